def attn_fwd(
    Q,
    K,
    V,
    Out,
    Lse,
    sm_scale,
    stride_qz,
    stride_qh,
    stride_qm,
    stride_qk,
    stride_kz,
    stride_kh,
    stride_kn,
    stride_kk,
    stride_vz,
    stride_vh,
    stride_vn,
    stride_vk,
    stride_oz,
    stride_oh,
    stride_om,
    stride_ok,
    seqlen_q,
    seqlen_k,
    BLOCK_M: tl.constexpr,
    BLOCK_N: tl.constexpr,
    HEAD_DIM: tl.constexpr,
    CAUSAL: tl.constexpr,
):
    start_m = tl.program_id(0)
    off_hz = tl.program_id(1)
    q_off = off_hz * stride_qh
    k_off = off_hz * stride_kh
    v_off = off_hz * stride_vh
    offs_m = start_m * BLOCK_M + tl.arange(0, BLOCK_M)
    offs_d = tl.arange(0, HEAD_DIM)
    offs_n = tl.arange(0, BLOCK_N)
    q_ptrs = Q + q_off + offs_m[:, None] * stride_qm + offs_d[None, :] * stride_qk
    k_ptrs = K + k_off + offs_d[:, None] * stride_kk + offs_n[None, :] * stride_kn
    v_ptrs = V + v_off + offs_n[:, None] * stride_vn + offs_d[None, :] * stride_vk
    m_i = tl.full([BLOCK_M], float("-inf"), dtype=tl.float32)
    l_i = tl.zeros([BLOCK_M], dtype=tl.float32) + 1.0
    acc = tl.zeros([BLOCK_M, HEAD_DIM], dtype=tl.float32)
    q = tl.load(q_ptrs)
    acc, l_i, m_i = _attn_fwd_inner(
        acc,
        l_i,
        m_i,
        q,
        k_ptrs,
        v_ptrs,
        sm_scale,
        stride_kn,
        stride_vn,
        start_m,
        seqlen_k,
        BLOCK_M,
        BLOCK_N,
        HEAD_DIM,
        CAUSAL,
    )
    acc = acc / l_i[:, None]
    lse = m_i + tl.math.log2(l_i) / 1.4426950408889634
    o_ptrs = (
        Out
        + off_hz * stride_oh
        + offs_m[:, None] * stride_om
        + offs_d[None, :] * stride_ok
    )
    tl.store(o_ptrs, acc.to(Out.dtype.element_ty))
    tl.store(Lse + off_hz * seqlen_q + offs_m, lse)

# config = {"BLOCK_M": 32, "BLOCK_N": 64, "HEAD_DIM": 512, "arch": "sm_100", "causal": false, "dtype": "fp8e4m3", "num_stages": 4, "num_warps": 4}
# arch = sm_100


// ===== COMPILED SASS (sm_100a) =====

	.target	sm_100a

	.elftype	@"ET_EXEC"


//--------------------- .note.nv.tkinfo           --------------------------
	.section	.note.nv.tkinfo,"",@"SHT_NOTE"
	.sectionflags	@"SHF_NOTE_NV_TKINFO"
	.tkinfo
        /*0018*/ 	.word	0x00000081
        /*0030*/ 	.string	""
        /*0030*/ 	.string	"ptxas-blackwell"
        /*0030*/ 	.string	"Cuda compilation tools, release 12.9, V12.9.86"
        /*0030*/ 	.string	"Build cuda_12.9.r12.9/compiler.36037853_0"
        /*0030*/ 	.string	"-v  -suppress-debug-info  -lineinfo  -arch sm_100a "



//--------------------- .note.nv.cuver            --------------------------
	.section	.note.nv.cuver,"",@"SHT_NOTE"
	.sectionflags	@"SHF_NOTE_NV_CUVER"
        /*0018*/ 	.short	0x0001
        /*001a*/ 	.short	0x0064
        /*001c*/ 	.short	0x0001
        /*001e*/ 	.short	0x0000
        /*0020*/ 	.short	0x0001
        /*0022*/ 	.short	0x0000


//--------------------- .nv.info                  --------------------------
	.section	.nv.info,"",@"SHT_CUDA_INFO"
	.align	4


	//----- nvinfo : EIATTR_REGCOUNT
	.align		4
        /*0000*/ 	.byte	0x04, 0x2f
        /*0002*/ 	.short	(.L_2 - .L_1)
	.align		4
.L_1:
        /*0004*/ 	.word	index@(attn_fwd)
        /*0008*/ 	.word	0x00000020


	//----- nvinfo : EIATTR_FRAME_SIZE
	.align		4
.L_2:
        /*000c*/ 	.byte	0x04, 0x11
        /*000e*/ 	.short	(.L_4 - .L_3)
	.align		4
.L_3:
        /*0010*/ 	.word	index@(attn_fwd)
        /*0014*/ 	.word	0x00001c60


	//----- nvinfo : EIATTR_MIN_STACK_SIZE
	.align		4
.L_4:
        /*0018*/ 	.byte	0x04, 0x12
        /*001a*/ 	.short	(.L_6 - .L_5)
	.align		4
.L_5:
        /*001c*/ 	.word	index@(attn_fwd)
        /*0020*/ 	.word	0x00001c60
.L_6:


//--------------------- .nv.info.attn_fwd         --------------------------
	.section	.nv.info.attn_fwd,"",@"SHT_CUDA_INFO"
	.sectionflags	@""
	.align	4


	//----- nvinfo : EIATTR_CUDA_API_VERSION
	.align		4
        /*0000*/ 	.byte	0x04, 0x37
        /*0002*/ 	.short	(.L_8 - .L_7)
.L_7:
        /*0004*/ 	.word	0x00000081


	//----- nvinfo : EIATTR_KPARAM_INFO
	.align		4
.L_8:
        /*0008*/ 	.byte	0x04, 0x17
        /*000a*/ 	.short	(.L_10 - .L_9)
.L_9:
        /*000c*/ 	.word	0x00000000
        /*0010*/ 	.short	0x0019
        /*0012*/ 	.short	0x0080
        /*0014*/ 	.byte	0x00, 0xf4, 0x21, 0x00


	//----- nvinfo : EIATTR_KPARAM_INFO
	.align		4
.L_10:
        /*0018*/ 	.byte	0x04, 0x17
        /*001a*/ 	.short	(.L_12 - .L_11)
.L_11:
        /*001c*/ 	.word	0x00000000
        /*0020*/ 	.short	0x0018
        /*0022*/ 	.short	0x0078
        /*0024*/ 	.byte	0x00, 0xf4, 0x21, 0x00


	//----- nvinfo : EIATTR_KPARAM_INFO
	.align		4
.L_12:
        /*0028*/ 	.byte	0x04, 0x17
        /*002a*/ 	.short	(.L_14 - .L_13)
.L_13:
        /*002c*/ 	.word	0x00000000
        /*0030*/ 	.short	0x0017
        /*0032*/ 	.short	0x0070
        /*0034*/ 	.byte	0x00, 0xf0, 0x11, 0x00


	//----- nvinfo : EIATTR_KPARAM_INFO
	.align		4
.L_14:
        /*0038*/ 	.byte	0x04, 0x17
        /*003a*/ 	.short	(.L_16 - .L_15)
.L_15:
        /*003c*/ 	.word	0x00000000
        /*0040*/ 	.short	0x0016
        /*0042*/ 	.short	0x006c
        /*0044*/ 	.byte	0x00, 0xf0, 0x11, 0x00


	//----- nvinfo : EIATTR_KPARAM_INFO
	.align		4
.L_16:
        /*0048*/ 	.byte	0x04, 0x17
        /*004a*/ 	.short	(.L_18 - .L_17)
.L_17:
        /*004c*/ 	.word	0x00000000
        /*0050*/ 	.short	0x0015
        /*0052*/ 	.short	0x0068
        /*0054*/ 	.byte	0x00, 0xf0, 0x11, 0x00


	//----- nvinfo : EIATTR_KPARAM_INFO
	.align		4
.L_18:
        /*0058*/ 	.byte	0x04, 0x17
        /*005a*/ 	.short	(.L_20 - .L_19)
.L_19:
        /*005c*/ 	.word	0x00000000
        /*0060*/ 	.short	0x0014
        /*0062*/ 	.short	0x0064
        /*0064*/ 	.byte	0x00, 0xf0, 0x11, 0x00


	//----- nvinfo : EIATTR_KPARAM_INFO
	.align		4
.L_20:
        /*0068*/ 	.byte	0x04, 0x17
        /*006a*/ 	.short	(.L_22 - .L_21)
.L_21:
        /*006c*/ 	.word	0x00000000
        /*0070*/ 	.short	0x0013
        /*0072*/ 	.short	0x0060
        /*0074*/ 	.byte	0x00, 0xf0, 0x11, 0x00


	//----- nvinfo : EIATTR_KPARAM_INFO
	.align		4
.L_22:
        /*0078*/ 	.byte	0x04, 0x17
        /*007a*/ 	.short	(.L_24 - .L_23)
.L_23:
        /*007c*/ 	.word	0x00000000
        /*0080*/ 	.short	0x0012
        /*0082*/ 	.short	0x005c
        /*0084*/ 	.byte	0x00, 0xf0, 0x11, 0x00


	//----- nvinfo : EIATTR_KPARAM_INFO
	.align		4
.L_24:
        /*0088*/ 	.byte	0x04, 0x17
        /*008a*/ 	.short	(.L_26 - .L_25)
.L_25:
        /*008c*/ 	.word	0x00000000
        /*0090*/ 	.short	0x0011
        /*0092*/ 	.short	0x0058
        /*0094*/ 	.byte	0x00, 0xf0, 0x11, 0x00


	//----- nvinfo : EIATTR_KPARAM_INFO
	.align		4
.L_26:
        /*0098*/ 	.byte	0x04, 0x17
        /*009a*/ 	.short	(.L_28 - .L_27)
.L_27:
        /*009c*/ 	.word	0x00000000
        /*00a0*/ 	.short	0x0010
        /*00a2*/ 	.short	0x0054
        /*00a4*/ 	.byte	0x00, 0xf0, 0x11, 0x00


	//----- nvinfo : EIATTR_KPARAM_INFO
	.align		4
.L_28:
        /*00a8*/ 	.byte	0x04, 0x17
        /*00aa*/ 	.short	(.L_30 - .L_29)
.L_29:
        /*00ac*/ 	.word	0x00000000
        /*00b0*/ 	.short	0x000f
        /*00b2*/ 	.short	0x0050
        /*00b4*/ 	.byte	0x00, 0xf0, 0x11, 0x00


	//----- nvinfo : EIATTR_KPARAM_INFO
	.align		4
.L_30:
        /*00b8*/ 	.byte	0x04, 0x17
        /*00ba*/ 	.short	(.L_32 - .L_31)
.L_31:
        /*00bc*/ 	.word	0x00000000
        /*00c0*/ 	.short	0x000e
        /*00c2*/ 	.short	0x004c
        /*00c4*/ 	.byte	0x00, 0xf0, 0x11, 0x00


	//----- nvinfo : EIATTR_KPARAM_INFO
	.align		4
.L_32:
        /*00c8*/ 	.byte	0x04, 0x17
        /*00ca*/ 	.short	(.L_34 - .L_33)
.L_33:
        /*00cc*/ 	.word	0x00000000
        /*00d0*/ 	.short	0x000d
        /*00d2*/ 	.short	0x0048
        /*00d4*/ 	.byte	0x00, 0xf0, 0x11, 0x00


	//----- nvinfo : EIATTR_KPARAM_INFO
	.align		4
.L_34:
        /*00d8*/ 	.byte	0x04, 0x17
        /*00da*/ 	.short	(.L_36 - .L_35)
.L_35:
        /*00dc*/ 	.word	0x00000000
        /*00e0*/ 	.short	0x000c
        /*00e2*/ 	.short	0x0044
        /*00e4*/ 	.byte	0x00, 0xf0, 0x11, 0x00


	//----- nvinfo : EIATTR_KPARAM_INFO
	.align		4
.L_36:
        /*00e8*/ 	.byte	0x04, 0x17
        /*00ea*/ 	.short	(.L_38 - .L_37)
.L_37:
        /*00ec*/ 	.word	0x00000000
        /*00f0*/ 	.short	0x000b
        /*00f2*/ 	.short	0x0040
        /*00f4*/ 	.byte	0x00, 0xf0, 0x11, 0x00


	//----- nvinfo : EIATTR_KPARAM_INFO
	.align		4
.L_38:
        /*00f8*/ 	.byte	0x04, 0x17
        /*00fa*/ 	.short	(.L_40 - .L_39)
.L_39:
        /*00fc*/ 	.word	0x00000000
        /*0100*/ 	.short	0x000a
        /*0102*/ 	.short	0x003c
        /*0104*/ 	.byte	0x00, 0xf0, 0x11, 0x00


	//----- nvinfo : EIATTR_KPARAM_INFO
	.align		4
.L_40:
        /*0108*/ 	.byte	0x04, 0x17
        /*010a*/ 	.short	(.L_42 - .L_41)
.L_41:
        /*010c*/ 	.word	0x00000000
        /*0110*/ 	.short	0x0009
        /*0112*/ 	.short	0x0038
        /*0114*/ 	.byte	0x00, 0xf0, 0x11, 0x00


	//----- nvinfo : EIATTR_KPARAM_INFO
	.align		4
.L_42:
        /*0118*/ 	.byte	0x04, 0x17
        /*011a*/ 	.short	(.L_44 - .L_43)
.L_43:
        /*011c*/ 	.word	0x00000000
        /*0120*/ 	.short	0x0008
        /*0122*/ 	.short	0x0034
        /*0124*/ 	.byte	0x00, 0xf0, 0x11, 0x00


	//----- nvinfo : EIATTR_KPARAM_INFO
	.align		4
.L_44:
        /*0128*/ 	.byte	0x04, 0x17
        /*012a*/ 	.short	(.L_46 - .L_45)
.L_45:
        /*012c*/ 	.word	0x00000000
        /*0130*/ 	.short	0x0007
        /*0132*/ 	.short	0x0030
        /*0134*/ 	.byte	0x00, 0xf0, 0x11, 0x00


	//----- nvinfo : EIATTR_KPARAM_INFO
	.align		4
.L_46:
        /*0138*/ 	.byte	0x04, 0x17
        /*013a*/ 	.short	(.L_48 - .L_47)
.L_47:
        /*013c*/ 	.word	0x00000000
        /*0140*/ 	.short	0x0006
        /*0142*/ 	.short	0x002c
        /*0144*/ 	.byte	0x00, 0xf0, 0x11, 0x00


	//----- nvinfo : EIATTR_KPARAM_INFO
	.align		4
.L_48:
        /*0148*/ 	.byte	0x04, 0x17
        /*014a*/ 	.short	(.L_50 - .L_49)
.L_49:
        /*014c*/ 	.word	0x00000000
        /*0150*/ 	.short	0x0005
        /*0152*/ 	.short	0x0028
        /*0154*/ 	.byte	0x00, 0xf0, 0x11, 0x00


	//----- nvinfo : EIATTR_KPARAM_INFO
	.align		4
.L_50:
        /*0158*/ 	.byte	0x04, 0x17
        /*015a*/ 	.short	(.L_52 - .L_51)
.L_51:
        /*015c*/ 	.word	0x00000000
        /*0160*/ 	.short	0x0004
        /*0162*/ 	.short	0x0020
        /*0164*/ 	.byte	0x00, 0xf4, 0x21, 0x00


	//----- nvinfo : EIATTR_KPARAM_INFO
	.align		4
.L_52:
        /*0168*/ 	.byte	0x04, 0x17
        /*016a*/ 	.short	(.L_54 - .L_53)
.L_53:
        /*016c*/ 	.word	0x00000000
        /*0170*/ 	.short	0x0003
        /*0172*/ 	.short	0x0018
        /*0174*/ 	.byte	0x00, 0xf4, 0x21, 0x00


	//----- nvinfo : EIATTR_KPARAM_INFO
	.align		4
.L_54:
        /*0178*/ 	.byte	0x04, 0x17
        /*017a*/ 	.short	(.L_56 - .L_55)
.L_55:
        /*017c*/ 	.word	0x00000000
        /*0180*/ 	.short	0x0002
        /*0182*/ 	.short	0x0010
        /*0184*/ 	.byte	0x00, 0xf4, 0x21, 0x00


	//----- nvinfo : EIATTR_KPARAM_INFO
	.align		4
.L_56:
        /*0188*/ 	.byte	0x04, 0x17
        /*018a*/ 	.short	(.L_58 - .L_57)
.L_57:
        /*018c*/ 	.word	0x00000000
        /*0190*/ 	.short	0x0001
        /*0192*/ 	.short	0x0008
        /*0194*/ 	.byte	0x00, 0xf4, 0x21, 0x00


	//----- nvinfo : EIATTR_KPARAM_INFO
	.align		4
.L_58:
        /*0198*/ 	.byte	0x04, 0x17
        /*019a*/ 	.short	(.L_60 - .L_59)
.L_59:
        /*019c*/ 	.word	0x00000000
        /*01a0*/ 	.short	0x0000
        /*01a2*/ 	.short	0x0000
        /*01a4*/ 	.byte	0x00, 0xf4, 0x21, 0x00


	//----- nvinfo : EIATTR_SPARSE_MMA_MASK
	.align		4
.L_60:
        /*01a8*/ 	.byte	0x03, 0x50
        /*01aa*/ 	.short	0x0000


	//----- nvinfo : EIATTR_MAXREG_COUNT
	.align		4
        /*01ac*/ 	.byte	0x03, 0x1b
        /*01ae*/ 	.short	0x00ff


	//----- nvinfo : EIATTR_NUM_BARRIERS
	.align		4
        /*01b0*/ 	.byte	0x02, 0x4c
        /*01b2*/ 	.byte	0x01
	.zero		1


	//----- nvinfo : EIATTR_ANNOTATIONS
	.align		4
        /*01b4*/ 	.byte	0x04, 0x55
        /*01b6*/ 	.short	(.L_62 - .L_61)


	//   ....[0]....
.L_61:
        /*01b8*/ 	.word	0x00000001
        /*01bc*/ 	.byte	0x00, 0x01, 0x00, 0x00, 0x01, 0x00, 0x00, 0x00, 0x70, 0x05, 0x00, 0x00, 0x01, 0x00, 0x00, 0x00
        /* <DEDUP_REMOVED lines=35> */
        /*03fc*/ 	.byte	0x30, 0x19, 0x00, 0x00, 0x01, 0x00, 0x00, 0x00, 0x70, 0x19, 0x00, 0x00


	//----- nvinfo : EIATTR_COOP_GROUP_MASK_REGIDS
	.align		4
.L_62:
        /*0408*/ 	.byte	0x04, 0x29
        /*040a*/ 	.short	(.L_64 - .L_63)


	//   ....[0]....
.L_63:
        /*040c*/ 	.word	0xffffffff


	//   ....[1]....
        /*0410*/ 	.word	0xffffffff


	//   ....[2]....
        /*0414*/ 	.word	0xffffffff


	//   ....[3]....
        /*0418*/ 	.word	0xffffffff


	//   ....[4]....
        /*041c*/ 	.word	0xffffffff


	//   ....[5]....
        /*0420*/ 	.word	0xffffffff


	//   ....[6]....
        /*0424*/ 	.word	0xffffffff


	//   ....[7]....
        /*0428*/ 	.word	0xffffffff


	//   ....[8]....
        /*042c*/ 	.word	0xffffffff


	//   ....[9]....
        /*0430*/ 	.word	0xffffffff


	//   ....[10]....
        /*0434*/ 	.word	0xffffffff


	//   ....[11]....
        /*0438*/ 	.word	0xffffffff


	//   ....[12]....
        /*043c*/ 	.word	0xffffffff


	//   ....[13]....
        /*0440*/ 	.word	0xffffffff


	//   ....[14]....
        /*0444*/ 	.word	0xffffffff


	//   ....[15]....
        /*0448*/ 	.word	0xffffffff


	//   ....[16]....
        /*044c*/ 	.word	0xffffffff


	//   ....[17]....
        /*0450*/ 	.word	0xffffffff


	//   ....[18]....
        /*0454*/ 	.word	0xffffffff


	//   ....[19]....
        /*0458*/ 	.word	0xffffffff


	//----- nvinfo : EIATTR_COOP_GROUP_INSTR_OFFSETS
	.align		4
.L_64:
        /*045c*/ 	.byte	0x04, 0x28
        /*045e*/ 	.short	(.L_66 - .L_65)


	//   ....[0]....
.L_65:
        /*0460*/ 	.word	0x00020a70


	//   ....[1]....
        /*0464*/ 	.word	0x00020a90


	//   ....[2]....
        /*0468*/ 	.word	0x00020b40


	//   ....[3]....
        /*046c*/ 	.word	0x00020b50


	//   ....[4]....
        /*0470*/ 	.word	0x00020b60


	//   ....[5]....
        /*0474*/ 	.word	0x00020bb0


	//   ....[6]....
        /*0478*/ 	.word	0x00020bc0


	//   ....[7]....
        /*047c*/ 	.word	0x00020bd0


	//   ....[8]....
        /*0480*/ 	.word	0x00020ce0


	//   ....[9]....
        /*0484*/ 	.word	0x00020d00


	//   ....[10]....
        /*0488*/ 	.word	0x00021300


	//   ....[11]....
        /*048c*/ 	.word	0x00021360


	//   ....[12]....
        /*0490*/ 	.word	0x00021370


	//   ....[13]....
        /*0494*/ 	.word	0x00021380


	//   ....[14]....
        /*0498*/ 	.word	0x000213d0


	//   ....[15]....
        /*049c*/ 	.word	0x000213e0


	//   ....[16]....
        /*04a0*/ 	.word	0x000213f0


	//   ....[17]....
        /*04a4*/ 	.word	0x00021400


	//   ....[18]....
        /*04a8*/ 	.word	0x000214e0


	//   ....[19]....
        /*04ac*/ 	.word	0x00021500


	//----- nvinfo : EIATTR_VRC_CTA_INIT_COUNT
	.align		4
.L_66:
        /*04b0*/ 	.byte	0x02, 0x4a
	.zero		1
	.zero		1


	//----- nvinfo : EIATTR_EXIT_INSTR_OFFSETS
	.align		4
        /*04b4*/ 	.byte	0x04, 0x1c
        /*04b6*/ 	.short	(.L_68 - .L_67)


	//   ....[0]....
.L_67:
        /*04b8*/ 	.word	0x00040cd0


	//   ....[1]....
        /*04bc*/ 	.word	0x00040d10


	//----- nvinfo : EIATTR_REQNTID
	.align		4
.L_68:
        /*04c0*/ 	.byte	0x04, 0x10
        /*04c2*/ 	.short	(.L_70 - .L_69)
.L_69:
        /*04c4*/ 	.word	0x00000080
        /*04c8*/ 	.word	0x00000001
        /*04cc*/ 	.word	0x00000001


	//----- nvinfo : EIATTR_CBANK_PARAM_SIZE
	.align		4
.L_70:
        /*04d0*/ 	.byte	0x03, 0x19
        /*04d2*/ 	.short	0x0088


	//----- nvinfo : EIATTR_PARAM_CBANK
	.align		4
        /*04d4*/ 	.byte	0x04, 0x0a
        /*04d6*/ 	.short	(.L_72 - .L_71)
	.align		4
.L_71:
        /*04d8*/ 	.word	index@(.nv.constant0.attn_fwd)
        /*04dc*/ 	.short	0x0380
        /*04de*/ 	.short	0x0088


	//----- nvinfo : EIATTR_SW_WAR
	.align		4
.L_72:
        /*04e0*/ 	.byte	0x04, 0x36
        /*04e2*/ 	.short	(.L_74 - .L_73)
.L_73:
        /*04e4*/ 	.word	0x00000008
.L_74:


//--------------------- .nv.compat                --------------------------
	.section	.nv.compat,"",@"SHT_CUDA_COMPAT_INFO"
	.align	4
        /*0000*/ 	.byte	0x02, 0x02, 0x02, 0x00, 0x02, 0x05, 0x05, 0x00, 0x02, 0x03, 0x00, 0x00, 0x02, 0x06, 0x01, 0x00


//--------------------- .nv.callgraph             --------------------------
	.section	.nv.callgraph,"",@"SHT_CUDA_CALLGRAPH"
	.align	4
	.sectionentsize	8
	.align		4
        /*0000*/ 	.word	0x00000000
	.align		4
        /*0004*/ 	.word	0xffffffff
	.align		4
        /*0008*/ 	.word	0x00000000
	.align		4
        /*000c*/ 	.word	0xfffffffe
	.align		4
        /*0010*/ 	.word	0x00000000
	.align		4
        /*0014*/ 	.word	0xfffffffd
	.align		4
        /*0018*/ 	.word	0x00000000
	.align		4
        /*001c*/ 	.word	0xfffffffc


//--------------------- .nv.constant4             --------------------------
	.section	.nv.constant4,"a",@progbits
	.align	8
	.align		8
.nv.constant4:
        /*0000*/ 	.dword	_$_str


//--------------------- .text.attn_fwd            --------------------------
	.section	.text.attn_fwd,"ax",@progbits
	.align	128
        .global         attn_fwd
        .type           attn_fwd,@function
        .size           attn_fwd,(.L_x_3 - attn_fwd)
        .other          attn_fwd,@"STO_CUDA_ENTRY STV_DEFAULT"
attn_fwd:
.text.attn_fwd:
[----:B------:R-:W0:Y:S01]  /*0000*/  LDC R1, c[0x0][0x37c] ;  /* 0x0000df00ff017b82 */ /* 0x000e220000000800 */
[----:B------:R-:W1:Y:S07]  /*0010*/  S2R R4, SR_TID.X ;  /* 0x0000000000047919 */ /* 0x000e6e0000002100 */
[----:B------:R-:W2:Y:S01]  /*0020*/  S2UR UR8, SR_CTAID.Y ;  /* 0x00000000000879c3 */ /* 0x000ea20000002600 */
[----:B------:R-:W2:Y:S01]  /*0030*/  LDCU.64 UR4, c[0x0][0x3b0] ;  /* 0x00007600ff0477ac */ /* 0x000ea20008000a00 */
[----:B0-----:R-:W-:Y:S01]  /*0040*/  VIADD R1, R1, 0xffffe3a0 ;  /* 0xffffe3a001017836 */ /* 0x001fe20000000000 */
[----:B------:R-:W0:Y:S01]  /*0050*/  S2R R3, SR_CTAID.X ;  /* 0x0000000000037919 */ /* 0x000e220000002500 */
[----:B------:R-:W3:Y:S04]  /*0060*/  LDCU.64 UR12, c[0x0][0x358] ;  /* 0x00006b00ff0c77ac */ /* 0x000ee80008000a00 */
[----:B------:R-:W4:Y:S08]  /*0070*/  LDC R17, c[0x0][0x3b8] ;  /* 0x0000ee00ff117b82 */ /* 0x000f300000000800 */
[----:B------:R-:W5:Y:S01]  /*0080*/  LDC.64 R14, c[0x0][0x380] ;  /* 0x0000e000ff0e7b82 */ /* 0x000f620000000a00 */
[----:B--2---:R-:W-:Y:S01]  /*0090*/  UIMAD UR4, UR8, UR4, URZ ;  /* 0x00000004080472a4 */ /* 0x004fe2000f8e02ff */
[----:B-1----:R-:W-:-:S05]  /*00a0*/  LOP3.LUT R0, R4, 0x1f, RZ, 0xc0, !PT ;  /* 0x0000001f04007812 */ /* 0x002fca00078ec0ff */
[----:B0-----:R-:W-:Y:S01]  /*00b0*/  IMAD R2, R3, 0x20, R0 ;  /* 0x0000002003027824 */ /* 0x001fe200078e0200 */
[----:B------:R-:W-:-:S03]  /*00c0*/  SHF.R.U32.HI R0, RZ, 0x5, R4 ;  /* 0x00000005ff007819 */ /* 0x000fc60000011604 */
[----:B------:R-:W-:Y:S01]  /*00d0*/  IMAD R3, R2, UR5, RZ ;  /* 0x0000000502037c24 */ /* 0x000fe2000f8e02ff */
[----:B------:R-:W-:Y:S01]  /*00e0*/  SGXT.U32 R0, R0, 0x2 ;  /* 0x000000020000781a */ /* 0x000fe20000000000 */
[----:B------:R-:W-:Y:S01]  /*00f0*/  USHF.R.S32.HI UR5, URZ, 0x1f, UR4 ;  /* 0x0000001fff057899 */ /* 0x000fe20008011404 */
[----:B------:R0:W-:Y:S02]  /*0100*/  STL [R1+0x1590], R2 ;  /* 0x0015900201007387 */ /* 0x0001e40000100800 */
[----:B-----5:R-:W-:Y:S01]  /*0110*/  IADD3 R16, P0, P1, R3, UR4, R14 ;  /* 0x0000000403107c10 */ /* 0x020fe2000f91e00e */
[----:B----4-:R-:W-:Y:S01]  /*0120*/  IMAD R0, R0, R17, RZ ;  /* 0x0000001100007224 */ /* 0x010fe200078e02ff */
[----:B------:R-:W-:-:S04]  /*0130*/  SHF.R.S32.HI R4, RZ, 0x1f, R3 ;  /* 0x0000001fff047819 */ /* 0x000fc80000011403 */
[----:B------:R-:W-:Y:S01]  /*0140*/  IADD3.X R15, PT, PT, R4, UR5, R15, P0, P1 ;  /* 0x00000005040f7c10 */ /* 0x000fe200087e240f */
[----:B0-----:R-:W-:Y:S01]  /*0150*/  IMAD R2, R17, 0x4, R0 ;  /* 0x0000000411027824 */ /* 0x001fe200078e0200 */
[----:B------:R-:W-:-:S03]  /*0160*/  IADD3 R4, P0, PT, R0, R16, RZ ;  /* 0x0000001000047210 */ /* 0x000fc60007f1e0ff */
[C---:B------:R-:W-:Y:S01]  /*0170*/  IMAD R10, R17.reuse, 0x4, R2 ;  /* 0x00000004110a7824 */ /* 0x040fe200078e0202 */
[-C--:B------:R-:W-:Y:S02]  /*0180*/  IADD3 R8, P1, PT, R2, R16.reuse, RZ ;  /* 0x0000001002087210 */ /* 0x080fe40007f3e0ff */
[-C--:B------:R-:W-:Y:S02]  /*0190*/  LEA.HI.X.SX32 R5, R0, R15.reuse, 0x1, P0 ;  /* 0x0000000f00057211 */ /* 0x080fe400000f0eff */
[-C--:B------:R-:W-:Y:S01]  /*01a0*/  LEA.HI.X.SX32 R9, R2, R15.reuse, 0x1, P1 ;  /* 0x0000000f02097211 */ /* 0x080fe200008f0eff */
[C---:B------:R-:W-:Y:S01]  /*01b0*/  IMAD R2, R17.reuse, 0x4, R10 ;  /* 0x0000000411027824 */ /* 0x040fe200078e020a */
[CC--:B------:R-:W-:Y:S01]  /*01c0*/  IADD3 R6, P0, PT, R10.reuse, R16.reuse, RZ ;  /* 0x000000100a067210 */ /* 0x0c0fe20007f1e0ff */
[----:B---3--:R-:W2:Y:S02]  /*01d0*/  LDG.E.U8 R4, desc[UR12][R4.64] ;  /* 0x0000000c04047981 */ /* 0x008ea4000c1e1100 */
[C---:B------:R-:W-:Y:S01]  /*01e0*/  IMAD R14, R17.reuse, 0x4, R2 ;  /* 0x00000004110e7824 */ /* 0x040fe200078e0202 */
[----:B------:R-:W-:Y:S01]  /*01f0*/  LEA.HI.X.SX32 R7, R10, R15, 0x1, P0 ;  /* 0x0000000f0a077211 */ /* 0x000fe200000f0eff */
[----:B------:R0:W2:Y:S01]  /*0200*/  LDG.E.U8 R0, desc[UR12][R8.64] ;  /* 0x0000000c08007981 */ /* 0x0000a2000c1e1100 */
[----:B------:R-:W-:Y:S01]  /*0210*/  IADD3 R12, P0, PT, R2, R16, RZ ;  /* 0x00000010020c7210 */ /* 0x000fe20007f1e0ff */
[----:B------:R-:W-:-:S02]  /*0220*/  IMAD R18, R17, 0x4, R14 ;  /* 0x0000000411127824 */ /* 0x000fc400078e020e */
[----:B------:R1:W3:Y:S01]  /*0230*/  LDG.E.U8 R3, desc[UR12][R6.64] ;  /* 0x0000000c06037981 */ /* 0x0002e2000c1e1100 */
[----:B------:R-:W-:Y:S02]  /*0240*/  LEA.HI.X.SX32 R13, R2, R15, 0x1, P0 ;  /* 0x0000000f020d7211 */ /* 0x000fe400000f0eff */
[----:B------:R-:W-:-:S03]  /*0250*/  IADD3 R10, P0, PT, R14, R16, RZ ;  /* 0x000000100e0a7210 */ /* 0x000fc60007f1e0ff */
[----:B------:R-:W3:Y:S01]  /*0260*/  LDG.E.U8 R2, desc[UR12][R12.64] ;  /* 0x0000000c0c027981 */ /* 0x000ee2000c1e1100 */
[----:B------:R-:W-:Y:S01]  /*0270*/  LEA.HI.X.SX32 R11, R14, R15, 0x1, P0 ;  /* 0x0000000f0e0b7211 */ /* 0x000fe200000f0eff */
[----:B------:R-:W-:Y:S01]  /*0280*/  IMAD R14, R17, 0x4, R18 ;  /* 0x00000004110e7824 */ /* 0x000fe200078e0212 */
[----:B------:R-:W-:-:S03]  /*0290*/  IADD3 R22, P0, PT, R18, R16, RZ ;  /* 0x0000001012167210 */ /* 0x000fc60007f1e0ff */
[C---:B------:R-:W-:Y:S01]  /*02a0*/  IMAD R24, R17.reuse, 0x4, R14 ;  /* 0x0000000411187824 */ /* 0x040fe200078e020e */
[----:B------:R-:W-:Y:S01]  /*02b0*/  LEA.HI.X.SX32 R23, R18, R15, 0x1, P0 ;  /* 0x0000000f12177211 */ /* 0x000fe200000f0eff */
[----:B------:R4:W5:Y:S02]  /*02c0*/  LDG.E.U8 R5, desc[UR12][R10.64] ;  /* 0x0000000c0a057981 */ /* 0x000964000c1e1100 */
[----:B0-----:R-:W-:Y:S01]  /*02d0*/  IMAD R8, R17, 0x4, R24 ;  /* 0x0000000411087824 */ /* 0x001fe200078e0218 */
[----:B------:R-:W-:-:S04]  /*02e0*/  IADD3 R18, P0, PT, R24, R16, RZ ;  /* 0x0000001018127210 */ /* 0x000fc80007f1e0ff */
[-C--:B------:R-:W-:Y:S02]  /*02f0*/  LEA.HI.X.SX32 R19, R24, R15.reuse, 0x1, P0 ;  /* 0x0000000f18137211 */ /* 0x080fe400000f0eff */
[-C--:B-1----:R-:W-:Y:S02]  /*0300*/  IADD3 R6, P0, PT, R8, R16.reuse, RZ ;  /* 0x0000001008067210 */ /* 0x082fe40007f1e0ff */
[----:B------:R-:W-:Y:S01]  /*0310*/  IADD3 R20, P1, PT, R14, R16, RZ ;  /* 0x000000100e147210 */ /* 0x000fe20007f3e0ff */
[----:B------:R-:W-:Y:S01]  /*0320*/  IMAD R24, R17, 0x4, R8 ;  /* 0x0000000411187824 */ /* 0x000fe200078e0208 */
[-C--:B------:R-:W-:Y:S01]  /*0330*/  LEA.HI.X.SX32 R7, R8, R15.reuse, 0x1, P0 ;  /* 0x0000000f08077211 */ /* 0x080fe200000f0eff */
[----:B------:R-:W2:Y:S01]  /*0340*/  LDG.E.U8 R13, desc[UR12][R18.64] ;  /* 0x0000000c120d7981 */ /* 0x000ea2000c1e1100 */
[----:B------:R-:W-:-:S03]  /*0350*/  LEA.HI.X.SX32 R21, R14, R15, 0x1, P1 ;  /* 0x0000000f0e157211 */ /* 0x000fc600008f0eff */
[----:B------:R-:W5:Y:S01]  /*0360*/  LDG.E.U8 R14, desc[UR12][R22.64] ;  /* 0x0000000c160e7981 */ /* 0x000f62000c1e1100 */
[C---:B------:R-:W-:Y:S01]  /*0370*/  IMAD R26, R17.reuse, 0x4, R24 ;  /* 0x00000004111a7824 */ /* 0x040fe200078e0218 */
[-C--:B------:R-:W-:Y:S02]  /*0380*/  IADD3 R8, P0, PT, R24, R16.reuse, RZ ;  /* 0x0000001018087210 */ /* 0x080fe40007f1e0ff */
[----:B------:R0:W2:Y:S04]  /*0390*/  LDG.E.U8 R12, desc[UR12][R20.64] ;  /* 0x0000000c140c7981 */ /* 0x0000a8000c1e1100 */
[----:B------:R1:W2:Y:S01]  /*03a0*/  LDG.E.U8 R23, desc[UR12][R6.64] ;  /* 0x0000000c06177981 */ /* 0x0002a2000c1e1100 */
[----:B------:R-:W-:Y:S01]  /*03b0*/  IMAD R28, R17, 0x4, R26 ;  /* 0x00000004111c7824 */ /* 0x000fe200078e021a */
[----:B----4-:R-:W-:-:S02]  /*03c0*/  IADD3 R10, P1, PT, R26, R16, RZ ;  /* 0x000000101a0a7210 */ /* 0x010fc40007f3e0ff */
[-C--:B------:R-:W-:Y:S01]  /*03d0*/  LEA.HI.X.SX32 R9, R24, R15.reuse, 0x1, P0 ;  /* 0x0000000f18097211 */ /* 0x080fe200000f0eff */
[----:B0-----:R-:W-:Y:S01]  /*03e0*/  IMAD R20, R17, 0x4, R28 ;  /* 0x0000000411147824 */ /* 0x001fe200078e021c */
[----:B------:R-:W-:-:S03]  /*03f0*/  LEA.HI.X.SX32 R11, R26, R15, 0x1, P1 ;  /* 0x0000000f1a0b7211 */ /* 0x000fc600008f0eff */
[----:B------:R0:W4:Y:S01]  /*0400*/  LDG.E.U8 R26, desc[UR12][R8.64] ;  /* 0x0000000c081a7981 */ /* 0x000122000c1e1100 */
[CC--:B-1----:R-:W-:Y:S01]  /*0410*/  IADD3 R6, P0, PT, R28.reuse, R16.reuse, RZ ;  /* 0x000000101c067210 */ /* 0x0c2fe20007f1e0ff */
[C---:B------:R-:W-:Y:S02]  /*0420*/  IMAD R18, R17.reuse, 0x4, R20 ;  /* 0x0000000411127824 */ /* 0x040fe400078e0214 */
[----:B------:R1:W3:Y:S01]  /*0430*/  LDG.E.U8 R29, desc[UR12][R10.64] ;  /* 0x0000000c0a1d7981 */ /* 0x0002e2000c1e1100 */
[----:B------:R-:W-:Y:S01]  /*0440*/  LEA.HI.X.SX32 R7, R28, R15, 0x1, P0 ;  /* 0x0000000f1c077211 */ /* 0x000fe200000f0eff */
[----:B------:R-:W-:Y:S01]  /*0450*/  IMAD R22, R17, 0x4, R18 ;  /* 0x0000000411167824 */ /* 0x000fe200078e0212 */
[----:B0-----:R-:W-:-:S03]  /*0460*/  IADD3 R8, P0, PT, R20, R16, RZ ;  /* 0x0000001014087210 */ /* 0x001fc60007f1e0ff */
[----:B------:R0:W3:Y:S01]  /*0470*/  LDG.E.U8 R28, desc[UR12][R6.64] ;  /* 0x0000000c061c7981 */ /* 0x0000e2000c1e1100 */
[----:B------:R-:W-:Y:S01]  /*0480*/  LEA.HI.X.SX32 R9, R20, R15, 0x1, P0 ;  /* 0x0000000f14097211 */ /* 0x000fe200000f0eff */
[----:B------:R-:W-:Y:S01]  /*0490*/  IMAD R20, R17, 0x4, R22 ;  /* 0x0000000411147824 */ /* 0x000fe200078e0216 */
[----:B-1----:R-:W-:-:S03]  /*04a0*/  IADD3 R10, P1, PT, R22, R16, RZ ;  /* 0x00000010160a7210 */ /* 0x002fc60007f3e0ff */
[----:B------:R1:W3:Y:S01]  /*04b0*/  LDG.E.U8 R25, desc[UR12][R8.64] ;  /* 0x0000000c08197981 */ /* 0x0002e2000c1e1100 */
[-C--:B0-----:R-:W-:Y:S02]  /*04c0*/  IADD3 R6, P0, PT, R18, R16.reuse, RZ ;  /* 0x0000001012067210 */ /* 0x081fe40007f1e0ff */
[-C--:B------:R-:W-:Y:S02]  /*04d0*/  LEA.HI.X.SX32 R11, R22, R15.reuse, 0x1, P1 ;  /* 0x0000000f160b7211 */ /* 0x080fe400008f0eff */
[----:B------:R-:W-:Y:S01]  /*04e0*/  LEA.HI.X.SX32 R7, R18, R15, 0x1, P0 ;  /* 0x0000000f12077211 */ /* 0x000fe200000f0eff */
[----:B------:R-:W-:Y:S02]  /*04f0*/  IMAD R18, R17, 0x4, R20 ;  /* 0x0000000411127824 */ /* 0x000fe400078e0214 */
[----:B------:R-:W3:Y:S01]  /*0500*/  LDG.E.U8 R21, desc[UR12][R10.64] ;  /* 0x0000000c0a157981 */ /* 0x000ee2000c1e1100 */
[----:B-1----:R-:W-:-:S03]  /*0510*/  IADD3 R8, P0, PT, R20, R16, RZ ;  /* 0x0000001014087210 */ /* 0x002fc60007f1e0ff */
[----:B------:R0:W3:Y:S01]  /*0520*/  LDG.E.U8 R24, desc[UR12][R6.64] ;  /* 0x0000000c06187981 */ /* 0x0000e2000c1e1100 */
[----:B------:R-:W-:-:S05]  /*0530*/  LEA.HI.X.SX32 R9, R20, R15, 0x1, P0 ;  /* 0x0000000f14097211 */ /* 0x000fca00000f0eff */
[----:B------:R1:W5:Y:S01]  /*0540*/  LDG.E.U8 R27, desc[UR12][R8.64] ;  /* 0x0000000c081b7981 */ /* 0x000362000c1e1100 */
[----:B0-----:R-:W-:-:S04]  /*0550*/  IADD3 R6, P0, PT, R18, R16, RZ ;  /* 0x0000001012067210 */ /* 0x001fc80007f1e0ff */
[----:B------:R-:W-:Y:S01]  /*0560*/  LEA.HI.X.SX32 R7, R18, R15, 0x1, P0 ;  /* 0x0000000f12077211 */ /* 0x000fe200000f0eff */
[----:B--2---:R0:W-:Y:S04]  /*0570*/  STL [R1+0x1c8], R23 ;  /* 0x0001c81701007387 */ /* 0x0041e80000100800 */
[----:B0-----:R0:W2:Y:S01]  /*0580*/  LDG.E.U8 R23, desc[UR12][R6.64] ;  /* 0x0000000c06177981 */ /* 0x0010a2000c1e1100 */
[----:B------:R-:W-:-:S04]  /*0590*/  IMAD R19, R17, 0x4, R18 ;  /* 0x0000000411137824 */ /* 0x000fc800078e0212 */
[----:B------:R-:W-:Y:S01]  /*05a0*/  IMAD R20, R17, 0x4, R19 ;  /* 0x0000000411147824 */ /* 0x000fe200078e0213 */
[----:B------:R-:W-:-:S03]  /*05b0*/  IADD3 R10, P0, PT, R19, R16, RZ ;  /* 0x00000010130a7210 */ /* 0x000fc60007f1e0ff */
[----:B------:R-:W-:Y:S01]  /*05c0*/  IMAD R18, R17, 0x4, R20 ;  /* 0x0000000411127824 */ /* 0x000fe200078e0214 */
[CC--:B-1----:R-:W-:Y:S02]  /*05d0*/  IADD3 R8, P1, PT, R20.reuse, R16.reuse, RZ ;  /* 0x0000001014087210 */ /* 0x0c2fe40007f3e0ff */
[-C--:B------:R-:W-:Y:S02]  /*05e0*/  LEA.HI.X.SX32 R11, R19, R15.reuse, 0x1, P0 ;  /* 0x0000000f130b7211 */ /* 0x080fe400000f0eff */
[-C--:B------:R-:W-:Y:S01]  /*05f0*/  LEA.HI.X.SX32 R9, R20, R15.reuse, 0x1, P1 ;  /* 0x0000000f14097211 */ /* 0x080fe200008f0eff */
[C---:B------:R-:W-:Y:S01]  /*0600*/  IMAD R19, R17.reuse, 0x4, R18 ;  /* 0x0000000411137824 */ /* 0x040fe200078e0212 */
[C---:B0-----:R-:W-:Y:S01]  /*0610*/  IADD3 R6, P0, PT, R18.reuse, R16, RZ ;  /* 0x0000001012067210 */ /* 0x041fe20007f1e0ff */
[----:B----4-:R0:W-:Y:S03]  /*0620*/  STL [R1+0x1c4], R26 ;  /* 0x0001c41a01007387 */ /* 0x0101e60000100800 */
[----:B------:R-:W-:Y:S01]  /*0630*/  LEA.HI.X.SX32 R7, R18, R15, 0x1, P0 ;  /* 0x0000000f12077211 */ /* 0x000fe200000f0eff */
[----:B------:R1:W4:Y:S01]  /*0640*/  LDG.E.U8 R22, desc[UR12][R8.64] ;  /* 0x0000000c08167981 */ /* 0x000322000c1e1100 */
[----:B------:R-:W-:-:S03]  /*0650*/  IMAD R18, R17, 0x4, R19 ;  /* 0x0000000411127824 */ /* 0x000fc600078e0213 */
[----:B------:R-:W4:Y:S04]  /*0660*/  LDG.E.U8 R20, desc[UR12][R6.64] ;  /* 0x0000000c06147981 */ /* 0x000f28000c1e1100 */
[----:B0-----:R0:W4:Y:S01]  /*0670*/  LDG.E.U8 R26, desc[UR12][R10.64] ;  /* 0x0000000c0a1a7981 */ /* 0x001122000c1e1100 */
[----:B-1----:R-:W-:-:S03]  /*0680*/  IMAD R9, R17, 0x4, R18 ;  /* 0x0000000411097824 */ /* 0x002fc600078e0212 */
[----:B---3--:R-:W-:Y:S01]  /*0690*/  STL [R1+0x1c0], R29 ;  /* 0x0001c01d01007387 */ /* 0x008fe20000100800 */
[----:B0-----:R-:W-:-:S03]  /*06a0*/  IADD3 R10, P0, PT, R19, R16, RZ ;  /* 0x00000010130a7210 */ /* 0x001fc60007f1e0ff */
[----:B------:R-:W-:Y:S01]  /*06b0*/  STL [R1+0x1bc], R28 ;  /* 0x0001bc1c01007387 */ /* 0x000fe20000100800 */
[-C--:B------:R-:W-:Y:S02]  /*06c0*/  IADD3 R8, P1, PT, R9, R16.reuse, RZ ;  /* 0x0000001009087210 */ /* 0x080fe40007f3e0ff */
[-C--:B------:R-:W-:Y:S01]  /*06d0*/  LEA.HI.X.SX32 R11, R19, R15.reuse, 0x1, P0 ;  /* 0x0000000f130b7211 */ /* 0x080fe200000f0eff */
[----:B------:R-:W-:Y:S01]  /*06e0*/  IMAD R19, R17, 0x4, R9 ;  /* 0x0000000411137824 */ /* 0x000fe200078e0209 */
[CC--:B------:R-:W-:Y:S01]  /*06f0*/  IADD3 R6, P0, PT, R18.reuse, R16.reuse, RZ ;  /* 0x0000001012067210 */ /* 0x0c0fe20007f1e0ff */
[----:B------:R0:W-:Y:S01]  /*0700*/  STL [R1+0x1b4], R25 ;  /* 0x0001b41901007387 */ /* 0x0001e20000100800 */
[-C--:B------:R-:W-:Y:S02]  /*0710*/  LEA.HI.X.SX32 R9, R9, R15.reuse, 0x1, P1 ;  /* 0x0000000f09097211 */ /* 0x080fe400008f0eff */
[----:B------:R-:W-:Y:S01]  /*0720*/  LEA.HI.X.SX32 R7, R18, R15, 0x1, P0 ;  /* 0x0000000f12077211 */ /* 0x000fe200000f0eff */
[----:B------:R-:W-:Y:S01]  /*0730*/  IMAD R18, R17, 0x4, R19 ;  /* 0x0000000411127824 */ /* 0x000fe200078e0213 */
[----:B------:R1:W-:Y:S04]  /*0740*/  STL [R1+0x80], R24 ;  /* 0x0000801801007387 */ /* 0x0003e80000100800 */
[----:B0-----:R0:W3:Y:S04]  /*0750*/  LDG.E.U8 R25, desc[UR12][R10.64] ;  /* 0x0000000c0a197981 */ /* 0x0010e8000c1e1100 */
[----:B------:R5:W-:Y:S04]  /*0760*/  STL [R1+0x7c], R21 ;  /* 0x00007c1501007387 */ /* 0x000be80000100800 */
[----:B-1----:R1:W3:Y:S01]  /*0770*/  LDG.E.U8 R24, desc[UR12][R6.64] ;  /* 0x0000000c06187981 */ /* 0x0022e2000c1e1100 */
[----:B0-----:R-:W-:-:S04]  /*0780*/  IADD3 R10, P0, PT, R19, R16, RZ ;  /* 0x00000010130a7210 */ /* 0x001fc80007f1e0ff */
[----:B------:R-:W-:Y:S01]  /*0790*/  LEA.HI.X.SX32 R11, R19, R15, 0x1, P0 ;  /* 0x0000000f130b7211 */ /* 0x000fe200000f0eff */
[----:B-----5:R0:W5:Y:S01]  /*07a0*/  LDG.E.U8 R21, desc[UR12][R8.64] ;  /* 0x0000000c08157981 */ /* 0x020162000c1e1100 */
[----:B-1----:R-:W-:-:S03]  /*07b0*/  IADD3 R6, P0, PT, R18, R16, RZ ;  /* 0x0000001012067210 */ /* 0x002fc60007f1e0ff */
[----:B------:R-:W-:Y:S01]  /*07c0*/  STL [R1+0x78], R27 ;  /* 0x0000781b01007387 */ /* 0x000fe20000100800 */
[----:B------:R-:W-:-:S03]  /*07d0*/  LEA.HI.X.SX32 R7, R18, R15, 0x1, P0 ;  /* 0x0000000f12077211 */ /* 0x000fc600000f0eff */
[----:B------:R1:W5:Y:S04]  /*07e0*/  LDG.E.U8 R28, desc[UR12][R10.64] ;  /* 0x0000000c0a1c7981 */ /* 0x000368000c1e1100 */
[----:B--2---:R2:W-:Y:S04]  /*07f0*/  STL [R1+0x74], R23 ;  /* 0x0000741701007387 */ /* 0x0045e80000100800 */
[----:B--2---:R2:W5:Y:S01]  /*0800*/  LDG.E.U8 R23, desc[UR12][R6.64] ;  /* 0x0000000c06177981 */ /* 0x004562000c1e1100 */
[----:B------:R-:W-:-:S04]  /*0810*/  IMAD R19, R17, 0x4, R18 ;  /* 0x0000000411137824 */ /* 0x000fc800078e0212 */
[----:B0-----:R-:W-:Y:S01]  /*0820*/  IMAD R9, R17, 0x4, R19 ;  /* 0x0000000411097824 */ /* 0x001fe200078e0213 */
[----:B-1----:R-:W-:-:S03]  /*0830*/  IADD3 R10, P0, PT, R19, R16, RZ ;  /* 0x00000010130a7210 */ /* 0x002fc60007f1e0ff */
[----:B------:R-:W-:Y:S01]  /*0840*/  IMAD R18, R17, 0x4, R9 ;  /* 0x0000000411127824 */ /* 0x000fe200078e0209 */
[-C--:B------:R-:W-:Y:S02]  /*0850*/  IADD3 R8, P1, PT, R9, R16.reuse, RZ ;  /* 0x0000001009087210 */ /* 0x080fe40007f3e0ff */
[-C--:B------:R-:W-:Y:S02]  /*0860*/  LEA.HI.X.SX32 R11, R19, R15.reuse, 0x1, P0 ;  /* 0x0000000f130b7211 */ /* 0x080fe400000f0eff */
[-C--:B------:R-:W-:Y:S01]  /*0870*/  LEA.HI.X.SX32 R9, R9, R15.reuse, 0x1, P1 ;  /* 0x0000000f09097211 */ /* 0x080fe200008f0eff */
[C---:B------:R-:W-:Y:S01]  /*0880*/  IMAD R19, R17.reuse, 0x4, R18 ;  /* 0x0000000411137824 */ /* 0x040fe200078e0212 */
[C---:B--2---:R-:W-:Y:S01]  /*0890*/  IADD3 R6, P0, PT, R18.reuse, R16, RZ ;  /* 0x0000001012067210 */ /* 0x044fe20007f1e0ff */
[----:B------:R0:W2:Y:S04]  /*08a0*/  LDG.E.U8 R27, desc[UR12][R10.64] ;  /* 0x0000000c0a1b7981 */ /* 0x0000a8000c1e1100 */
[----:B----4-:R1:W-:Y:S01]  /*08b0*/  STL [R1+0x70], R26 ;  /* 0x0000701a01007387 */ /* 0x0103e20000100800 */
[----:B------:R-:W-:Y:S01]  /*08c0*/  LEA.HI.X.SX32 R7, R18, R15, 0x1, P0 ;  /* 0x0000000f12077211 */ /* 0x000fe200000f0eff */
[----:B------:R-:W-:-:S02]  /*08d0*/  IMAD R18, R17, 0x4, R19 ;  /* 0x0000000411127824 */ /* 0x000fc400078e0213 */
[----:B------:R4:W-:Y:S01]  /*08e0*/  STL [R1+0x1b8], R22 ;  /* 0x0001b81601007387 */ /* 0x0009e20000100800 */
[----:B0-----:R-:W-:-:S03]  /*08f0*/  IADD3 R10, P0, PT, R19, R16, RZ ;  /* 0x00000010130a7210 */ /* 0x001fc60007f1e0ff */
[----:B------:R0:W-:Y:S04]  /*0900*/  STL [R1+0x1b0], R20 ;  /* 0x0001b01401007387 */ /* 0x0001e80000100800 */
[----:B-1----:R1:W2:Y:S04]  /*0910*/  LDG.E.U8 R26, desc[UR12][R6.64] ;  /* 0x0000000c061a7981 */ /* 0x0022a8000c1e1100 */
[----:B----4-:R4:W2:Y:S01]  /*0920*/  LDG.E.U8 R22, desc[UR12][R8.64] ;  /* 0x0000000c08167981 */ /* 0x0108a2000c1e1100 */
[----:B0-----:R-:W-:Y:S01]  /*0930*/  IMAD R20, R17, 0x4, R18 ;  /* 0x0000000411147824 */ /* 0x001fe200078e0212 */
[----:B------:R-:W-:-:S03]  /*0940*/  LEA.HI.X.SX32 R11, R19, R15, 0x1, P0 ;  /* 0x0000000f130b7211 */ /* 0x000fc600000f0eff */
[C---:B------:R-:W-:Y:S01]  /*0950*/  IMAD R19, R17.reuse, 0x4, R20 ;  /* 0x0000000411137824 */ /* 0x040fe200078e0214 */
[-C--:B-1----:R-:W-:Y:S02]  /*0960*/  IADD3 R6, P1, PT, R20, R16.reuse, RZ ;  /* 0x0000001014067210 */ /* 0x082fe40007f3e0ff */
[-C--:B----4-:R-:W-:Y:S01]  /*0970*/  IADD3 R8, P0, PT, R18, R16.reuse, RZ ;  /* 0x0000001012087210 */ /* 0x090fe20007f1e0ff */
[----:B---3--:R0:W-:Y:S01]  /*0980*/  STL [R1+0x1ac], R25 ;  /* 0x0001ac1901007387 */ /* 0x0081e20000100800 */
[-C--:B------:R-:W-:Y:S02]  /*0990*/  LEA.HI.X.SX32 R7, R20, R15.reuse, 0x1, P1 ;  /* 0x0000000f14077211 */ /* 0x080fe400008f0eff */
[----:B------:R-:W-:Y:S01]  /*09a0*/  LEA.HI.X.SX32 R9, R18, R15, 0x1, P0 ;  /* 0x0000000f12097211 */ /* 0x000fe200000f0eff */
[----:B------:R-:W-:Y:S01]  /*09b0*/  IMAD R18, R17, 0x4, R19 ;  /* 0x0000000411127824 */ /* 0x000fe200078e0213 */
[----:B------:R1:W-:Y:S04]  /*09c0*/  STL [R1+0x1a8], R24 ;  /* 0x0001a81801007387 */ /* 0x0003e80000100800 */
[----:B0-----:R0:W3:Y:S04]  /*09d0*/  LDG.E.U8 R25, desc[UR12][R10.64] ;  /* 0x0000000c0a197981 */ /* 0x0010e8000c1e1100 */
[----:B-----5:R4:W-:Y:S04]  /*09e0*/  STL [R1+0x1a4], R21 ;  /* 0x0001a41501007387 */ /* 0x0209e80000100800 */
[----:B-1----:R1:W5:Y:S01]  /*09f0*/  LDG.E.U8 R24, desc[UR12][R8.64] ;  /* 0x0000000c08187981 */ /* 0x002362000c1e1100 */
[----:B0-----:R-:W-:-:S04]  /*0a00*/  IADD3 R10, P0, PT, R19, R16, RZ ;  /* 0x00000010130a7210 */ /* 0x001fc80007f1e0ff */
[----:B------:R-:W-:Y:S01]  /*0a10*/  LEA.HI.X.SX32 R11, R19, R15, 0x1, P0 ;  /* 0x0000000f130b7211 */ /* 0x000fe200000f0eff */
[----:B----4-:R0:W4:Y:S01]  /*0a20*/  LDG.E.U8 R21, desc[UR12][R6.64] ;  /* 0x0000000c06157981 */ /* 0x010122000c1e1100 */
[----:B-1----:R-:W-:-:S03]  /*0a30*/  IADD3 R8, P0, PT, R18, R16, RZ ;  /* 0x0000001012087210 */ /* 0x002fc60007f1e0ff */
[----:B------:R1:W-:Y:S01]  /*0a40*/  STL [R1+0x6c], R28 ;  /* 0x00006c1c01007387 */ /* 0x0003e20000100800 */
[----:B------:R-:W-:-:S03]  /*0a50*/  LEA.HI.X.SX32 R9, R18, R15, 0x1, P0 ;  /* 0x0000000f12097211 */ /* 0x000fc600000f0eff */
[----:B-1----:R1:W4:Y:S04]  /*0a60*/  LDG.E.U8 R28, desc[UR12][R10.64] ;  /* 0x0000000c0a1c7981 */ /* 0x002328000c1e1100 */
[----:B------:R0:W-:Y:S04]  /*0a70*/  STL [R1+0x68], R23 ;  /* 0x0000681701007387 */ /* 0x0001e80000100800 */
[----:B0-----:R0:W4:Y:S01]  /*0a80*/  LDG.E.U8 R23, desc[UR12][R8.64] ;  /* 0x0000000c08177981 */ /* 0x001122000c1e1100 */
        /* <DEDUP_REMOVED lines=9> */
[----:B--2---:R0:W-:Y:S03]  /*0b20*/  STL [R1+0x64], R27 ;  /* 0x0000641b01007387 */ /* 0x0041e60000100800 */
[----:B------:R-:W-:Y:S01]  /*0b30*/  LEA.HI.X.SX32 R9, R18, R15, 0x1, P0 ;  /* 0x0000000f12097211 */ /* 0x000fe200000f0eff */
[C---:B------:R-:W-:Y:S01]  /*0b40*/  IMAD R18, R17.reuse, 0x4, R19 ;  /* 0x0000000411127824 */ /* 0x040fe200078e0213 */
[----:B0-----:R0:W2:Y:S04]  /*0b50*/  LDG.E.U8 R27, desc[UR12][R6.64] ;  /* 0x0000000c061b7981 */ /* 0x0010a8000c1e1100 */
[----:B------:R1:W-:Y:S01]  /*0b60*/  STL [R1+0x60], R22 ;  /* 0x0000601601007387 */ /* 0x0003e20000100800 */
[----:B------:R-:W-:-:S03]  /*0b70*/  IMAD R20, R17, 0x4, R18 ;  /* 0x0000000411147824 */ /* 0x000fc600078e0212 */
[----:B------:R1:W-:Y:S01]  /*0b80*/  STL [R1+0x5c], R26 ;  /* 0x00005c1a01007387 */ /* 0x0003e20000100800 */
[----:B0-----:R-:W-:-:S03]  /*0b90*/  IADD3 R6, P0, PT, R19, R16, RZ ;  /* 0x0000001013067210 */ /* 0x001fc60007f1e0ff */
[----:B-1----:R0:W2:Y:S01]  /*0ba0*/  LDG.E.U8 R22, desc[UR12][R10.64] ;  /* 0x0000000c0a167981 */ /* 0x0020a2000c1e1100 */
[----:B------:R-:W-:-:S03]  /*0bb0*/  LEA.HI.X.SX32 R7, R19, R15, 0x1, P0 ;  /* 0x0000000f13077211 */ /* 0x000fc600000f0eff */
[----:B------:R1:W2:Y:S01]  /*0bc0*/  LDG.E.U8 R26, desc[UR12][R8.64] ;  /* 0x0000000c081a7981 */ /* 0x0002a2000c1e1100 */
[C---:B------:R-:W-:Y:S01]  /*0bd0*/  IMAD R19, R17.reuse, 0x4, R20 ;  /* 0x0000000411137824 */ /* 0x040fe200078e0214 */
[-C--:B0-----:R-:W-:Y:S02]  /*0be0*/  IADD3 R10, P0, PT, R18, R16.reuse, RZ ;  /* 0x00000010120a7210 */ /* 0x081fe40007f1e0ff */
[----:B---3--:R0:W-:Y:S01]  /*0bf0*/  STL [R1+0x1a0], R25 ;  /* 0x0001a01901007387 */ /* 0x0081e20000100800 */
[-C--:B-1----:R-:W-:Y:S02]  /*0c00*/  IADD3 R8, P1, PT, R20, R16.reuse, RZ ;  /* 0x0000001014087210 */ /* 0x082fe40007f3e0ff */
[-C--:B------:R-:W-:Y:S01]  /*0c10*/  LEA.HI.X.SX32 R11, R18, R15.reuse, 0x1, P0 ;  /* 0x0000000f120b7211 */ /* 0x080fe200000f0eff */
[----:B------:R-:W-:Y:S01]  /*0c20*/  IMAD R18, R17, 0x4, R19 ;  /* 0x0000000411127824 */ /* 0x000fe200078e0213 */
[----:B------:R-:W-:Y:S01]  /*0c30*/  LEA.HI.X.SX32 R9, R20, R15, 0x1, P1 ;  /* 0x0000000f14097211 */ /* 0x000fe200008f0eff */
[----:B0-----:R0:W3:Y:S04]  /*0c40*/  LDG.E.U8 R25, desc[UR12][R6.64] ;  /* 0x0000000c06197981 */ /* 0x0010e8000c1e1100 */
[----:B-----5:R1:W-:Y:S01]  /*0c50*/  STL [R1+0x19c], R24 ;  /* 0x00019c1801007387 */ /* 0x0203e20000100800 */
[----:B0-----:R-:W-:-:S03]  /*0c60*/  IADD3 R6, P0, PT, R19, R16, RZ ;  /* 0x0000001013067210 */ /* 0x001fc60007f1e0ff */
[----:B----4-:R0:W-:Y:S01]  /*0c70*/  STL [R1+0x198], R21 ;  /* 0x0001981501007387 */ /* 0x0101e20000100800 */
[----:B------:R-:W-:-:S03]  /*0c80*/  LEA.HI.X.SX32 R7, R19, R15, 0x1, P0 ;  /* 0x0000000f13077211 */ /* 0x000fc600000f0eff */
[----:B-1----:R1:W4:Y:S04]  /*0c90*/  LDG.E.U8 R24, desc[UR12][R10.64] ;  /* 0x0000000c0a187981 */ /* 0x002328000c1e1100 */
[----:B0-----:R0:W5:Y:S01]  /*0ca0*/  LDG.E.U8 R21, desc[UR12][R8.64] ;  /* 0x0000000c08157981 */ /* 0x001162000c1e1100 */
[----:B-1----:R-:W-:-:S03]  /*0cb0*/  IADD3 R10, P0, PT, R18, R16, RZ ;  /* 0x00000010120a7210 */ /* 0x002fc60007f1e0ff */
[----:B------:R-:W-:Y:S01]  /*0cc0*/  STL [R1+0x194], R28 ;  /* 0x0001941c01007387 */ /* 0x000fe20000100800 */
[----:B------:R-:W-:-:S03]  /*0cd0*/  LEA.HI.X.SX32 R11, R18, R15, 0x1, P0 ;  /* 0x0000000f120b7211 */ /* 0x000fc600000f0eff */
[----:B------:R1:W5:Y:S04]  /*0ce0*/  LDG.E.U8 R20, desc[UR12][R6.64] ;  /* 0x0000000c06147981 */ /* 0x000368000c1e1100 */
[----:B------:R0:W-:Y:S04]  /*0cf0*/  STL [R1+0x18c], R23 ;  /* 0x00018c1701007387 */ /* 0x0001e80000100800 */
[----:B0-----:R0:W5:Y:S01]  /*0d00*/  LDG.E.U8 R23, desc[UR12][R10.64] ;  /* 0x0000000c0a177981 */ /* 0x001162000c1e1100 */
[----:B------:R-:W-:-:S04]  /*0d10*/  IMAD R19, R17, 0x4, R18 ;  /* 0x0000000411137824 */ /* 0x000fc800078e0212 */
[----:B------:R-:W-:Y:S01]  /*0d20*/  IMAD R9, R17, 0x4, R19 ;  /* 0x0000000411097824 */ /* 0x000fe200078e0213 */
[----:B-1----:R-:W-:-:S03]  /*0d30*/  IADD3 R6, P0, PT, R19, R16, RZ ;  /* 0x0000001013067210 */ /* 0x002fc60007f1e0ff */
[----:B------:R-:W-:Y:S01]  /*0d40*/  IMAD R18, R17, 0x4, R9 ;  /* 0x0000000411127824 */ /* 0x000fe200078e0209 */
[-C--:B------:R-:W-:Y:S02]  /*0d50*/  IADD3 R8, P1, PT, R9, R16.reuse, RZ ;  /* 0x0000001009087210 */ /* 0x080fe40007f3e0ff */
[-C--:B------:R-:W-:Y:S01]  /*0d60*/  LEA.HI.X.SX32 R7, R19, R15.reuse, 0x1, P0 ;  /* 0x0000000f13077211 */ /* 0x080fe200000f0eff */
[----:B------:R-:W-:Y:S01]  /*0d70*/  IMAD R19, R17, 0x4, R18 ;  /* 0x0000000411137824 */ /* 0x000fe200078e0212 */
[C---:B0-----:R-:W-:Y:S02]  /*0d80*/  IADD3 R10, P0, PT, R18.reuse, R16, RZ ;  /* 0x00000010120a7210 */ /* 0x041fe40007f1e0ff */
[-C--:B------:R-:W-:Y:S01]  /*0d90*/  LEA.HI.X.SX32 R9, R9, R15.reuse, 0x1, P1 ;  /* 0x0000000f09097211 */ /* 0x080fe200008f0eff */
[----:B------:R0:W5:Y:S01]  /*0da0*/  LDG.E.U8 R28, desc[UR12][R6.64] ;  /* 0x0000000c061c7981 */ /* 0x000162000c1e1100 */
[----:B------:R-:W-:Y:S01]  /*0db0*/  LEA.HI.X.SX32 R11, R18, R15, 0x1, P0 ;  /* 0x0000000f120b7211 */ /* 0x000fe200000f0eff */
[----:B------:R-:W-:-:S02]  /*0dc0*/  IMAD R18, R17, 0x4, R19 ;  /* 0x0000000411127824 */ /* 0x000fc400078e0213 */
[----:B--2---:R1:W-:Y:S01]  /*0dd0*/  STL [R1+0x58], R27 ;  /* 0x0000581b01007387 */ /* 0x0043e20000100800 */
[----:B0-----:R-:W-:-:S03]  /*0de0*/  IADD3 R6, P0, PT, R19, R16, RZ ;  /* 0x0000001013067210 */ /* 0x001fc60007f1e0ff */
[----:B------:R0:W-:Y:S01]  /*0df0*/  STL [R1+0x54], R22 ;  /* 0x0000541601007387 */ /* 0x0001e20000100800 */
[----:B------:R-:W-:-:S03]  /*0e00*/  LEA.HI.X.SX32 R7, R19, R15, 0x1, P0 ;  /* 0x0000000f13077211 */ /* 0x000fc600000f0eff */
[----:B-1----:R1:W2:Y:S04]  /*0e10*/  LDG.E.U8 R27, desc[UR12][R10.64] ;  /* 0x0000000c0a1b7981 */ /* 0x0022a8000c1e1100 */
[----:B0-----:R0:W2:Y:S04]  /*0e20*/  LDG.E.U8 R22, desc[UR12][R8.64] ;  /* 0x0000000c08167981 */ /* 0x0010a8000c1e1100 */
[----:B------:R3:W-:Y:S01]  /*0e30*/  STL [R1+0x50], R26 ;  /* 0x0000501a01007387 */ /* 0x0007e20000100800 */
[----:B-1----:R-:W-:Y:S01]  /*0e40*/  IADD3 R10, P0, PT, R18, R16, RZ ;  /* 0x00000010120a7210 */ /* 0x002fe20007f1e0ff */
[----:B0-----:R-:W-:-:S03]  /*0e50*/  IMAD R9, R17, 0x4, R18 ;  /* 0x0000000411097824 */ /* 0x001fc600078e0212 */
[-C--:B------:R-:W-:Y:S01]  /*0e60*/  LEA.HI.X.SX32 R11, R18, R15.reuse, 0x1, P0 ;  /* 0x0000000f120b7211 */ /* 0x080fe200000f0eff */
[----:B---3--:R0:W3:Y:S01]  /*0e70*/  LDG.E.U8 R26, desc[UR12][R6.64] ;  /* 0x0000000c061a7981 */ /* 0x0080e2000c1e1100 */
[----:B------:R-:W-:Y:S01]  /*0e80*/  IMAD R19, R17, 0x4, R9 ;  /* 0x0000000411137824 */ /* 0x000fe200078e0209 */
[-C--:B------:R-:W-:Y:S02]  /*0e90*/  IADD3 R8, P1, PT, R9, R16.reuse, RZ ;  /* 0x0000001009087210 */ /* 0x080fe40007f3e0ff */
[----:B------:R1:W-:Y:S01]  /*0ea0*/  STL [R1+0x4c], R25 ;  /* 0x00004c1901007387 */ /* 0x0003e20000100800 */
[----:B------:R-:W-:Y:S01]  /*0eb0*/  IMAD R18, R17, 0x4, R19 ;  /* 0x0000000411127824 */ /* 0x000fe200078e0213 */
[-C--:B------:R-:W-:Y:S02]  /*0ec0*/  LEA.HI.X.SX32 R9, R9, R15.reuse, 0x1, P1 ;  /* 0x0000000f09097211 */ /* 0x080fe400008f0eff */
[CC--:B0-----:R-:W-:Y:S01]  /*0ed0*/  IADD3 R6, P0, PT, R19.reuse, R16.reuse, RZ ;  /* 0x0000001013067210 */ /* 0x0c1fe20007f1e0ff */
[----:B-1----:R0:W3:Y:S03]  /*0ee0*/  LDG.E.U8 R25, desc[UR12][R10.64] ;  /* 0x0000000c0a197981 */ /* 0x0020e6000c1e1100 */
[----:B------:R-:W-:Y:S01]  /*0ef0*/  LEA.HI.X.SX32 R7, R19, R15, 0x1, P0 ;  /* 0x0000000f13077211 */ /* 0x000fe200000f0eff */
[----:B----4-:R1:W-:Y:S04]  /*0f00*/  STL [R1+0x48], R24 ;  /* 0x0000481801007387 */ /* 0x0103e80000100800 */
[----:B-----5:R4:W-:Y:S01]  /*0f10*/  STL [R1+0x190], R21 ;  /* 0x0001901501007387 */ /* 0x0209e20000100800 */
[----:B0-----:R-:W-:-:S04]  /*0f20*/  IADD3 R10, P0, PT, R18, R16, RZ ;  /* 0x00000010120a7210 */ /* 0x001fc80007f1e0ff */
[----:B------:R-:W-:Y:S01]  /*0f30*/  LEA.HI.X.SX32 R11, R18, R15, 0x1, P0 ;  /* 0x0000000f120b7211 */ /* 0x000fe200000f0eff */
[----:B-1----:R-:W5:Y:S04]  /*0f40*/  LDG.E.U8 R24, desc[UR12][R6.64] ;  /* 0x0000000c06187981 */ /* 0x002f68000c1e1100 */
[----:B----4-:R0:W4:Y:S04]  /*0f50*/  LDG.E.U8 R21, desc[UR12][R8.64] ;  /* 0x0000000c08157981 */ /* 0x010128000c1e1100 */
[----:B------:R-:W-:Y:S04]  /*0f60*/  STL [R1+0x188], R20 ;  /* 0x0001881401007387 */ /* 0x000fe80000100800 */
[----:B------:R1:W-:Y:S04]  /*0f70*/  STL [R1+0x184], R23 ;  /* 0x0001841701007387 */ /* 0x0003e80000100800 */
[----:B-1----:R1:W5:Y:S01]  /*0f80*/  LDG.E.U8 R23, desc[UR12][R10.64] ;  /* 0x0000000c0a177981 */ /* 0x002362000c1e1100 */
[----:B------:R-:W-:-:S04]  /*0f90*/  IMAD R19, R17, 0x4, R18 ;  /* 0x0000000411137824 */ /* 0x000fc800078e0212 */
[----:B------:R-:W-:Y:S01]  /*0fa0*/  IMAD R20, R17, 0x4, R19 ;  /* 0x0000000411147824 */ /* 0x000fe200078e0213 */
[----:B0-----:R-:W-:-:S03]  /*0fb0*/  IADD3 R8, P0, PT, R19, R16, RZ ;  /* 0x0000001013087210 */ /* 0x001fc60007f1e0ff */
[----:B------:R-:W-:Y:S01]  /*0fc0*/  IMAD R18, R17, 0x4, R20 ;  /* 0x0000000411127824 */ /* 0x000fe200078e0214 */
[-C--:B------:R-:W-:Y:S02]  /*0fd0*/  IADD3 R6, P1, PT, R20, R16.reuse, RZ ;  /* 0x0000001014067210 */ /* 0x080fe40007f3e0ff */
[-C--:B------:R-:W-:Y:S01]  /*0fe0*/  LEA.HI.X.SX32 R9, R19, R15.reuse, 0x1, P0 ;  /* 0x0000000f13097211 */ /* 0x080fe200000f0eff */
[C---:B------:R-:W-:Y:S01]  /*0ff0*/  IMAD R19, R17.reuse, 0x4, R18 ;  /* 0x0000000411137824 */ /* 0x040fe200078e0212 */
[-C--:B-1----:R-:W-:Y:S01]  /*1000*/  IADD3 R10, P0, PT, R18, R16.reuse, RZ ;  /* 0x00000010120a7210 */ /* 0x082fe20007f1e0ff */
[----:B------:R0:W-:Y:S01]  /*1010*/  STL [R1+0x180], R28 ;  /* 0x0001801c01007387 */ /* 0x0001e20000100800 */
[-C--:B------:R-:W-:Y:S02]  /*1020*/  LEA.HI.X.SX32 R7, R20, R15.reuse, 0x1, P1 ;  /* 0x0000000f14077211 */ /* 0x080fe400008f0eff */
[----:B------:R-:W-:Y:S01]  /*1030*/  LEA.HI.X.SX32 R11, R18, R15, 0x1, P0 ;  /* 0x0000000f120b7211 */ /* 0x000fe200000f0eff */
[----:B------:R-:W-:Y:S01]  /*1040*/  IMAD R18, R17, 0x4, R19 ;  /* 0x0000000411127824 */ /* 0x000fe200078e0213 */
[----:B0-----:R0:W5:Y:S04]  /*1050*/  LDG.E.U8 R28, desc[UR12][R8.64] ;  /* 0x0000000c081c7981 */ /* 0x001168000c1e1100 */
[----:B--2---:R1:W-:Y:S01]  /*1060*/  STL [R1+0x17c], R22 ;  /* 0x00017c1601007387 */ /* 0x0043e20000100800 */
[----:B0-----:R-:W-:-:S03]  /*1070*/  IADD3 R8, P0, PT, R19, R16, RZ ;  /* 0x0000001013087210 */ /* 0x001fc60007f1e0ff */
[----:B------:R0:W-:Y:S01]  /*1080*/  STL [R1+0x44], R27 ;  /* 0x0000441b01007387 */ /* 0x0001e20000100800 */
[----:B------:R-:W-:-:S03]  /*1090*/  LEA.HI.X.SX32 R9, R19, R15, 0x1, P0 ;  /* 0x0000000f13097211 */ /* 0x000fc600000f0eff */
[----:B-1----:R1:W2:Y:S01]  /*10a0*/  LDG.E.U8 R22, desc[UR12][R6.64] ;  /* 0x0000000c06167981 */ /* 0x0022a2000c1e1100 */
[----:B------:R-:W-:-:S03]  /*10b0*/  IMAD R20, R17, 0x4, R18 ;  /* 0x0000000411147824 */ /* 0x000fc600078e0212 */
[----:B---3--:R3:W-:Y:S04]  /*10c0*/  STL [R1+0x40], R26 ;  /* 0x0000401a01007387 */ /* 0x0087e80000100800 */
[----:B0-----:R0:W2:Y:S01]  /*10d0*/  LDG.E.U8 R27, desc[UR12][R10.64] ;  /* 0x0000000c0a1b7981 */ /* 0x0010a2000c1e1100 */
[CC--:B-1----:R-:W-:Y:S01]  /*10e0*/  IADD3 R6, P0, PT, R18.reuse, R16.reuse, RZ ;  /* 0x0000001012067210 */ /* 0x0c2fe20007f1e0ff */
[C---:B------:R-:W-:Y:S02]  /*10f0*/  IMAD R19, R17.reuse, 0x4, R20 ;  /* 0x0000000411137824 */ /* 0x040fe400078e0214 */
[----:B---3--:R1:W3:Y:S01]  /*1100*/  LDG.E.U8 R26, desc[UR12][R8.64] ;  /* 0x0000000c081a7981 */ /* 0x0082e2000c1e1100 */
[----:B------:R-:W-:Y:S02]  /*1110*/  LEA.HI.X.SX32 R7, R18, R15, 0x1, P0 ;  /* 0x0000000f12077211 */ /* 0x000fe400000f0eff */
[----:B0-----:R-:W-:Y:S01]  /*1120*/  IADD3 R10, P1, PT, R20, R16, RZ ;  /* 0x00000010140a7210 */ /* 0x001fe20007f3e0ff */
[----:B------:R0:W-:Y:S01]  /*1130*/  STL [R1+0x3c], R25 ;  /* 0x00003c1901007387 */ /* 0x0001e20000100800 */
[----:B------:R-:W-:-:S02]  /*1140*/  IMAD R18, R17, 0x4, R19 ;  /* 0x0000000411127824 */ /* 0x000fc400078e0213 */
[-C--:B------:R-:W-:Y:S02]  /*1150*/  LEA.HI.X.SX32 R11, R20, R15.reuse, 0x1, P1 ;  /* 0x0000000f140b7211 */ /* 0x080fe400008f0eff */
[CC--:B-1----:R-:W-:Y:S01]  /*1160*/  IADD3 R8, P0, PT, R19.reuse, R16.reuse, RZ ;  /* 0x0000001013087210 */ /* 0x0c2fe20007f1e0ff */
[----:B0-----:R0:W3:Y:S03]  /*1170*/  LDG.E.U8 R25, desc[UR12][R6.64] ;  /* 0x0000000c06197981 */ /* 0x0010e6000c1e1100 */
[----:B------:R-:W-:Y:S01]  /*1180*/  LEA.HI.X.SX32 R9, R19, R15, 0x1, P0 ;  /* 0x0000000f13097211 */ /* 0x000fe200000f0eff */
[----:B----4-:R1:W-:Y:S01]  /*1190*/  STL [R1+0x38], R21 ;  /* 0x0000381501007387 */ /* 0x0103e20000100800 */
[----:B0-----:R-:W-:-:S04]  /*11a0*/  IADD3 R6, P0, PT, R18, R16, RZ ;  /* 0x0000001012067210 */ /* 0x001fc80007f1e0ff */
[----:B------:R-:W-:Y:S01]  /*11b0*/  LEA.HI.X.SX32 R7, R18, R15, 0x1, P0 ;  /* 0x0000000f12077211 */ /* 0x000fe200000f0eff */
[----:B-1----:R0:W4:Y:S04]  /*11c0*/  LDG.E.U8 R21, desc[UR12][R10.64] ;  /* 0x0000000c0a157981 */ /* 0x002128000c1e1100 */
[----:B-----5:R1:W-:Y:S04]  /*11d0*/  STL [R1+0x34], R24 ;  /* 0x0000341801007387 */ /* 0x0203e80000100800 */
[----:B-1----:R1:W5:Y:S04]  /*11e0*/  LDG.E.U8 R24, desc[UR12][R8.64] ;  /* 0x0000000c08187981 */ /* 0x002368000c1e1100 */
[----:B------:R0:W-:Y:S04]  /*11f0*/  STL [R1+0x178], R23 ;  /* 0x0001781701007387 */ /* 0x0001e80000100800 */
[----:B0-----:R0:W5:Y:S01]  /*1200*/  LDG.E.U8 R23, desc[UR12][R6.64] ;  /* 0x0000000c06177981 */ /* 0x001162000c1e1100 */
[----:B------:R-:W-:-:S04]  /*1210*/  IMAD R19, R17, 0x4, R18 ;  /* 0x0000000411137824 */ /* 0x000fc800078e0212 */
[----:B------:R-:W-:Y:S01]  /*1220*/  IMAD R20, R17, 0x4, R19 ;  /* 0x0000000411147824 */ /* 0x000fe200078e0213 */
[----:B------:R-:W-:-:S03]  /*1230*/  IADD3 R10, P0, PT, R19, R16, RZ ;  /* 0x00000010130a7210 */ /* 0x000fc60007f1e0ff */
[----:B------:R-:W-:Y:S01]  /*1240*/  IMAD R18, R17, 0x4, R20 ;  /* 0x0000000411127824 */ /* 0x000fe200078e0214 */
[-C--:B-1----:R-:W-:Y:S02]  /*1250*/  IADD3 R8, P1, PT, R20, R16.reuse, RZ ;  /* 0x0000001014087210 */ /* 0x082fe40007f3e0ff */
[-C--:B------:R-:W-:Y:S01]  /*1260*/  LEA.HI.X.SX32 R11, R19, R15.reuse, 0x1, P0 ;  /* 0x0000000f130b7211 */ /* 0x080fe200000f0eff */
[C---:B------:R-:W-:Y:S01]  /*1270*/  IMAD R19, R17.reuse, 0x4, R18 ;  /* 0x0000000411137824 */ /* 0x040fe200078e0212 */
[-C--:B0-----:R-:W-:Y:S01]  /*1280*/  IADD3 R6, P0, PT, R18, R16.reuse, RZ ;  /* 0x0000001012067210 */ /* 0x081fe20007f1e0ff */
[----:B------:R0:W-:Y:S01]  /*1290*/  STL [R1+0x174], R28 ;  /* 0x0001741c01007387 */ /* 0x0001e20000100800 */
[-C--:B------:R-:W-:Y:S02]  /*12a0*/  LEA.HI.X.SX32 R9, R20, R15.reuse, 0x1, P1 ;  /* 0x0000000f14097211 */ /* 0x080fe400008f0eff */
[----:B------:R-:W-:Y:S01]  /*12b0*/  LEA.HI.X.SX32 R7, R18, R15, 0x1, P0 ;  /* 0x0000000f12077211 */ /* 0x000fe200000f0eff */
[----:B------:R-:W-:Y:S01]  /*12c0*/  IMAD R18, R17, 0x4, R19 ;  /* 0x0000000411127824 */ /* 0x000fe200078e0213 */
[----:B0-----:R0:W5:Y:S04]  /*12d0*/  LDG.E.U8 R28, desc[UR12][R10.64] ;  /* 0x0000000c0a1c7981 */ /* 0x001168000c1e1100 */
[----:B--2---:R1:W-:Y:S01]  /*12e0*/  STL [R1+0x170], R22 ;  /* 0x0001701601007387 */ /* 0x0043e20000100800 */
[----:B0-----:R-:W-:-:S04]  /*12f0*/  IADD3 R10, P0, PT, R19, R16, RZ ;  /* 0x00000010130a7210 */ /* 0x001fc80007f1e0ff */
[----:B------:R-:W-:Y:S01]  /*1300*/  LEA.HI.X.SX32 R11, R19, R15, 0x1, P0 ;  /* 0x0000000f130b7211 */ /* 0x000fe200000f0eff */
[----:B-1----:R0:W2:Y:S04]  /*1310*/  LDG.E.U8 R22, desc[UR12][R8.64] ;  /* 0x0000000c08167981 */ /* 0x0020a8000c1e1100 */
[----:B------:R1:W-:Y:S01]  /*1320*/  STL [R1+0x16c], R27 ;  /* 0x00016c1b01007387 */ /* 0x0003e20000100800 */
[----:B0-----:R-:W-:-:S03]  /*1330*/  IMAD R9, R17, 0x4, R18 ;  /* 0x0000000411097824 */ /* 0x001fc600078e0212 */
[----:B---3--:R0:W-:Y:S01]  /*1340*/  STL [R1+0x164], R26 ;  /* 0x0001641a01007387 */ /* 0x0081e20000100800 */
[----:B------:R-:W-:-:S03]  /*1350*/  IMAD R19, R17, 0x4, R9 ;  /* 0x0000000411137824 */ /* 0x000fc600078e0209 */
[----:B-1----:R1:W3:Y:S01]  /*1360*/  LDG.E.U8 R27, desc[UR12][R6.64] ;  /* 0x0000000c061b7981 */ /* 0x0022e2000c1e1100 */
[----:B------:R-:W-:-:S03]  /*1370*/  IADD3 R8, P1, PT, R9, R16, RZ ;  /* 0x0000001009087210 */ /* 0x000fc60007f3e0ff */
[----:B0-----:R0:W3:Y:S01]  /*1380*/  LDG.E.U8 R26, desc[UR12][R10.64] ;  /* 0x0000000c0a1a7981 */ /* 0x0010e2000c1e1100 */
[----:B-1----:R-:W-:-:S04]  /*1390*/  IADD3 R6, P0, PT, R18, R16, RZ ;  /* 0x0000001012067210 */ /* 0x002fc80007f1e0ff */
[-C--:B------:R-:W-:Y:S01]  /*13a0*/  LEA.HI.X.SX32 R7, R18, R15.reuse, 0x1, P0 ;  /* 0x0000000f12077211 */ /* 0x080fe200000f0eff */
[----:B------:R-:W-:Y:S01]  /*13b0*/  IMAD R18, R17, 0x4, R19 ;  /* 0x0000000411127824 */ /* 0x000fe200078e0213 */
[-C--:B0-----:R-:W-:Y:S01]  /*13c0*/  IADD3 R10, P0, PT, R19, R16.reuse, RZ ;  /* 0x00000010130a7210 */ /* 0x081fe20007f1e0ff */
[----:B------:R0:W-:Y:S01]  /*13d0*/  STL [R1+0x30], R25 ;  /* 0x0000301901007387 */ /* 0x0001e20000100800 */
[-C--:B------:R-:W-:Y:S02]  /*13e0*/  LEA.HI.X.SX32 R9, R9, R15.reuse, 0x1, P1 ;  /* 0x0000000f09097211 */ /* 0x080fe400008f0eff */
[----:B------:R-:W-:Y:S01]  /*13f0*/  LEA.HI.X.SX32 R11, R19, R15, 0x1, P0 ;  /* 0x0000000f130b7211 */ /* 0x000fe200000f0eff */
[----:B------:R-:W-:Y:S01]  /*1400*/  IMAD R19, R17, 0x4, R18 ;  /* 0x0000000411137824 */ /* 0x000fe200078e0212 */
[----:B----4-:R1:W-:Y:S04]  /*1410*/  STL [R1+0x2c], R21 ;  /* 0x00002c1501007387 */ /* 0x0103e80000100800 */
[----:B0-----:R0:W4:Y:S04]  /*1420*/  LDG.E.U8 R25, desc[UR12][R6.64] ;  /* 0x0000000c06197981 */ /* 0x001128000c1e1100 */
[----:B-1----:R1:W4:Y:S01]  /*1430*/  LDG.E.U8 R21, desc[UR12][R8.64] ;  /* 0x0000000c08157981 */ /* 0x002322000c1e1100 */
[----:B0-----:R-:W-:-:S04]  /*1440*/  IADD3 R6, P0, PT, R18, R16, RZ ;  /* 0x0000001012067210 */ /* 0x001fc80007f1e0ff */
[-C--:B------:R-:W-:Y:S02]  /*1450*/  LEA.HI.X.SX32 R7, R18, R15.reuse, 0x1, P0 ;  /* 0x0000000f12077211 */ /* 0x080fe400000f0eff */
[C---:B-1----:R-:W-:Y:S01]  /*1460*/  IADD3 R8, P0, PT, R19.reuse, R16, RZ ;  /* 0x0000001013087210 */ /* 0x042fe20007f1e0ff */
[----:B-----5:R0:W-:Y:S03]  /*1470*/  STL [R1+0x28], R24 ;  /* 0x0000281801007387 */ /* 0x0201e60000100800 */
[----:B------:R-:W-:-:S05]  /*1480*/  LEA.HI.X.SX32 R9, R19, R15, 0x1, P0 ;  /* 0x0000000f13097211 */ /* 0x000fca00000f0eff */
[----:B------:R-:W5:Y:S04]  /*1490*/  LDG.E.U8 R29, desc[UR12][R8.64] ;  /* 0x0000000c081d7981 */ /* 0x000f68000c1e1100 */
[----:B0-----:R0:W5:Y:S04]  /*14a0*/  LDG.E.U8 R24, desc[UR12][R10.64] ;  /* 0x0000000c0a187981 */ /* 0x001168000c1e1100 */
[----:B------:R1:W-:Y:S04]  /*14b0*/  STL [R1+0x24], R23 ;  /* 0x0000241701007387 */ /* 0x0003e80000100800 */
[----:B-1----:R1:W5:Y:S01]  /*14c0*/  LDG.E.U8 R23, desc[UR12][R6.64] ;  /* 0x0000000c06177981 */ /* 0x002362000c1e1100 */
[----:B------:R-:W-:-:S04]  /*14d0*/  IMAD R20, R17, 0x4, R19 ;  /* 0x0000000411147824 */ /* 0x000fc800078e0213 */
[----:B------:R-:W-:Y:S01]  /*14e0*/  IMAD R18, R17, 0x4, R20 ;  /* 0x0000000411127824 */ /* 0x000fe200078e0214 */
[----:B0-----:R-:W-:-:S03]  /*14f0*/  IADD3 R10, P1, PT, R20, R16, RZ ;  /* 0x00000010140a7210 */ /* 0x001fc60007f3e0ff */
[C---:B------:R-:W-:Y:S01]  /*1500*/  IMAD R19, R17.reuse, 0x4, R18 ;  /* 0x0000000411137824 */ /* 0x040fe200078e0212 */
[-C--:B-1----:R-:W-:Y:S02]  /*1510*/  IADD3 R6, P0, PT, R18, R16.reuse, RZ ;  /* 0x0000001012067210 */ /* 0x082fe40007f1e0ff */
[-C--:B------:R-:W-:Y:S02]  /*1520*/  LEA.HI.X.SX32 R11, R20, R15.reuse, 0x1, P1 ;  /* 0x0000000f140b7211 */ /* 0x080fe400008f0eff */
[-C--:B------:R-:W-:Y:S01]  /*1530*/  LEA.HI.X.SX32 R7, R18, R15.reuse, 0x1, P0 ;  /* 0x0000000f12077211 */ /* 0x080fe200000f0eff */
[----:B------:R-:W-:Y:S01]  /*1540*/  IMAD R18, R17, 0x4, R19 ;  /* 0x0000000411127824 */ /* 0x000fe200078e0213 */
[----:B------:R-:W-:Y:S01]  /*1550*/  IADD3 R8, P0, PT, R19, R16, RZ ;  /* 0x0000001013087210 */ /* 0x000fe20007f1e0ff */
[----:B------:R-:W-:Y:S02]  /*1560*/  STL [R1+0x20], R28 ;  /* 0x0000201c01007387 */ /* 0x000fe40000100800 */
[----:B------:R-:W-:Y:S01]  /*1570*/  IMAD R20, R17, 0x4, R18 ;  /* 0x0000000411147824 */ /* 0x000fe200078e0212 */
[----:B------:R-:W-:-:S03]  /*1580*/  LEA.HI.X.SX32 R9, R19, R15, 0x1, P0 ;  /* 0x0000000f13097211 */ /* 0x000fc600000f0eff */
[----:B------:R-:W-:Y:S01]  /*1590*/  IMAD R19, R17, 0x4, R20 ;  /* 0x0000000411137824 */ /* 0x000fe200078e0214 */
[----:B--2---:R0:W-:Y:S04]  /*15a0*/  STL [R1+0x168], R22 ;  /* 0x0001681601007387 */ /* 0x0041e80000100800 */
[----:B0-----:R0:W2:Y:S04]  /*15b0*/  LDG.E.U8 R22, desc[UR12][R10.64] ;  /* 0x0000000c0a167981 */ /* 0x0010a8000c1e1100 */
[----:B---3--:R1:W-:Y:S01]  /*15c0*/  STL [R1+0x160], R27 ;  /* 0x0001601b01007387 */ /* 0x0083e20000100800 */
[----:B0-----:R-:W-:-:S03]  /*15d0*/  IADD3 R10, P0, PT, R18, R16, RZ ;  /* 0x00000010120a7210 */ /* 0x001fc60007f1e0ff */
[----:B------:R0:W-:Y:S01]  /*15e0*/  STL [R1+0x15c], R26 ;  /* 0x00015c1a01007387 */ /* 0x0001e20000100800 */
[-C--:B------:R-:W-:Y:S01]  /*15f0*/  LEA.HI.X.SX32 R11, R18, R15.reuse, 0x1, P0 ;  /* 0x0000000f120b7211 */ /* 0x080fe200000f0eff */
[----:B------:R-:W-:Y:S02]  /*1600*/  IMAD R18, R17, 0x4, R19 ;  /* 0x0000000411127824 */ /* 0x000fe400078e0213 */
[----:B-1----:R1:W3:Y:S04]  /*1610*/  LDG.E.U8 R27, desc[UR12][R6.64] ;  /* 0x0000000c061b7981 */ /* 0x0022e8000c1e1100 */
[----:B0-----:R0:W3:Y:S01]  /*1620*/  LDG.E.U8 R26, desc[UR12][R8.64] ;  /* 0x0000000c081a7981 */ /* 0x0010e2000c1e1100 */
[CC--:B-1----:R-:W-:Y:S02]  /*1630*/  IADD3 R6, P1, PT, R20.reuse, R16.reuse, RZ ;  /* 0x0000001014067210 */ /* 0x0c2fe40007f3e0ff */
[C---:B0-----:R-:W-:Y:S01]  /*1640*/  IADD3 R8, P0, PT, R19.reuse, R16, RZ ;  /* 0x0000001013087210 */ /* 0x041fe20007f1e0ff */
[----:B----4-:R0:W-:Y:S03]  /*1650*/  STL [R1+0x158], R25 ;  /* 0x0001581901007387 */ /* 0x0101e60000100800 */
[-C--:B------:R-:W-:Y:S01]  /*1660*/  LEA.HI.X.SX32 R9, R19, R15.reuse, 0x1, P0 ;  /* 0x0000000f13097211 */ /* 0x080fe200000f0eff */
[C---:B------:R-:W-:Y:S01]  /*1670*/  IMAD R19, R17.reuse, 0x4, R18 ;  /* 0x0000000411137824 */ /* 0x040fe200078e0212 */
[----:B------:R-:W-:Y:S01]  /*1680*/  LEA.HI.X.SX32 R7, R20, R15, 0x1, P1 ;  /* 0x0000000f14077211 */ /* 0x000fe200008f0eff */
[----:B------:R1:W-:Y:S02]  /*1690*/  STL [R1+0x154], R21 ;  /* 0x0001541501007387 */ /* 0x0003e40000100800 */
[----:B------:R-:W-:-:S02]  /*16a0*/  IMAD R20, R17, 0x4, R19 ;  /* 0x0000000411147824 */ /* 0x000fc400078e0213 */
[----:B0-----:R0:W4:Y:S04]  /*16b0*/  LDG.E.U8 R25, desc[UR12][R10.64] ;  /* 0x0000000c0a197981 */ /* 0x001128000c1e1100 */
[----:B-1----:R1:W4:Y:S01]  /*16c0*/  LDG.E.U8 R21, desc[UR12][R6.64] ;  /* 0x0000000c06157981 */ /* 0x002322000c1e1100 */
[----:B0-----:R-:W-:-:S04]  /*16d0*/  IADD3 R10, P0, PT, R18, R16, RZ ;  /* 0x00000010120a7210 */ /* 0x001fc80007f1e0ff */
[----:B------:R-:W-:Y:S01]  /*16e0*/  LEA.HI.X.SX32 R11, R18, R15, 0x1, P0 ;  /* 0x0000000f120b7211 */ /* 0x000fe200000f0eff */
[----:B------:R-:W-:Y:S01]  /*16f0*/  IMAD R18, R17, 0x4, R20 ;  /* 0x0000000411127824 */ /* 0x000fe200078e0214 */
[----:B-1----:R-:W-:-:S04]  /*1700*/  IADD3 R6, P0, PT, R19, R16, RZ ;  /* 0x0000001013067210 */ /* 0x002fc80007f1e0ff */
[----:B------:R-:W-:Y:S01]  /*1710*/  LEA.HI.X.SX32 R7, R19, R15, 0x1, P0 ;  /* 0x0000000f13077211 */ /* 0x000fe200000f0eff */
[----:B-----5:R0:W-:Y:S01]  /*1720*/  STL [R1+0x1c], R24 ;  /* 0x00001c1801007387 */ /* 0x0201e20000100800 */
[----:B------:R-:W-:-:S03]  /*1730*/  IADD3 R28, P0, PT, R18, R16, RZ ;  /* 0x00000010121c7210 */ /* 0x000fc60007f1e0ff */
[----:B0-----:R0:W5:Y:S04]  /*1740*/  LDG.E.U8 R24, desc[UR12][R8.64] ;  /* 0x0000000c08187981 */ /* 0x001168000c1e1100 */
[----:B------:R1:W-:Y:S04]  /*1750*/  STL [R1+0x18], R23 ;  /* 0x0000181701007387 */ /* 0x0003e80000100800 */
[----:B------:R1:W-:Y:S01]  /*1760*/  STL [R1+0x14], R29 ;  /* 0x0000141d01007387 */ /* 0x0003e20000100800 */
[----:B0-----:R-:W-:-:S03]  /*1770*/  IADD3 R8, P1, PT, R20, R16, RZ ;  /* 0x0000001014087210 */ /* 0x001fc60007f3e0ff */
[----:B-1----:R0:W4:Y:S01]  /*1780*/  LDG.E.U8 R23, desc[UR12][R10.64] ;  /* 0x0000000c0a177981 */ /* 0x002122000c1e1100 */
[----:B------:R-:W-:-:S05]  /*1790*/  LEA.HI.X.SX32 R29, R18, R15, 0x1, P0 ;  /* 0x0000000f121d7211 */ /* 0x000fca00000f0eff */
[----:B------:R-:W4:Y:S01]  /*17a0*/  LDG.E.U8 R28, desc[UR12][R28.64] ;  /* 0x0000000c1c1c7981 */ /* 0x000f22000c1e1100 */
[----:B0-----:R-:W-:Y:S01]  /*17b0*/  IMAD R10, R17, 0x4, R18 ;  /* 0x00000004110a7824 */ /* 0x001fe200078e0212 */
[----:B------:R-:W-:-:S03]  /*17c0*/  LEA.HI.X.SX32 R9, R20, R15, 0x1, P1 ;  /* 0x0000000f14097211 */ /* 0x000fc600008f0eff */
[C---:B------:R-:W-:Y:S02]  /*17d0*/  IMAD R11, R17.reuse, 0x4, R10 ;  /* 0x00000004110b7824 */ /* 0x040fe400078e020a */
[----:B------:R0:W5:Y:S04]  /*17e0*/  LDG.E.U8 R20, desc[UR12][R8.64] ;  /* 0x0000000c08147981 */ /* 0x000168000c1e1100 */
[----:B--2---:R1:W-:Y:S01]  /*17f0*/  STL [R1+0x10], R22 ;  /* 0x0000101601007387 */ /* 0x0043e20000100800 */
[----:B0-----:R-:W-:-:S03]  /*1800*/  IMAD R9, R17, 0x4, R11 ;  /* 0x0000000411097824 */ /* 0x001fc600078e020b */
[----:B-1----:R0:W2:Y:S02]  /*1810*/  LDG.E.U8 R22, desc[UR12][R6.64] ;  /* 0x0000000c06167981 */ /* 0x0020a4000c1e1100 */
[----:B0-----:R-:W-:-:S04]  /*1820*/  IADD3 R6, P0, PT, R10, R16, RZ ;  /* 0x000000100a067210 */ /* 0x001fc80007f1e0ff */
[----:B------:R-:W-:Y:S02]  /*1830*/  LEA.HI.X.SX32 R7, R10, R15, 0x1, P0 ;  /* 0x0000000f0a077211 */ /* 0x000fe400000f0eff */
[----:B------:R-:W-:-:S04]  /*1840*/  IADD3 R10, P0, PT, R11, R16, RZ ;  /* 0x000000100b0a7210 */ /* 0x000fc80007f1e0ff */
[----:B------:R-:W-:-:S05]  /*1850*/  LEA.HI.X.SX32 R11, R11, R15, 0x1, P0 ;  /* 0x0000000f0b0b7211 */ /* 0x000fca00000f0eff */
[----:B------:R-:W2:Y:S04]  /*1860*/  LDG.E.U8 R29, desc[UR12][R10.64] ;  /* 0x0000000c0a1d7981 */ /* 0x000ea8000c1e1100 */
[----:B---3--:R-:W-:Y:S04]  /*1870*/  STL [R1+0xc], R27 ;  /* 0x00000c1b01007387 */ /* 0x008fe80000100800 */
[----:B----4-:R-:W-:Y:S04]  /*1880*/  STL [R1+0x15dc], R28 ;  /* 0x0015dc1c01007387 */ /* 0x010fe80000100800 */
[----:B------:R-:W-:Y:S04]  /*1890*/  STL [R1+0x15e0], R28 ;  /* 0x0015e01c01007387 */ /* 0x000fe80000100800 */
        /* <DEDUP_REMOVED lines=9> */
[----:B------:R0:W-:Y:S04]  /*1930*/  STL [R1+0x148], R21 ;  /* 0x0001481501007387 */ /* 0x0001e80000100800 */
[----:B0-----:R0:W3:Y:S01]  /*1940*/  LDG.E.U8 R21, desc[UR12][R6.64] ;  /* 0x0000000c06157981 */ /* 0x0010e2000c1e1100 */
[----:B------:R-:W-:Y:S01]  /*1950*/  IMAD R19, R17, 0x4, R9 ;  /* 0x0000000411137824 */ /* 0x000fe200078e0209 */
[----:B------:R-:W-:-:S02]  /*1960*/  IADD3 R8, P1, PT, R9, R16, RZ ;  /* 0x0000001009087210 */ /* 0x000fc40007f3e0ff */
[----:B-----5:R1:W-:Y:S01]  /*1970*/  STL [R1+0x144], R24 ;  /* 0x0001441801007387 */ /* 0x0203e20000100800 */
[----:B------:R-:W-:Y:S01]  /*1980*/  IMAD R18, R17, 0x4, R19 ;  /* 0x0000000411127824 */ /* 0x000fe200078e0213 */
[----:B------:R-:W-:Y:S02]  /*1990*/  LEA.HI.X.SX32 R9, R9, R15, 0x1, P1 ;  /* 0x0000000f09097211 */ /* 0x000fe400008f0eff */
[----:B--2---:R-:W-:Y:S01]  /*19a0*/  STL [R1+0x15e8], R29 ;  /* 0x0015e81d01007387 */ /* 0x004fe20000100800 */
[----:B0-----:R-:W-:-:S03]  /*19b0*/  IADD3 R6, P0, PT, R19, R16, RZ ;  /* 0x0000001013067210 */ /* 0x001fc60007f1e0ff */
[----:B------:R-:W-:Y:S01]  /*19c0*/  STL [R1+0x13c], R23 ;  /* 0x00013c1701007387 */ /* 0x000fe20000100800 */
[----:B------:R-:W-:-:S03]  /*19d0*/  LEA.HI.X.SX32 R7, R19, R15, 0x1, P0 ;  /* 0x0000000f13077211 */ /* 0x000fc600000f0eff */
[----:B------:R-:W-:Y:S01]  /*19e0*/  STL [R1+0x15ec], R29 ;  /* 0x0015ec1d01007387 */ /* 0x000fe20000100800 */
[----:B------:R-:W-:-:S03]  /*19f0*/  IMAD R19, R17, 0x4, R18 ;  /* 0x0000000411137824 */ /* 0x000fc600078e0212 */
[----:B------:R-:W-:Y:S01]  /*1a00*/  STL [R1+0x1668], R29 ;  /* 0x0016681d01007387 */ /* 0x000fe20000100800 */
[----:B------:R-:W-:-:S03]  /*1a10*/  IADD3 R10, P0, PT, R18, R16, RZ ;  /* 0x00000010120a7210 */ /* 0x000fc60007f1e0ff */
[----:B------:R-:W-:Y:S04]  /*1a20*/  STL [R1+0x1670], R29 ;  /* 0x0016701d01007387 */ /* 0x000fe80000100800 */
[----:B------:R-:W-:Y:S04]  /*1a30*/  STL [R1+0x1674], R29 ;  /* 0x0016741d01007387 */ /* 0x000fe80000100800 */
[----:B------:R0:W-:Y:S04]  /*1a40*/  STL [R1+0x8], R22 ;  /* 0x0000081601007387 */ /* 0x0001e80000100800 */
[----:B-1----:R1:W2:Y:S04]  /*1a50*/  LDG.E.U8 R24, desc[UR12][R8.64] ;  /* 0x0000000c08187981 */ /* 0x0022a8000c1e1100 */
[----:B------:R4:W-:Y:S01]  /*1a60*/  STL [R1+0x4], R20 ;  /* 0x0000041401007387 */ /* 0x0009e20000100800 */
[----:B------:R-:W-:Y:S01]  /*1a70*/  LEA.HI.X.SX32 R11, R18, R15, 0x1, P0 ;  /* 0x0000000f120b7211 */ /* 0x000fe200000f0eff */
[----:B-1----:R-:W-:-:S04]  /*1a80*/  IMAD R9, R17, 0x4, R19 ;  /* 0x0000000411097824 */ /* 0x002fc800078e0213 */
[----:B0-----:R-:W5:Y:S04]  /*1a90*/  LDG.E.U8 R22, desc[UR12][R10.64] ;  /* 0x0000000c0a167981 */ /* 0x001f68000c1e1100 */
[----:B----4-:R0:W4:Y:S01]  /*1aa0*/  LDG.E.U8 R20, desc[UR12][R6.64] ;  /* 0x0000000c06147981 */ /* 0x010122000c1e1100 */
[----:B------:R-:W-:Y:S01]  /*1ab0*/  IMAD R18, R17, 0x4, R9 ;  /* 0x0000000411127824 */ /* 0x000fe200078e0209 */
[-C--:B------:R-:W-:Y:S02]  /*1ac0*/  IADD3 R8, P1, PT, R9, R16.reuse, RZ ;  /* 0x0000001009087210 */ /* 0x080fe40007f3e0ff */
[----:B0-----:R-:W-:-:S04]  /*1ad0*/  IADD3 R6, P0, PT, R19, R16, RZ ;  /* 0x0000001013067210 */ /* 0x001fc80007f1e0ff */
[-C--:B------:R-:W-:Y:S01]  /*1ae0*/  LEA.HI.X.SX32 R7, R19, R15.reuse, 0x1, P0 ;  /* 0x0000000f13077211 */ /* 0x080fe200000f0eff */
[----:B------:R-:W-:Y:S01]  /*1af0*/  IMAD R19, R17, 0x4, R18 ;  /* 0x0000000411137824 */ /* 0x000fe200078e0212 */
[CC--:B------:R-:W-:Y:S02]  /*1b00*/  IADD3 R10, P0, PT, R18.reuse, R16.reuse, RZ ;  /* 0x00000010120a7210 */ /* 0x0c0fe40007f1e0ff */
[-C--:B------:R-:W-:Y:S01]  /*1b10*/  LEA.HI.X.SX32 R9, R9, R15.reuse, 0x1, P1 ;  /* 0x0000000f09097211 */ /* 0x080fe200008f0eff */
[----:B------:R0:W5:Y:S01]  /*1b20*/  LDG.E.U8 R26, desc[UR12][R6.64] ;  /* 0x0000000c061a7981 */ /* 0x000162000c1e1100 */
[----:B------:R-:W-:Y:S01]  /*1b30*/  LEA.HI.X.SX32 R11, R18, R15, 0x1, P0 ;  /* 0x0000000f120b7211 */ /* 0x000fe200000f0eff */
[----:B------:R-:W-:Y:S02]  /*1b40*/  IMAD R18, R17, 0x4, R19 ;  /* 0x0000000411127824 */ /* 0x000fe400078e0213 */
[----:B------:R-:W5:Y:S04]  /*1b50*/  LDG.E.U8 R23, desc[UR12][R8.64] ;  /* 0x0000000c08177981 */ /* 0x000f68000c1e1100 */
[----:B------:R1:W5:Y:S01]  /*1b60*/  LDG.E.U8 R29, desc[UR12][R10.64] ;  /* 0x0000000c0a1d7981 */ /* 0x000362000c1e1100 */
[----:B0-----:R-:W-:-:S04]  /*1b70*/  IADD3 R6, P0, PT, R19, R16, RZ ;  /* 0x0000001013067210 */ /* 0x001fc80007f1e0ff */
[----:B------:R-:W-:Y:S02]  /*1b80*/  LEA.HI.X.SX32 R7, R19, R15, 0x1, P0 ;  /* 0x0000000f13077211 */ /* 0x000fe400000f0eff */
[----:B-1----:R-:W-:-:S04]  /*1b90*/  IADD3 R10, P0, PT, R18, R16, RZ ;  /* 0x00000010120a7210 */ /* 0x002fc80007f1e0ff */
[----:B------:R-:W-:-:S05]  /*1ba0*/  LEA.HI.X.SX32 R11, R18, R15, 0x1, P0 ;  /* 0x0000000f120b7211 */ /* 0x000fca00000f0eff */
[----:B------:R-:W5:Y:S04]  /*1bb0*/  LDG.E.U8 R25, desc[UR12][R10.64] ;  /* 0x0000000c0a197981 */ /* 0x000f68000c1e1100 */
[----:B---3--:R0:W-:Y:S04]  /*1bc0*/  STL [R1], R21 ;  /* 0x0000001501007387 */ /* 0x0081e80000100800 */
[----:B0-----:R0:W3:Y:S01]  /*1bd0*/  LDG.E.U8 R21, desc[UR12][R6.64] ;  /* 0x0000000c06157981 */ /* 0x0010e2000c1e1100 */
[----:B------:R-:W-:-:S04]  /*1be0*/  IMAD R9, R17, 0x4, R18 ;  /* 0x0000000411097824 */ /* 0x000fc800078e0212 */
[----:B------:R-:W-:Y:S01]  /*1bf0*/  IMAD R19, R17, 0x4, R9 ;  /* 0x0000000411137824 */ /* 0x000fe200078e0209 */
[----:B------:R-:W-:-:S03]  /*1c00*/  IADD3 R8, P1, PT, R9, R16, RZ ;  /* 0x0000001009087210 */ /* 0x000fc60007f3e0ff */
[----:B------:R-:W-:Y:S01]  /*1c10*/  IMAD R18, R17, 0x4, R19 ;  /* 0x0000000411127824 */ /* 0x000fe200078e0213 */
[-C--:B0-----:R-:W-:Y:S02]  /*1c20*/  IADD3 R6, P0, PT, R19, R16.reuse, RZ ;  /* 0x0000001013067210 */ /* 0x081fe40007f1e0ff */
[-C--:B------:R-:W-:Y:S02]  /*1c30*/  LEA.HI.X.SX32 R9, R9, R15.reuse, 0x1, P1 ;  /* 0x0000000f09097211 */ /* 0x080fe400008f0eff */
[-C--:B------:R-:W-:Y:S01]  /*1c40*/  LEA.HI.X.SX32 R7, R19, R15.reuse, 0x1, P0 ;  /* 0x0000000f13077211 */ /* 0x080fe200000f0eff */
[----:B------:R-:W-:Y:S01]  /*1c50*/  IMAD R19, R17, 0x4, R18 ;  /* 0x0000000411137824 */ /* 0x000fe200078e0212 */
[CC--:B------:R-:W-:Y:S01]  /*1c60*/  IADD3 R10, P0, PT, R18.reuse, R16.reuse, RZ ;  /* 0x00000010120a7210 */ /* 0x0c0fe20007f1e0ff */
[----:B------:R0:W3:Y:S03]  /*1c70*/  LDG.E.U8 R27, desc[UR12][R8.64] ;  /* 0x0000000c081b7981 */ /* 0x0000e6000c1e1100 */
[----:B------:R-:W-:Y:S01]  /*1c80*/  LEA.HI.X.SX32 R11, R18, R15, 0x1, P0 ;  /* 0x0000000f120b7211 */ /* 0x000fe200000f0eff */
[----:B--2---:R1:W-:Y:S01]  /*1c90*/  STL [R1+0x140], R24 ;  /* 0x0001401801007387 */ /* 0x0043e20000100800 */
[----:B0-----:R-:W-:-:S04]  /*1ca0*/  IADD3 R8, P0, PT, R19, R16, RZ ;  /* 0x0000001013087210 */ /* 0x001fc80007f1e0ff */
[----:B------:R-:W-:Y:S01]  /*1cb0*/  LEA.HI.X.SX32 R9, R19, R15, 0x1, P0 ;  /* 0x0000000f13097211 */ /* 0x000fe200000f0eff */
[----:B-1----:R0:W2:Y:S04]  /*1cc0*/  LDG.E.U8 R24, desc[UR12][R6.64] ;  /* 0x0000000c06187981 */ /* 0x0020a8000c1e1100 */
[----:B----4-:R1:W-:Y:S02]  /*1cd0*/  STL [R1+0x138], R20 ;  /* 0x0001381401007387 */ /* 0x0103e40000100800 */
[C---:B-1----:R-:W-:Y:S02]  /*1ce0*/  IMAD R20, R17.reuse, 0x4, R19 ;  /* 0x0000000411147824 */ /* 0x042fe400078e0213 */
[----:B-----5:R1:W-:Y:S02]  /*1cf0*/  STL [R1+0x134], R22 ;  /* 0x0001341601007387 */ /* 0x0203e40000100800 */
[----:B------:R-:W-:Y:S01]  /*1d00*/  IMAD R18, R17, 0x4, R20 ;  /* 0x0000000411127824 */ /* 0x000fe200078e0214 */
[----:B0-----:R-:W-:-:S03]  /*1d10*/  IADD3 R6, P1, PT, R20, R16, RZ ;  /* 0x0000001014067210 */ /* 0x001fc60007f3e0ff */
[----:B------:R-:W-:Y:S01]  /*1d20*/  IMAD R19, R17, 0x4, R18 ;  /* 0x0000000411137824 */ /* 0x000fe200078e0212 */
[----:B-1----:R0:W4:Y:S01]  /*1d30*/  LDG.E.U8 R22, desc[UR12][R10.64] ;  /* 0x0000000c0a167981 */ /* 0x002122000c1e1100 */
[----:B------:R-:W-:-:S03]  /*1d40*/  LEA.HI.X.SX32 R7, R20, R15, 0x1, P1 ;  /* 0x0000000f14077211 */ /* 0x000fc600008f0eff */
[----:B------:R1:W-:Y:S01]  /*1d50*/  STL [R1+0x130], R26 ;  /* 0x0001301a01007387 */ /* 0x0003e20000100800 */
[----:B0-----:R-:W-:-:S03]  /*1d60*/  IADD3 R10, P0, PT, R18, R16, RZ ;  /* 0x00000010120a7210 */ /* 0x001fc60007f1e0ff */
[----:B-1----:R0:W5:Y:S01]  /*1d70*/  LDG.E.U8 R26, desc[UR12][R8.64] ;  /* 0x0000000c081a7981 */ /* 0x002162000c1e1100 */
[----:B------:R-:W-:Y:S01]  /*1d80*/  LEA.HI.X.SX32 R11, R18, R15, 0x1, P0 ;  /* 0x0000000f120b7211 */ /* 0x000fe200000f0eff */
[----:B------:R-:W-:Y:S02]  /*1d90*/  IMAD R18, R17, 0x4, R19 ;  /* 0x0000000411127824 */ /* 0x000fe400078e0213 */
[----:B------:R1:W-:Y:S01]  /*1da0*/  STL [R1+0x12c], R23 ;  /* 0x00012c1701007387 */ /* 0x0003e20000100800 */
[----:B0-----:R-:W-:-:S03]  /*1db0*/  IADD3 R8, P0, PT, R19, R16, RZ ;  /* 0x0000001013087210 */ /* 0x001fc60007f1e0ff */
[----:B------:R0:W-:Y:S01]  /*1dc0*/  STL [R1+0x120], R29 ;  /* 0x0001201d01007387 */ /* 0x0001e20000100800 */
[----:B------:R-:W-:-:S03]  /*1dd0*/  LEA.HI.X.SX32 R9, R19, R15, 0x1, P0 ;  /* 0x0000000f13097211 */ /* 0x000fc600000f0eff */
[----:B-1----:R1:W5:Y:S04]  /*1de0*/  LDG.E.U8 R23, desc[UR12][R6.64] ;  /* 0x0000000c06177981 */ /* 0x002368000c1e1100 */
[----:B0-----:R0:W5:Y:S01]  /*1df0*/  LDG.E.U8 R29, desc[UR12][R10.64] ;  /* 0x0000000c0a1d7981 */ /* 0x001162000c1e1100 */
[----:B-1----:R-:W-:-:S04]  /*1e00*/  IADD3 R6, P0, PT, R18, R16, RZ ;  /* 0x0000001012067210 */ /* 0x002fc80007f1e0ff */
[----:B------:R-:W-:Y:S01]  /*1e10*/  LEA.HI.X.SX32 R7, R18, R15, 0x1, P0 ;  /* 0x0000000f12077211 */ /* 0x000fe200000f0eff */
[----:B---3--:R1:W-:Y:S04]  /*1e20*/  STL [R1+0x11c], R21 ;  /* 0x00011c1501007387 */ /* 0x0083e80000100800 */
[----:B------:R3:W-:Y:S04]  /*1e30*/  STL [R1+0x114], R25 ;  /* 0x0001141901007387 */ /* 0x0007e80000100800 */
[----:B-1----:R1:W5:Y:S04]  /*1e40*/  LDG.E.U8 R21, desc[UR12][R8.64] ;  /* 0x0000000c08157981 */ /* 0x002368000c1e1100 */
[----:B---3--:R3:W5:Y:S01]  /*1e50*/  LDG.E.U8 R25, desc[UR12][R6.64] ;  /* 0x0000000c06197981 */ /* 0x008762000c1e1100 */
[----:B------:R-:W-:-:S04]  /*1e60*/  IMAD R20, R17, 0x4, R18 ;  /* 0x0000000411147824 */ /* 0x000fc800078e0212 */
[----:B------:R-:W-:Y:S01]  /*1e70*/  IMAD R19, R17, 0x4, R20 ;  /* 0x0000000411137824 */ /* 0x000fe200078e0214 */
[----:B0-----:R-:W-:-:S03]  /*1e80*/  IADD3 R10, P1, PT, R20, R16, RZ ;  /* 0x00000010140a7210 */ /* 0x001fc60007f3e0ff */
[----:B------:R-:W-:Y:S01]  /*1e90*/  IMAD R18, R17, 0x4, R19 ;  /* 0x0000000411127824 */ /* 0x000fe200078e0213 */
[CC--:B-1----:R-:W-:Y:S02]  /*1ea0*/  IADD3 R8, P0, PT, R19.reuse, R16.reuse, RZ ;  /* 0x0000001013087210 */ /* 0x0c2fe40007f1e0ff */
[-C--:B------:R-:W-:Y:S02]  /*1eb0*/  LEA.HI.X.SX32 R11, R20, R15.reuse, 0x1, P1 ;  /* 0x0000000f140b7211 */ /* 0x080fe400008f0eff */
[-C--:B------:R-:W-:Y:S01]  /*1ec0*/  LEA.HI.X.SX32 R9, R19, R15.reuse, 0x1, P0 ;  /* 0x0000000f13097211 */ /* 0x080fe200000f0eff */
[C---:B------:R-:W-:Y:S01]  /*1ed0*/  IMAD R19, R17.reuse, 0x4, R18 ;  /* 0x0000000411137824 */ /* 0x040fe200078e0212 */
[C---:B---3--:R-:W-:Y:S01]  /*1ee0*/  IADD3 R6, P0, PT, R18.reuse, R16, RZ ;  /* 0x0000001012067210 */ /* 0x048fe20007f1e0ff */
[----:B------:R0:W-:Y:S02]  /*1ef0*/  STL [R1+0x100], R27 ;  /* 0x0001001b01007387 */ /* 0x0001e40000100800 */
[C---:B------:R-:W-:Y:S01]  /*1f00*/  IMAD R20, R17.reuse, 0x4, R19 ;  /* 0x0000000411147824 */ /* 0x040fe200078e0213 */
[----:B------:R-:W-:Y:S01]  /*1f10*/  LEA.HI.X.SX32 R7, R18, R15, 0x1, P0 ;  /* 0x0000000f12077211 */ /* 0x000fe200000f0eff */
[----:B--2---:R1:W-:Y:S02]  /*1f20*/  STL [R1+0xfc], R24 ;  /* 0x0000fc1801007387 */ /* 0x0043e40000100800 */
[----:B------:R-:W-:-:S02]  /*1f30*/  IMAD R18, R17, 0x4, R20 ;  /* 0x0000000411127824 */ /* 0x000fc400078e0214 */
[----:B0-----:R0:W2:Y:S04]  /*1f40*/  LDG.E.U8 R27, desc[UR12][R10.64] ;  /* 0x0000000c0a1b7981 */ /* 0x0010a8000c1e1100 */
[----:B-1----:R1:W3:Y:S01]  /*1f50*/  LDG.E.U8 R24, desc[UR12][R8.64] ;  /* 0x0000000c08187981 */ /* 0x0022e2000c1e1100 */
[----:B0-----:R-:W-:-:S04]  /*1f60*/  IADD3 R10, P0, PT, R19, R16, RZ ;  /* 0x00000010130a7210 */ /* 0x001fc80007f1e0ff */
[-C--:B------:R-:W-:Y:S01]  /*1f70*/  LEA.HI.X.SX32 R11, R19, R15.reuse, 0x1, P0 ;  /* 0x0000000f130b7211 */ /* 0x080fe200000f0eff */
[----:B------:R-:W-:Y:S01]  /*1f80*/  IMAD R19, R17, 0x4, R18 ;  /* 0x0000000411137824 */ /* 0x000fe200078e0212 */
[CC--:B-1----:R-:W-:Y:S01]  /*1f90*/  IADD3 R8, P1, PT, R20.reuse, R16.reuse, RZ ;  /* 0x0000001014087210 */ /* 0x0c2fe20007f3e0ff */
[----:B----4-:R0:W-:Y:S03]  /*1fa0*/  STL [R1+0x128], R22 ;  /* 0x0001281601007387 */ /* 0x0101e60000100800 */
[----:B------:R-:W-:Y:S01]  /*1fb0*/  LEA.HI.X.SX32 R9, R20, R15, 0x1, P1 ;  /* 0x0000000f14097211 */ /* 0x000fe200008f0eff */
[----:B0-----:R0:W4:Y:S04]  /*1fc0*/  LDG.E.U8 R22, desc[UR12][R6.64] ;  /* 0x0000000c06167981 */ /* 0x001128000c1e1100 */
[----:B-----5:R1:W-:Y:S01]  /*1fd0*/  STL [R1+0x124], R26 ;  /* 0x0001241a01007387 */ /* 0x0203e20000100800 */
        /* <DEDUP_REMOVED lines=12> */
[----:B------:R1:W-:Y:S04]  /*20a0*/  STL [R1+0x108], R21 ;  /* 0x0001081501007387 */ /* 0x0003e80000100800 */
[----:B------:R0:W-:Y:S04]  /*20b0*/  STL [R1+0xf8], R25 ;  /* 0x0000f81901007387 */ /* 0x0001e80000100800 */
[----:B-1----:R1:W5:Y:S04]  /*20c0*/  LDG.E.U8 R21, desc[UR12][R10.64] ;  /* 0x0000000c0a157981 */ /* 0x002368000c1e1100 */
[----:B0-----:R0:W5:Y:S01]  /*20d0*/  LDG.E.U8 R25, desc[UR12][R8.64] ;  /* 0x0000000c08197981 */ /* 0x001162000c1e1100 */
        /* <DEDUP_REMOVED lines=9> */
[----:B--2---:R0:W-:Y:S02]  /*2170*/  STL [R1+0xf0], R27 ;  /* 0x0000f01b01007387 */ /* 0x0041e40000100800 */
[C---:B------:R-:W-:Y:S01]  /*2180*/  IMAD R20, R17.reuse, 0x4, R19 ;  /* 0x0000000411147824 */ /* 0x040fe200078e0213 */
[----:B------:R-:W-:Y:S01]  /*2190*/  LEA.HI.X.SX32 R9, R18, R15, 0x1, P0 ;  /* 0x0000000f12097211 */ /* 0x000fe200000f0eff */
[----:B---3--:R1:W-:Y:S02]  /*21a0*/  STL [R1+0xec], R24 ;  /* 0x0000ec1801007387 */ /* 0x0083e40000100800 */
        /* <DEDUP_REMOVED lines=15> */
[----:B------:R1:W-:Y:S04]  /*22a0*/  STL [R1+0x10c], R23 ;  /* 0x00010c1701007387 */ /* 0x0003e80000100800 */
[----:B------:R1:W5:Y:S01]  /*22b0*/  LDG.E.U8 R20, desc[UR12][R8.64] ;  /* 0x0000000c08147981 */ /* 0x000362000c1e1100 */
[----:B0-----:R-:W-:-:S04]  /*22c0*/  IADD3 R6, P0, PT, R19, R16, RZ ;  /* 0x0000001013067210 */ /* 0x001fc80007f1e0ff */
[----:B------:R-:W-:Y:S01]  /*22d0*/  LEA.HI.X.SX32 R7, R19, R15, 0x1, P0 ;  /* 0x0000000f13077211 */ /* 0x000fe200000f0eff */
[----:B-1----:R0:W5:Y:S01]  /*22e0*/  LDG.E.U8 R23, desc[UR12][R10.64] ;  /* 0x0000000c0a177981 */ /* 0x002162000c1e1100 */
[----:B------:R-:W-:-:S03]  /*22f0*/  IADD3 R8, P0, PT, R18, R16, RZ ;  /* 0x0000001012087210 */ /* 0x000fc60007f1e0ff */
[----:B------:R-:W-:Y:S01]  /*2300*/  STL [R1+0x104], R29 ;  /* 0x0001041d01007387 */ /* 0x000fe20000100800 */
[----:B------:R-:W-:-:S03]  /*2310*/  LEA.HI.X.SX32 R9, R18, R15, 0x1, P0 ;  /* 0x0000000f12097211 */ /* 0x000fc600000f0eff */
        /* <DEDUP_REMOVED lines=8> */
[-C--:B-1----:R-:W-:Y:S02]  /*23a0*/  IADD3 R6, P0, PT, R19, R16.reuse, RZ ;  /* 0x0000001013067210 */ /* 0x082fe40007f1e0ff */
[-C--:B------:R-:W-:Y:S02]  /*23b0*/  LEA.HI.X.SX32 R11, R11, R15.reuse, 0x1, P1 ;  /* 0x0000000f0b0b7211 */ /* 0x080fe400008f0eff */
[-C--:B------:R-:W-:Y:S01]  /*23c0*/  LEA.HI.X.SX32 R7, R19, R15.reuse, 0x1, P0 ;  /* 0x0000000f13077211 */ /* 0x080fe200000f0eff */
[----:B------:R-:W-:Y:S01]  /*23d0*/  IMAD R19, R17, 0x4, R18 ;  /* 0x0000000411137824 */ /* 0x000fe200078e0212 */
[C---:B0-----:R-:W-:Y:S01]  /*23e0*/  IADD3 R8, P0, PT, R18.reuse, R16, RZ ;  /* 0x0000001012087210 */ /* 0x041fe20007f1e0ff */
[----:B------:R0:W5:Y:S04]  /*23f0*/  LDG.E.U8 R29, desc[UR12][R10.64] ;  /* 0x0000000c0a1d7981 */ /* 0x000168000c1e1100 */
[----:B--2---:R-:W-:Y:S01]  /*2400*/  STL [R1+0xe0], R27 ;  /* 0x0000e01b01007387 */ /* 0x004fe20000100800 */
[----:B------:R-:W-:-:S03]  /*2410*/  LEA.HI.X.SX32 R9, R18, R15, 0x1, P0 ;  /* 0x0000000f12097211 */ /* 0x000fc600000f0eff */
[----:B---3--:R1:W-:Y:S01]  /*2420*/  STL [R1+0xd8], R24 ;  /* 0x0000d81801007387 */ /* 0x0083e20000100800 */
[----:B0-----:R-:W-:-:S04]  /*2430*/  IMAD R11, R17, 0x4, R19 ;  /* 0x00000004110b7824 */ /* 0x001fc800078e0213 */
[----:B------:R-:W-:Y:S01]  /*2440*/  IMAD R18, R17, 0x4, R11 ;  /* 0x0000000411127824 */ /* 0x000fe200078e020b */
[----:B-1----:R0:W2:Y:S01]  /*2450*/  LDG.E.U8 R24, desc[UR12][R6.64] ;  /* 0x0000000c06187981 */ /* 0x0020a2000c1e1100 */
[-C--:B------:R-:W-:Y:S02]  /*2460*/  IADD3 R10, P1, PT, R11, R16.reuse, RZ ;  /* 0x000000100b0a7210 */ /* 0x080fe40007f3e0ff */
[C---:B0-----:R-:W-:Y:S01]  /*2470*/  IADD3 R6, P0, PT, R19.reuse, R16, RZ ;  /* 0x0000001013067210 */ /* 0x041fe20007f1e0ff */
[----:B----4-:R0:W-:Y:S03]  /*2480*/  STL [R1+0xd4], R22 ;  /* 0x0000d41601007387 */ /* 0x0101e60000100800 */
[-C--:B------:R-:W-:Y:S01]  /*2490*/  LEA.HI.X.SX32 R7, R19, R15.reuse, 0x1, P0 ;  /* 0x0000000f13077211 */ /* 0x080fe200000f0eff */
[----:B------:R-:W-:Y:S01]  /*24a0*/  IMAD R19, R17, 0x4, R18 ;  /* 0x0000000411137824 */ /* 0x000fe200078e0212 */
[----:B------:R-:W-:-:S03]  /*24b0*/  LEA.HI.X.SX32 R11, R11, R15, 0x1, P1 ;  /* 0x0000000f0b0b7211 */ /* 0x000fc600008f0eff */
[----:B------:R-:W3:Y:S04]  /*24c0*/  LDG.E.U8 R27, desc[UR12][R6.64] ;  /* 0x0000000c061b7981 */ /* 0x000ee8000c1e1100 */
[----:B0-----:R0:W4:Y:S02]  /*24d0*/  LDG.E.U8 R22, desc[UR12][R8.64] ;  /* 0x0000000c08167981 */ /* 0x001124000c1e1100 */
[CC--:B0-----:R-:W-:Y:S02]  /*24e0*/  IADD3 R8, P0, PT, R18.reuse, R16.reuse, RZ ;  /* 0x0000001012087210 */ /* 0x0c1fe40007f1e0ff */
[----:B-----5:R0:W-:Y:S02]  /*24f0*/  STL [R1+0xd0], R26 ;  /* 0x0000d01a01007387 */ /* 0x0201e40000100800 */
[-C--:B------:R-:W-:Y:S01]  /*2500*/  LEA.HI.X.SX32 R9, R18, R15.reuse, 0x1, P0 ;  /* 0x0000000f12097211 */ /* 0x080fe200000f0eff */
[----:B------:R-:W-:Y:S01]  /*2510*/  IMAD R18, R17, 0x4, R19 ;  /* 0x0000000411127824 */ /* 0x000fe200078e0213 */
[CC--:B------:R-:W-:Y:S01]  /*2520*/  IADD3 R6, P0, PT, R19.reuse, R16.reuse, RZ ;  /* 0x0000001013067210 */ /* 0x0c0fe20007f1e0ff */
[----:B------:R1:W-:Y:S03]  /*2530*/  STL [R1+0xc4], R23 ;  /* 0x0000c41701007387 */ /* 0x0003e60000100800 */
[----:B------:R-:W-:Y:S01]  /*2540*/  LEA.HI.X.SX32 R7, R19, R15, 0x1, P0 ;  /* 0x0000000f13077211 */ /* 0x000fe200000f0eff */
[----:B0-----:R0:W5:Y:S04]  /*2550*/  LDG.E.U8 R26, desc[UR12][R10.64] ;  /* 0x0000000c0a1a7981 */ /* 0x001168000c1e1100 */
[----:B------:R0:W-:Y:S04]  /*2560*/  STL [R1+0xc0], R20 ;  /* 0x0000c01401007387 */ /* 0x0001e80000100800 */
[----:B-1----:R1:W2:Y:S01]  /*2570*/  LDG.E.U8 R23, desc[UR12][R8.64] ;  /* 0x0000000c08177981 */ /* 0x0022a2000c1e1100 */
[----:B0-----:R-:W-:Y:S01]  /*2580*/  IMAD R11, R17, 0x4, R18 ;  /* 0x00000004110b7824 */ /* 0x001fe200078e0212 */
[----:B------:R-:W-:-:S03]  /*2590*/  IADD3 R20, P0, PT, R18, R16, RZ ;  /* 0x0000001012147210 */ /* 0x000fc60007f1e0ff */
[----:B-1----:R-:W-:Y:S01]  /*25a0*/  IMAD R9, R17, 0x4, R11 ;  /* 0x0000000411097824 */ /* 0x002fe200078e020b */
[----:B------:R0:W-:Y:S04]  /*25b0*/  STL [R1+0xcc], R21 ;  /* 0x0000cc1501007387 */ /* 0x0001e80000100800 */
[----:B------:R1:W-:Y:S01]  /*25c0*/  STL [R1+0xc8], R25 ;  /* 0x0000c81901007387 */ /* 0x0003e20000100800 */
[-C--:B0-----:R-:W-:Y:S02]  /*25d0*/  LEA.HI.X.SX32 R21, R18, R15.reuse, 0x1, P0 ;  /* 0x0000000f12157211 */ /* 0x081fe400000f0eff */
[----:B------:R-:W-:Y:S01]  /*25e0*/  IADD3 R8, P0, PT, R9, R16, RZ ;  /* 0x0000001009087210 */ /* 0x000fe20007f1e0ff */
[----:B-1----:R0:W2:Y:S04]  /*25f0*/  LDG.E.U8 R25, desc[UR12][R6.64] ;  /* 0x0000000c06197981 */ /* 0x0020a8000c1e1100 */
[----:B------:R-:W2:Y:S01]  /*2600*/  LDG.E.U8 R20, desc[UR12][R20.64] ;  /* 0x0000000c14147981 */ /* 0x000ea2000c1e1100 */
[----:B0-----:R-:W-:Y:S01]  /*2610*/  IMAD R7, R17, 0x4, R9 ;  /* 0x0000000411077824 */ /* 0x001fe200078e0209 */
[----:B------:R-:W-:-:S05]  /*2620*/  LEA.HI.X.SX32 R9, R9, R15, 0x1, P0 ;  /* 0x0000000f09097211 */ /* 0x000fca00000f0eff */
[----:B------:R-:W3:Y:S01]  /*2630*/  LDG.E.U8 R21, desc[UR12][R8.64] ;  /* 0x0000000c08157981 */ /* 0x000ee2000c1e1100 */
[----:B------:R-:W-:Y:S01]  /*2640*/  IADD3 R6, P0, PT, R7, R16, RZ ;  /* 0x0000001007067210 */ /* 0x000fe20007f1e0ff */
[----:B------:R-:W-:-:S03]  /*2650*/  IMAD R18, R17, 0x4, R7 ;  /* 0x0000000411127824 */ /* 0x000fc600078e0207 */
[----:B------:R-:W-:Y:S01]  /*2660*/  LEA.HI.X.SX32 R7, R7, R15, 0x1, P0 ;  /* 0x0000000f07077211 */ /* 0x000fe200000f0eff */
[----:B--2---:R-:W-:Y:S04]  /*2670*/  STL [R1+0x15d0], R20 ;  /* 0x0015d01401007387 */ /* 0x004fe80000100800 */
[----:B------:R-:W-:Y:S04]  /*2680*/  STL [R1+0x1644], R20 ;  /* 0x0016441401007387 */ /* 0x000fe80000100800 */
[----:B------:R-:W-:Y:S04]  /*2690*/  STL [R1+0xbc], R29 ;  /* 0x0000bc1d01007387 */ /* 0x000fe80000100800 */
[----:B------:R-:W-:Y:S04]  /*26a0*/  STL [R1+0x164c], R20 ;  /* 0x00164c1401007387 */ /* 0x000fe80000100800 */
[----:B------:R-:W-:Y:S04]  /*26b0*/  STL [R1+0x1650], R20 ;  /* 0x0016501401007387 */ /* 0x000fe80000100800 */
[----:B------:R-:W-:Y:S04]  /*26c0*/  STL [R1+0x16a4], R20 ;  /* 0x0016a41401007387 */ /* 0x000fe80000100800 */
[----:B------:R-:W-:Y:S04]  /*26d0*/  STL [R1+0xb8], R24 ;  /* 0x0000b81801007387 */ /* 0x000fe80000100800 */
[----:B----4-:R-:W-:Y:S04]  /*26e0*/  STL [R1+0xb4], R22 ;  /* 0x0000b41601007387 */ /* 0x010fe80000100800 */
[----:B---3--:R-:W-:Y:S04]  /*26f0*/  STL [R1+0x15d4], R21 ;  /* 0x0015d41501007387 */ /* 0x008fe80000100800 */
[----:B------:R-:W-:Y:S04]  /*2700*/  STL [R1+0x1618], R21 ;  /* 0x0016181501007387 */ /* 0x000fe80000100800 */
[----:B------:R-:W-:Y:S04]  /*2710*/  STL [R1+0xb0], R27 ;  /* 0x0000b01b01007387 */ /* 0x000fe80000100800 */
[----:B------:R-:W-:Y:S04]  /*2720*/  STL [R1+0x162c], R21 ;  /* 0x00162c1501007387 */ /* 0x000fe80000100800 */
[----:B------:R-:W-:Y:S04]  /*2730*/  STL [R1+0x1688], R21 ;  /* 0x0016881501007387 */ /* 0x000fe80000100800 */
[----:B------:R-:W-:Y:S04]  /*2740*/  STL [R1+0x168c], R21 ;  /* 0x00168c1501007387 */ /* 0x000fe80000100800 */
[----:B------:R-:W-:Y:S04]  /*2750*/  STL [R1+0x169c], R21 ;  /* 0x00169c1501007387 */ /* 0x000fe80000100800 */
[----:B-----5:R-:W-:Y:S04]  /*2760*/  STL [R1+0xac], R26 ;  /* 0x0000ac1a01007387 */ /* 0x020fe80000100800 */
[----:B------:R0:W-:Y:S04]  /*2770*/  STL [R1+0xa8], R23 ;  /* 0x0000a81701007387 */ /* 0x0001e80000100800 */
[----:B0-----:R-:W2:Y:S01]  /*2780*/  LDG.E.U8 R23, desc[UR12][R6.64] ;  /* 0x0000000c06177981 */ /* 0x001ea2000c1e1100 */
[----:B------:R-:W-:-:S04]  /*2790*/  IADD3 R10, P1, PT, R11, R16, RZ ;  /* 0x000000100b0a7210 */ /* 0x000fc80007f3e0ff */
[----:B------:R-:W-:Y:S01]  /*27a0*/  LEA.HI.X.SX32 R11, R11, R15, 0x1, P1 ;  /* 0x0000000f0b0b7211 */ /* 0x000fe200008f0eff */
[----:B------:R-:W-:-:S04]  /*27b0*/  IMAD R22, R17, 0x4, R18 ;  /* 0x0000000411167824 */ /* 0x000fc800078e0212 */
[----:B------:R0:W3:Y:S01]  /*27c0*/  LDG.E.U8 R24, desc[UR12][R10.64] ;  /* 0x0000000c0a187981 */ /* 0x0000e2000c1e1100 */
[-C--:B------:R-:W-:Y:S01]  /*27d0*/  IADD3 R8, P1, PT, R22, R16.reuse, RZ ;  /* 0x0000001016087210 */ /* 0x080fe20007f3e0ff */
[----:B------:R-:W-:Y:S01]  /*27e0*/  IMAD R19, R17, 0x4, R22 ;  /* 0x0000000411137824 */ /* 0x000fe200078e0216 */
[----:B0-----:R-:W-:-:S04]  /*27f0*/  IADD3 R10, P0, PT, R18, R16, RZ ;  /* 0x00000010120a7210 */ /* 0x001fc80007f1e0ff */
[-C--:B------:R-:W-:Y:S02]  /*2800*/  LEA.HI.X.SX32 R11, R18, R15.reuse, 0x1, P0 ;  /* 0x0000000f120b7211 */ /* 0x080fe400000f0eff */
[----:B------:R-:W-:-:S03]  /*2810*/  LEA.HI.X.SX32 R9, R22, R15, 0x1, P1 ;  /* 0x0000000f16097211 */ /* 0x000fc600008f0eff */
[----:B------:R-:W4:Y:S04]  /*2820*/  LDG.E.U8 R22, desc[UR12][R10.64] ;  /* 0x0000000c0a167981 */ /* 0x000f28000c1e1100 */
[----:B--2---:R-:W-:Y:S04]  /*2830*/  STL [R1+0x15d8], R23 ;  /* 0x0015d81701007387 */ /* 0x004fe80000100800 */
[----:B------:R-:W-:Y:S04]  /*2840*/  STL [R1+0x15fc], R23 ;  /* 0x0015fc1701007387 */ /* 0x000fe80000100800 */
[----:B------:R-:W-:Y:S04]  /*2850*/  STL [R1+0x1608], R23 ;  /* 0x0016081701007387 */ /* 0x000fe80000100800 */
[----:B------:R0:W-:Y:S04]  /*2860*/  STL [R1+0xa4], R25 ;  /* 0x0000a41901007387 */ /* 0x0001e80000100800 */
[----:B0-----:R0:W2:Y:S01]  /*2870*/  LDG.E.U8 R25, desc[UR12][R8.64] ;  /* 0x0000000c08197981 */ /* 0x0010a2000c1e1100 */
[----:B------:R-:W-:Y:S01]  /*2880*/  IADD3 R6, P0, PT, R19, R16, RZ ;  /* 0x0000001013067210 */ /* 0x000fe20007f1e0ff */
[----:B------:R-:W-:-:S02]  /*2890*/  IMAD R18, R17, 0x4, R19 ;  /* 0x0000000411127824 */ /* 0x000fc400078e0213 */
[----:B------:R-:W-:Y:S01]  /*28a0*/  STL [R1+0x1660], R23 ;  /* 0x0016601701007387 */ /* 0x000fe20000100800 */
[----:B------:R-:W-:-:S03]  /*28b0*/  LEA.HI.X.SX32 R7, R19, R15, 0x1, P0 ;  /* 0x0000000f13077211 */ /* 0x000fc600000f0eff */
[----:B------:R-:W-:Y:S01]  /*28c0*/  STL [R1+0x1678], R23 ;  /* 0x0016781701007387 */ /* 0x000fe20000100800 */
[----:B------:R-:W-:-:S03]  /*28d0*/  IMAD R19, R17, 0x4, R18 ;  /* 0x0000000411137824 */ /* 0x000fc600078e0212 */
[----:B----4-:R-:W-:Y:S04]  /*28e0*/  STL [R1+0x15f0], R22 ;  /* 0x0015f01601007387 */ /* 0x010fe80000100800 */
[----:B------:R-:W-:Y:S04]  /*28f0*/  STL [R1+0x163c], R22 ;  /* 0x00163c1601007387 */ /* 0x000fe80000100800 */
[----:B------:R-:W-:Y:S01]  /*2900*/  STL [R1+0x1654], R22 ;  /* 0x0016541601007387 */ /* 0x000fe20000100800 */
[----:B------:R-:W-:-:S03]  /*2910*/  IADD3 R10, P0, PT, R18, R16, RZ ;  /* 0x00000010120a7210 */ /* 0x000fc60007f1e0ff */
[----:B------:R-:W-:Y:S01]  /*2920*/  STL [R1+0x16ac], R22 ;  /* 0x0016ac1601007387 */ /* 0x000fe20000100800 */
[----:B0-----:R-:W-:-:S03]  /*2930*/  IMAD R9, R17, 0x4, R19 ;  /* 0x0000000411097824 */ /* 0x001fc600078e0213 */
[----:B---3--:R0:W-:Y:S01]  /*2940*/  STL [R1+0xa0], R24 ;  /* 0x0000a01801007387 */ /* 0x0081e20000100800 */
[-C--:B------:R-:W-:Y:S01]  /*2950*/  LEA.HI.X.SX32 R11, R18, R15.reuse, 0x1, P0 ;  /* 0x0000000f120b7211 */ /* 0x080fe200000f0eff */
[----:B------:R-:W-:Y:S01]  /*2960*/  IMAD R17, R17, 0x4, R9 ;  /* 0x0000000411117824 */ /* 0x000fe200078e0209 */
[-C--:B------:R-:W-:Y:S01]  /*2970*/  IADD3 R26, P1, PT, R19, R16.reuse, RZ ;  /* 0x00000010131a7210 */ /* 0x080fe20007f3e0ff */
[----:B0-----:R0:W3:Y:S01]  /*2980*/  LDG.E.U8 R24, desc[UR12][R6.64] ;  /* 0x0000000c06187981 */ /* 0x0010e2000c1e1100 */
[----:B------:R-:W-:Y:S02]  /*2990*/  IADD3 R8, P0, PT, R9, R16, RZ ;  /* 0x0000001009087210 */ /* 0x000fe40007f1e0ff */
[-C--:B------:R-:W-:Y:S01]  /*29a0*/  LEA.HI.X.SX32 R27, R19, R15.reuse, 0x1, P1 ;  /* 0x0000000f131b7211 */ /* 0x080fe200008f0eff */
[----:B------:R-:W4:Y:S01]  /*29b0*/  LDG.E.U8 R29, desc[UR12][R10.64] ;  /* 0x0000000c0a1d7981 */ /* 0x000f22000c1e1100 */
[----:B------:R-:W-:-:S03]  /*29c0*/  LEA.HI.X.SX32 R9, R9, R15, 0x1, P0 ;  /* 0x0000000f09097211 */ /* 0x000fc600000f0eff */
[----:B------:R-:W5:Y:S01]  /*29d0*/  LDG.E.U8 R26, desc[UR12][R26.64] ;  /* 0x0000000c1a1a7981 */ /* 0x000f62000c1e1100 */
[----:B0-----:R-:W-:-:S04]  /*29e0*/  IADD3 R6, P1, PT, R17, R16, RZ ;  /* 0x0000001011067210 */ /* 0x001fc80007f3e0ff */
[----:B------:R-:W-:-:S05]  /*29f0*/  LEA.HI.X.SX32 R7, R17, R15, 0x1, P1 ;  /* 0x0000000f11077211 */ /* 0x000fca00008f0eff */
[----:B------:R0:W3:Y:S04]  /*2a00*/  LDG.E.U8 R27, desc[UR12][R6.64] ;  /* 0x0000000c061b7981 */ /* 0x0000e8000c1e1100 */
[----:B--2---:R-:W-:Y:S04]  /*2a10*/  STL [R1+0x15f8], R25 ;  /* 0x0015f81901007387 */ /* 0x004fe80000100800 */
        /* <DEDUP_REMOVED lines=11> */
[----:B-1----:R-:W2:Y:S01]  /*2ad0*/  LDG.E.U8 R18, desc[UR12][R8.64] ;  /* 0x0000000c08127981 */ /* 0x002ea2000c1e1100 */
[----:B------:R-:W0:Y:S03]  /*2ae0*/  S2R R25, SR_TID.X ;  /* 0x0000000000197919 */ /* 0x000e260000002100 */
[----:B---3--:R-:W-:Y:S04]  /*2af0*/  STL [R1+0x1610], R24 ;  /* 0x0016101801007387 */ /* 0x008fe80000100800 */
        /* <DEDUP_REMOVED lines=9> */
[----:B------:R-:W-:Y:S01]  /*2b90*/  STL [R1+0x1664], R19 ;  /* 0x0016641301007387 */ /* 0x000fe20000100800 */
[----:B------:R-:W-:-:S03]  /*2ba0*/  IMAD R0, R0, 0x100, R4 ;  /* 0x0000010000007824 */ /* 0x000fc600078e0204 */
[----:B------:R-:W3:Y:S04]  /*2bb0*/  LDL.LU R21, [R1+0x1c8] ;  /* 0x0001c80001157983 */ /* 0x000ee80000300800 */
[----:B------:R-:W3:Y:S04]  /*2bc0*/  LDL.LU R23, [R1+0x1b4] ;  /* 0x0001b40001177983 */ /* 0x000ee80000300800 */
[----:B----4-:R1:W-:Y:S01]  /*2bd0*/  STL [R1+0x94], R29 ;  /* 0x0000941d01007387 */ /* 0x0103e20000100800 */
[----:B------:R-:W-:-:S03]  /*2be0*/  F2FP.F16.E4M3.UNPACK_B R28, R0 ;  /* 0x00000000ff1c723e */ /* 0x000fc600020006ff */
[----:B-1----:R-:W4:Y:S01]  /*2bf0*/  LDL.LU R29, [R1+0x80] ;  /* 0x00008000011d7983 */ /* 0x002f220000300800 */
[----:B0-----:R-:W-:Y:S02]  /*2c00*/  SHF.R.S32.HI R6, RZ, 0x6, R25 ;  /* 0x00000006ff067819 */ /* 0x001fe40000011419 */
[----:B------:R-:W-:Y:S01]  /*2c10*/  PRMT R20, R28, 0x7610, R20 ;  /* 0x000076101c147816 */ /* 0x000fe20000000014 */
[----:B--2---:R0:W-:Y:S04]  /*2c20*/  STL [R1+0x9c], R18 ;  /* 0x00009c1201007387 */ /* 0x0041e80000100800 */
[----:B------:R1:W-:Y:S01]  /*2c30*/  STL [R1+0x98], R27 ;  /* 0x0000981b01007387 */ /* 0x0003e20000100800 */
[----:B0-----:R-:W-:-:S05]  /*2c40*/  LOP3.LUT R18, R25, 0x3f, RZ, 0xc0, !PT ;  /* 0x0000003f19127812 */ /* 0x001fca00078ec0ff */
[----:B-1----:R-:W-:Y:S02]  /*2c50*/  IMAD.SHL.U32 R27, R18, 0x2, RZ ;  /* 0x00000002121b7824 */ /* 0x002fe400078e00ff */
[----:B------:R-:W2:Y:S04]  /*2c60*/  LDL.LU R18, [R1+0x7c] ;  /* 0x00007c0001127983 */ /* 0x000ea80000300800 */
[----:B------:R-:W2:Y:S04]  /*2c70*/  LDL.LU R25, [R1+0x74] ;  /* 0x0000740001197983 */ /* 0x000ea80000300800 */
[----:B------:R0:W-:Y:S04]  /*2c80*/  STL [R1+0x90], R28 ;  /* 0x0000901c01007387 */ /* 0x0001e80000100800 */
[----:B0-----:R-:W2:Y:S01]  /*2c90*/  LDL.LU R28, [R1+0x16b0] ;  /* 0x0016b000011c7983 */ /* 0x001ea20000300800 */
[----:B------:R-:W-:-:S05]  /*2ca0*/  IMAD R2, R2, 0x100, R3 ;  /* 0x0000010002027824 */ /* 0x000fca00078e0203 */
[----:B------:R-:W-:-:S05]  /*2cb0*/  F2FP.F16.E4M3.UNPACK_B R22, R2 ;  /* 0x00000002ff16723e */ /* 0x000fca00020006ff */
[----:B------:R0:W-:Y:S01]  /*2cc0*/  STL [R1+0x8c], R22 ;  /* 0x00008c1601007387 */ /* 0x0001e20000100800 */
[----:B--2---:R-:W-:-:S03]  /*2cd0*/  PRMT R28, R22, 0x7610, R28 ;  /* 0x00007610161c7816 */ /* 0x004fc6000000001c */
[----:B0-----:R-:W2:Y:S01]  /*2ce0*/  LDL.LU R22, [R1+0x16ac] ;  /* 0x0016ac0001167983 */ /* 0x001ea20000300800 */
[----:B------:R-:W-:-:S05]  /*2cf0*/  IMAD R5, R14, 0x100, R5 ;  /* 0x000001000e057824 */ /* 0x000fca00078e0205 */
[----:B------:R-:W-:-:S05]  /*2d00*/  F2FP.F16.E4M3.UNPACK_B R24, R5 ;  /* 0x00000005ff18723e */ /* 0x000fca00020006ff */
[----:B------:R0:W-:Y:S01]  /*2d10*/  STL [R1+0x88], R24 ;  /* 0x0000881801007387 */ /* 0x0001e20000100800 */
[----:B------:R-:W-:Y:S01]  /*2d20*/  PRMT R0, R20, 0x7610, R0 ;  /* 0x0000761014007816 */ /* 0x000fe20000000000 */
[----:B------:R-:W1:Y:S01]  /*2d30*/  S2UR UR5, SR_CgaCtaId ;  /* 0x00000000000579c3 */ /* 0x000e620000008800 */
[----:B--2---:R-:W-:Y:S02]  /*2d40*/  PRMT R22, R24, 0x7610, R22 ;  /* 0x0000761018167816 */ /* 0x004fe40000000016 */
[----:B0-----:R0:W2:Y:S04]  /*2d50*/  LDL.LU R24, [R1+0x16a8] ;  /* 0x0016a80001187983 */ /* 0x0010a80000300800 */
[----:B------:R-:W3:Y:S01]  /*2d60*/  LDL.LU R20, [R1+0x16a4] ;  /* 0x0016a40001147983 */ /* 0x000ee20000300800 */
[----:B------:R-:W-:Y:S01]  /*2d70*/  IMAD R12, R13, 0x100, R12 ;  /* 0x000001000d0c7824 */ /* 0x000fe200078e020c */
[----:B------:R-:W-:Y:S01]  /*2d80*/  UMOV UR4, 0x400 ;  /* 0x0000040000047882 */ /* 0x000fe20000000000 */
[----:B------:R-:W-:Y:S01]  /*2d90*/  SGXT R6, R6, 0x1 ;  /* 0x000000010606781a */ /* 0x000fe20000000200 */
[----:B-1----:R-:W-:Y:S01]  /*2da0*/  ULEA UR4, UR5, UR4, 0x18 ;  /* 0x0000000405047291 */ /* 0x002fe2000f8ec0ff */
[----:B------:R-:W-:-:S02]  /*2db0*/  PRMT R2, R28, 0x7610, R2 ;  /* 0x000076101c027816 */ /* 0x000fc40000000002 */
[----:B------:R-:W-:Y:S02]  /*2dc0*/  LOP3.LUT R27, R27, 0x90, R6, 0x78, !PT ;  /* 0x000000901b1b7812 */ /* 0x000fe400078e7806 */
[----:B------:R-:W-:-:S04]  /*2dd0*/  PRMT R3, R22, 0x7610, R3 ;  /* 0x0000761016037816 */ /* 0x000fc80000000003 */
[----:B------:R-:W-:Y:S01]  /*2de0*/  STS.U16 [R27+UR4], R0 ;  /* 0x000000001b007988 */ /* 0x000fe20008000404 */
[----:B--2---:R-:W-:-:S04]  /*2df0*/  F2FP.F16.E4M3.UNPACK_B R24, R12 ;  /* 0x0000000cff18723e */ /* 0x004fc800020006ff */
[----:B---3--:R-:W-:Y:S01]  /*2e00*/  PRMT R20, R24, 0x7610, R20 ;  /* 0x0000761018147816 */ /* 0x008fe20000000014 */
[----:B------:R1:W-:Y:S03]  /*2e10*/  STL [R1+0x84], R24 ;  /* 0x0000841801007387 */ /* 0x0003e60000100800 */
[----:B------:R-:W-:Y:S01]  /*2e20*/  PRMT R4, R20, 0x7610, R4 ;  /* 0x0000761014047816 */ /* 0x000fe20000000004 */
[----:B-1----:R-:W2:Y:S04]  /*2e30*/  LDL.LU R24, [R1+0x16a0] ;  /* 0x0016a00001187983 */ /* 0x002ea80000300800 */
[----:B------:R-:W3:Y:S04]  /*2e40*/  LDL.LU R28, [R1+0x1b8] ;  /* 0x0001b800011c7983 */ /* 0x000ee80000300800 */
[----:B------:R-:W2:Y:S04]  /*2e50*/  LDL.LU R22, [R1+0x1a4] ;  /* 0x0001a40001167983 */ /* 0x000ea80000300800 */
[----:B------:R-:W2:Y:S04]  /*2e60*/  LDL.LU R20, [R1+0x6c] ;  /* 0x00006c0001147983 */ /* 0x000ea80000300800 */
[----:B------:R-:W2:Y:S04]  /*2e70*/  LDL.LU R0, [R1+0x1c4] ;  /* 0x0001c40001007983 */ /* 0x000ea80000300800 */
[----:B------:R1:W-:Y:S04]  /*2e80*/  STS.U16 [R27+UR4+0x200], R2 ;  /* 0x000200021b007988 */ /* 0x0003e80008000404 */
[----:B------:R0:W-:Y:S04]  /*2e90*/  STS.U16 [R27+UR4+0x400], R3 ;  /* 0x000400031b007988 */ /* 0x0001e80008000404 */
[----:B------:R2:W-:Y:S04]  /*2ea0*/  STS.U16 [R27+UR4+0x600], R4 ;  /* 0x000600041b007988 */ /* 0x0005e80008000404 */
[----:B-1----:R-:W3:Y:S04]  /*2eb0*/  LDL.LU R2, [R1+0x78] ;  /* 0x0000780001027983 */ /* 0x002ee80000300800 */
[----:B0-----:R-:W3:Y:S01]  /*2ec0*/  LDL.LU R3, [R1+0x1bc] ;  /* 0x0001bc0001037983 */ /* 0x001ee20000300800 */
[----:B--2---:R-:W-:-:S03]  /*2ed0*/  IMAD R0, R0, 0x100, R21 ;  /* 0x0000010000007824 */ /* 0x004fc600078e0215 */
[----:B------:R-:W2:Y:S04]  /*2ee0*/  LDL.LU R21, [R1+0x169c] ;  /* 0x00169c0001157983 */ /* 0x000ea80000300800 */
[----:B------:R-:W3:Y:S01]  /*2ef0*/  LDL.LU R4, [R1+0x1c0] ;  /* 0x0001c00001047983 */ /* 0x000ee20000300800 */
[----:B------:R-:W-:-:S04]  /*2f00*/  F2FP.F16.E4M3.UNPACK_B R0, R0 ;  /* 0x00000000ff00723e */ /* 0x000fc800020006ff */
[----:B--2---:R-:W-:Y:S01]  /*2f10*/  PRMT R21, R0, 0x7610, R21 ;  /* 0x0000761000157816 */ /* 0x004fe20000000015 */
[----:B---3--:R-:W-:Y:S02]  /*2f20*/  IMAD R4, R3, 0x100, R4 ;  /* 0x0000010003047824 */ /* 0x008fe400078e0204 */
[----:B----4-:R-:W-:Y:S02]  /*2f30*/  IMAD R3, R29, 0x100, R23 ;  /* 0x000001001d037824 */ /* 0x010fe400078e0217 */
[----:B------:R-:W2:Y:S04]  /*2f40*/  LDL.LU R23, [R1+0x68] ;  /* 0x0000680001177983 */ /* 0x000ea80000300800 */
[----:B------:R-:W3:Y:S04]  /*2f50*/  LDL.LU R29, [R1+0x60] ;  /* 0x00006000011d7983 */ /* 0x000ee80000300800 */
[----:B------:R0:W-:Y:S04]  /*2f60*/  STL [R1+0x80], R0 ;  /* 0x0000800001007387 */ /* 0x0001e80000100800 */
[----:B0-----:R-:W4:Y:S01]  /*2f70*/  LDL.LU R0, [R1+0x70] ;  /* 0x0000700001007983 */ /* 0x001f220000300800 */
[----:B------:R-:W-:-:S03]  /*2f80*/  IMAD R2, R2, 0x100, R18 ;  /* 0x0000010002027824 */ /* 0x000fc600078e0212 */
[----:B------:R0:W2:Y:S01]  /*2f90*/  LDL.LU R18, [R1+0x1698] ;  /* 0x0016980001127983 */ /* 0x0000a20000300800 */
[----:B----4-:R-:W-:-:S03]  /*2fa0*/  IMAD R0, R0, 0x100, R25 ;  /* 0x0000010000007824 */ /* 0x010fc600078e0219 */
[----:B------:R-:W4:Y:S01]  /*2fb0*/  LDL.LU R25, [R1+0x1694] ;  /* 0x0016940001197983 */ /* 0x000f220000300800 */
[----:B--2---:R-:W-:Y:S02]  /*2fc0*/  F2FP.F16.E4M3.UNPACK_B R18, R4 ;  /* 0x00000004ff12723e */ /* 0x004fe400020006ff */
[----:B------:R-:W-:-:S03]  /*2fd0*/  PRMT R4, R21, 0x7610, R4 ;  /* 0x0000761015047816 */ /* 0x000fc60000000004 */
[----:B------:R1:W-:Y:S01]  /*2fe0*/  STL [R1+0x7c], R18 ;  /* 0x00007c1201007387 */ /* 0x0003e20000100800 */
[----:B----4-:R-:W-:-:S03]  /*2ff0*/  PRMT R25, R18, 0x7610, R25 ;  /* 0x0000761012197816 */ /* 0x010fc60000000019 */
[----:B-1----:R0:W2:Y:S04]  /*3000*/  LDL.LU R18, [R1+0x1690] ;  /* 0x0016900001127983 */ /* 0x0020a80000300800 */
[----:B------:R0:W4:Y:S02]  /*3010*/  LDL.LU R21, [R1+0x168c] ;  /* 0x00168c0001157983 */ /* 0x0001240000300800 */
[----:B----4-:R-:W-:-:S04]  /*3020*/  F2FP.F16.E4M3.UNPACK_B R21, R3 ;  /* 0x00000003ff15723e */ /* 0x010fc800020006ff */
[----:B------:R-:W-:Y:S01]  /*3030*/  PRMT R24, R21, 0x7610, R24 ;  /* 0x0000761015187816 */ /* 0x000fe20000000018 */
[----:B------:R1:W-:Y:S04]  /*3040*/  STL [R1+0x78], R21 ;  /* 0x0000781501007387 */ /* 0x0003e80000100800 */
[----:B-1----:R-:W4:Y:S01]  /*3050*/  LDL.LU R21, [R1+0x1688] ;  /* 0x0016880001157983 */ /* 0x002f220000300800 */
[----:B--2---:R-:W-:Y:S02]  /*3060*/  F2FP.F16.E4M3.UNPACK_B R18, R2 ;  /* 0x00000002ff12723e */ /* 0x004fe400020006ff */
[----:B------:R-:W-:-:S03]  /*3070*/  PRMT R2, R25, 0x7610, R2 ;  /* 0x0000761019027816 */ /* 0x000fc60000000002 */
[----:B------:R1:W-:Y:S01]  /*3080*/  STL [R1+0x74], R18 ;  /* 0x0000741201007387 */ /* 0x0003e20000100800 */
[----:B----4-:R-:W-:-:S03]  /*3090*/  PRMT R21, R18, 0x7610, R21 ;  /* 0x0000761012157816 */ /* 0x010fc60000000015 */
[----:B-1----:R-:W2:Y:S04]  /*30a0*/  LDL.LU R18, [R1+0x1684] ;  /* 0x0016840001127983 */ /* 0x002ea80000300800 */
[----:B------:R0:W4:Y:S01]  /*30b0*/  LDL.LU R25, [R1+0x1680] ;  /* 0x0016800001197983 */ /* 0x0001220000300800 */
[----:B------:R-:W-:-:S03]  /*30c0*/  PRMT R3, R21, 0x7610, R3 ;  /* 0x0000761015037816 */ /* 0x000fc60000000003 */
[----:B------:R1:W-:Y:S04]  /*30d0*/  STS.U16 [R27+UR4+0x800], R4 ;  /* 0x000800041b007988 */ /* 0x0003e80008000404 */
[----:B------:R-:W-:Y:S01]  /*30e0*/  STS.U16 [R27+UR4+0xa00], R2 ;  /* 0x000a00021b007988 */ /* 0x000fe20008000404 */
[----:B----4-:R-:W-:-:S04]  /*30f0*/  F2FP.F16.E4M3.UNPACK_B R25, R0 ;  /* 0x00000000ff19723e */ /* 0x010fc800020006ff */
[----:B--2---:R-:W-:Y:S01]  /*3100*/  PRMT R18, R25, 0x7610, R18 ;  /* 0x0000761019127816 */ /* 0x004fe20000000012 */
[----:B------:R2:W-:Y:S01]  /*3110*/  STL [R1+0x70], R25 ;  /* 0x0000701901007387 */ /* 0x0005e20000100800 */
[----:B------:R-:W-:Y:S02]  /*3120*/  PRMT R0, R24, 0x7610, R0 ;  /* 0x0000761018007816 */ /* 0x000fe40000000000 */
[----:B-1----:R-:W-:-:S03]  /*3130*/  PRMT R4, R18, 0x7610, R4 ;  /* 0x0000761012047816 */ /* 0x002fc60000000004 */
[----:B------:R1:W-:Y:S04]  /*3140*/  STS.U16 [R27+UR4+0xc00], R0 ;  /* 0x000c00001b007988 */ /* 0x0003e80008000404 */
[----:B--2---:R-:W2:Y:S04]  /*3150*/  LDL.LU R25, [R1+0x19c] ;  /* 0x00019c0001197983 */ /* 0x004ea80000300800 */
[----:B------:R-:W4:Y:S04]  /*3160*/  LDL.LU R18, [R1+0x194] ;  /* 0x0001940001127983 */ /* 0x000f280000300800 */
[----:B------:R-:W2:Y:S04]  /*3170*/  LDL.LU R24, [R1+0x18c] ;  /* 0x00018c0001187983 */ /* 0x000ea80000300800 */
[----:B------:R-:W2:Y:S04]  /*3180*/  LDL.LU R21, [R1+0x58] ;  /* 0x0000580001157983 */ /* 0x000ea80000300800 */
[----:B------:R-:W2:Y:S04]  /*3190*/  LDL.LU R2, [R1+0x64] ;  /* 0x0000640001027983 */ /* 0x000ea80000300800 */
[----:B-1----:R-:W2:Y:S04]  /*31a0*/  LDL.LU R0, [R1+0x1b0] ;  /* 0x0001b00001007983 */ /* 0x002ea80000300800 */
[----:B------:R1:W-:Y:S04]  /*31b0*/  STS.U16 [R27+UR4+0xe00], R3 ;  /* 0x000e00031b007988 */ /* 0x0003e80008000404 */
[----:B------:R0:W-:Y:S04]  /*31c0*/  STS.U16 [R27+UR4+0x1000], R4 ;  /* 0x001000041b007988 */ /* 0x0001e80008000404 */
[----:B-1----:R-:W3:Y:S01]  /*31d0*/  LDL.LU R3, [R1+0x1a8] ;  /* 0x0001a80001037983 */ /* 0x002ee20000300800 */
[----:B--2---:R-:W-:-:S03]  /*31e0*/  IMAD R0, R0, 0x100, R28 ;  /* 0x0000010000007824 */ /* 0x004fc600078e021c */
[----:B------:R-:W2:Y:S04]  /*31f0*/  LDL.LU R28, [R1+0x167c] ;  /* 0x00167c00011c7983 */ /* 0x000ea80000300800 */
[----:B0-----:R-:W3:Y:S01]  /*3200*/  LDL.LU R4, [R1+0x1ac] ;  /* 0x0001ac0001047983 */ /* 0x001ee20000300800 */
[----:B------:R-:W-:-:S04]  /*3210*/  F2FP.F16.E4M3.UNPACK_B R0, R0 ;  /* 0x00000000ff00723e */ /* 0x000fc800020006ff */
[----:B--2---:R-:W-:Y:S01]  /*3220*/  PRMT R28, R0, 0x7610, R28 ;  /* 0x00007610001c7816 */ /* 0x004fe2000000001c */
[----:B---3--:R-:W-:Y:S02]  /*3230*/  IMAD R4, R3, 0x100, R4 ;  /* 0x0000010003047824 */ /* 0x008fe400078e0204 */
[----:B------:R-:W-:Y:S02]  /*3240*/  IMAD R3, R20, 0x100, R22 ;  /* 0x0000010014037824 */ /* 0x000fe400078e0216 */
[----:B------:R-:W2:Y:S04]  /*3250*/  LDL.LU R22, [R1+0x54] ;  /* 0x0000540001167983 */ /* 0x000ea80000300800 */
[----:B------:R-:W3:Y:S04]  /*3260*/  LDL.LU R20, [R1+0x4c] ;  /* 0x00004c0001147983 */ /* 0x000ee80000300800 */
[----:B------:R0:W-:Y:S04]  /*3270*/  STL [R1+0x6c], R0 ;  /* 0x00006c0001007387 */ /* 0x0001e80000100800 */
[----:B0-----:R-:W2:Y:S01]  /*3280*/  LDL.LU R0, [R1+0x5c] ;  /* 0x00005c0001007983 */ /* 0x001ea20000300800 */
[----:B------:R-:W-:-:S03]  /*3290*/  IMAD R2, R2, 0x100, R23 ;  /* 0x0000010002027824 */ /* 0x000fc600078e0217 */
[----:B------:R-:W3:Y:S01]  /*32a0*/  LDL.LU R23, [R1+0x1678] ;  /* 0x0016780001177983 */ /* 0x000ee20000300800 */
[----:B--2---:R-:W-:-:S03]  /*32b0*/  IMAD R0, R0, 0x100, R29 ;  /* 0x0000010000007824 */ /* 0x004fc600078e021d */
[----:B------:R0:W2:Y:S02]  /*32c0*/  LDL.LU R29, [R1+0x1674] ;  /* 0x00167400011d7983 */ /* 0x0000a40000300800 */
[----:B--2---:R-:W-:-:S04]  /*32d0*/  F2FP.F16.E4M3.UNPACK_B R29, R4 ;  /* 0x00000004ff1d723e */ /* 0x004fc800020006ff */
[----:B---3--:R-:W-:Y:S01]  /*32e0*/  PRMT R23, R29, 0x7610, R23 ;  /* 0x000076101d177816 */ /* 0x008fe20000000017 */
[----:B------:R1:W-:Y:S01]  /*32f0*/  STL [R1+0x68], R29 ;  /* 0x0000681d01007387 */ /* 0x0003e20000100800 */
[----:B------:R-:W-:-:S03]  /*3300*/  PRMT R4, R28, 0x7610, R4 ;  /* 0x000076101c047816 */ /* 0x000fc60000000004 */
[----:B-1----:R0:W2:Y:S04]  /*3310*/  LDL.LU R29, [R1+0x1670] ;  /* 0x00167000011d7983 */ /* 0x0020a80000300800 */
[----:B------:R-:W3:Y:S01]  /*3320*/  LDL.LU R28, [R1+0x166c] ;  /* 0x00166c00011c7983 */ /* 0x000ee20000300800 */
[----:B--2---:R-:W-:-:S04]  /*3330*/  F2FP.F16.E4M3.UNPACK_B R29, R3 ;  /* 0x00000003ff1d723e */ /* 0x004fc800020006ff */
[----:B---3--:R-:W-:Y:S01]  /*3340*/  PRMT R28, R29, 0x7610, R28 ;  /* 0x000076101d1c7816 */ /* 0x008fe2000000001c */
[----:B------:R1:W-:Y:S04]  /*3350*/  STL [R1+0x64], R29 ;  /* 0x0000641d01007387 */ /* 0x0003e80000100800 */
[----:B-1----:R-:W2:Y:S01]  /*3360*/  LDL.LU R29, [R1+0x1668] ;  /* 0x00166800011d7983 */ /* 0x002ea20000300800 */
[----:B------:R-:W-:-:S05]  /*3370*/  F2FP.F16.E4M3.UNPACK_B R19, R2 ;  /* 0x00000002ff13723e */ /* 0x000fca00020006ff */
[----:B------:R1:W-:Y:S01]  /*3380*/  STL [R1+0x60], R19 ;  /* 0x0000601301007387 */ /* 0x0003e20000100800 */
[----:B------:R-:W-:Y:S02]  /*3390*/  PRMT R2, R23, 0x7610, R2 ;  /* 0x0000761017027816 */ /* 0x000fe40000000002 */
[----:B--2---:R-:W-:Y:S02]  /*33a0*/  PRMT R29, R19, 0x7610, R29 ;  /* 0x00007610131d7816 */ /* 0x004fe4000000001d */
[----:B-1----:R0:W2:Y:S04]  /*33b0*/  LDL.LU R19, [R1+0x1664] ;  /* 0x0016640001137983 */ /* 0x0020a80000300800 */
[----:B------:R-:W3:Y:S01]  /*33c0*/  LDL.LU R23, [R1+0x1660] ;  /* 0x0016600001177983 */ /* 0x000ee20000300800 */
[----:B------:R-:W-:-:S03]  /*33d0*/  PRMT R3, R29, 0x7610, R3 ;  /* 0x000076101d037816 */ /* 0x000fc60000000003 */
[----:B------:R1:W-:Y:S04]  /*33e0*/  STS.U16 [R27+UR4+0x1200], R4 ;  /* 0x001200041b007988 */ /* 0x0003e80008000404 */
[----:B------:R-:W-:Y:S04]  /*33f0*/  STS.U16 [R27+UR4+0x1400], R2 ;  /* 0x001400021b007988 */ /* 0x000fe80008000404 */
[----:B------:R-:W-:Y:S01]  /*3400*/  STS.U16 [R27+UR4+0x1800], R3 ;  /* 0x001800031b007988 */ /* 0x000fe20008000404 */
[----:B--2---:R-:W-:-:S04]  /*3410*/  F2FP.F16.E4M3.UNPACK_B R19, R0 ;  /* 0x00000000ff13723e */ /* 0x004fc800020006ff */
[----:B---3--:R-:W-:Y:S01]  /*3420*/  PRMT R23, R19, 0x7610, R23 ;  /* 0x0000761013177816 */ /* 0x008fe20000000017 */
[----:B------:R2:W-:Y:S01]  /*3430*/  STL [R1+0x5c], R19 ;  /* 0x00005c1301007387 */ /* 0x0005e20000100800 */
[----:B------:R-:W-:Y:S02]  /*3440*/  PRMT R0, R28, 0x7610, R0 ;  /* 0x000076101c007816 */ /* 0x000fe40000000000 */
[----:B-1----:R-:W-:-:S03]  /*3450*/  PRMT R4, R23, 0x7610, R4 ;  /* 0x0000761017047816 */ /* 0x002fc60000000004 */
[----:B------:R1:W-:Y:S04]  /*3460*/  STS.U16 [R27+UR4+0x1600], R0 ;  /* 0x001600001b007988 */ /* 0x0003e80008000404 */
[----:B--2---:R0:W2:Y:S04]  /*3470*/  LDL.LU R19, [R1+0x165c] ;  /* 0x00165c0001137983 */ /* 0x0040a80000300800 */
[----:B------:R-:W3:Y:S04]  /*3480*/  LDL.LU R28, [R1+0x1658] ;  /* 0x00165800011c7983 */ /* 0x000ee80000300800 */
[----:B------:R-:W2:Y:S04]  /*3490*/  LDL.LU R23, [R1+0x190] ;  /* 0x0001900001177983 */ /* 0x000ea80000300800 */
[----:B------:R-:W2:Y:S04]  /*34a0*/  LDL.LU R29, [R1+0x188] ;  /* 0x00018800011d7983 */ /* 0x000ea80000300800 */
[----:B------:R-:W2:Y:S04]  /*34b0*/  LDL.LU R2, [R1+0x50] ;  /* 0x0000500001027983 */ /* 0x000ea80000300800 */
[----:B-1----:R-:W2:Y:S04]  /*34c0*/  LDL.LU R0, [R1+0x1a0] ;  /* 0x0001a00001007983 */ /* 0x002ea80000300800 */
[----:B------:R-:W4:Y:S04]  /*34d0*/  LDL.LU R3, [R1+0x198] ;  /* 0x0001980001037983 */ /* 0x000f280000300800 */
[----:B------:R4:W-:Y:S01]  /*34e0*/  STS.U16 [R27+UR4+0x1a00], R4 ;  /* 0x001a00041b007988 */ /* 0x0009e20008000404 */
[----:B--2---:R-:W-:-:S03]  /*34f0*/  IMAD R0, R25, 0x100, R0 ;  /* 0x0000010019007824 */ /* 0x004fc600078e0200 */
[----:B------:R-:W2:Y:S01]  /*3500*/  LDL.LU R25, [R1+0x180] ;  /* 0x0001800001197983 */ /* 0x000ea20000300800 */
[----:B----4-:R-:W-:Y:S01]  /*3510*/  IMAD R4, R18, 0x100, R3 ;  /* 0x0000010012047824 */ /* 0x010fe200078e0203 */
[----:B------:R-:W-:Y:S02]  /*3520*/  F2FP.F16.E4M3.UNPACK_B R0, R0 ;  /* 0x00000000ff00723e */ /* 0x000fe400020006ff */
[----:B------:R-:W4:Y:S01]  /*3530*/  LDL.LU R18, [R1+0x17c] ;  /* 0x00017c0001127983 */ /* 0x000f220000300800 */
[----:B------:R-:W-:-:S03]  /*3540*/  IMAD R3, R21, 0x100, R24 ;  /* 0x0000010015037824 */ /* 0x000fc600078e0218 */
[----:B------:R-:W2:Y:S01]  /*3550*/  LDL.LU R24, [R1+0x40] ;  /* 0x0000400001187983 */ /* 0x000ea20000300800 */
[----:B---3--:R-:W-:-:S03]  /*3560*/  PRMT R28, R0, 0x7610, R28 ;  /* 0x00007610001c7816 */ /* 0x008fc6000000001c */
[----:B------:R-:W3:Y:S04]  /*3570*/  LDL.LU R21, [R1+0x38] ;  /* 0x0000380001157983 */ /* 0x000ee80000300800 */
[----:B------:R1:W-:Y:S04]  /*3580*/  STL [R1+0x58], R0 ;  /* 0x0000580001007387 */ /* 0x0003e80000100800 */
[----:B-1----:R-:W2:Y:S01]  /*3590*/  LDL.LU R0, [R1+0x48] ;  /* 0x0000480001007983 */ /* 0x002ea20000300800 */
        /* <DEDUP_REMOVED lines=24> */
[----:B--2---:R-:W-:Y:S02]  /*3720*/  F2FP.F16.E4M3.UNPACK_B R19, R0 ;  /* 0x00000000ff13723e */ /* 0x004fe400020006ff */
[----:B------:R-:W-:-:S02]  /*3730*/  PRMT R0, R28, 0x7610, R0 ;  /* 0x000076101c007816 */ /* 0x000fc40000000000 */
[----:B---3--:R-:W-:Y:S01]  /*3740*/  PRMT R22, R19, 0x7610, R22 ;  /* 0x0000761013167816 */ /* 0x008fe20000000016 */
[----:B------:R2:W-:Y:S03]  /*3750*/  STL [R1+0x48], R19 ;  /* 0x0000481301007387 */ /* 0x0005e60000100800 */
[----:B-1----:R-:W-:Y:S01]  /*3760*/  PRMT R4, R22, 0x7610, R4 ;  /* 0x0000761016047816 */ /* 0x002fe20000000004 */
[----:B------:R1:W-:Y:S04]  /*3770*/  STS.U16 [R27+UR4+0x2000], R0 ;  /* 0x002000001b007988 */ /* 0x0003e80008000404 */
[----:B--2---:R0:W2:Y:S04]  /*3780*/  LDL.LU R19, [R1+0x1638] ;  /* 0x0016380001137983 */ /* 0x0040a80000300800 */
[----:B------:R-:W3:Y:S01]  /*3790*/  LDL.LU R20, [R1+0x178] ;  /* 0x0001780001147983 */ /* 0x000ee20000300800 */
[----:B-1----:R-:W-:-:S03]  /*37a0*/  IMAD R0, R29, 0x100, R23 ;  /* 0x000001001d007824 */ /* 0x002fc600078e0217 */
[----:B------:R-:W3:Y:S04]  /*37b0*/  LDL.LU R28, [R1+0x174] ;  /* 0x00017400011c7983 */ /* 0x000ee80000300800 */
[----:B------:R-:W2:Y:S04]  /*37c0*/  LDL.LU R2, [R1+0x3c] ;  /* 0x00003c0001027983 */ /* 0x000ea80000300800 */
[----:B------:R-:W4:Y:S04]  /*37d0*/  LDL.LU R3, [R1+0x44] ;  /* 0x0000440001037983 */ /* 0x000f280000300800 */
[----:B------:R-:W2:Y:S04]  /*37e0*/  LDL.LU R23, [R1+0x170] ;  /* 0x0001700001177983 */ /* 0x000ea80000300800 */
[----:B------:R-:W2:Y:S04]  /*37f0*/  LDL.LU R22, [R1+0x2c] ;  /* 0x00002c0001167983 */ /* 0x000ea80000300800 */
[----:B------:R-:W2:Y:S04]  /*3800*/  LDL.LU R29, [R1+0x28] ;  /* 0x00002800011d7983 */ /* 0x000ea80000300800 */
[----:B------:R1:W-:Y:S04]  /*3810*/  STS.U16 [R27+UR4+0x2400], R4 ;  /* 0x002400041b007988 */ /* 0x0003e80008000404 */
[----:B-1----:R-:W2:Y:S01]  /*3820*/  LDL.LU R4, [R1+0x184] ;  /* 0x0001840001047983 */ /* 0x002ea20000300800 */
[----:B----4-:R-:W-:-:S02]  /*3830*/  IMAD R3, R3, 0x100, R18 ;  /* 0x0000010003037824 */ /* 0x010fc400078e0212 */
[----:B--2---:R-:W-:Y:S02]  /*3840*/  IMAD R4, R25, 0x100, R4 ;  /* 0x0000010019047824 */ /* 0x004fe400078e0204 */
[----:B------:R-:W2:Y:S04]  /*3850*/  LDL.LU R25, [R1+0x24] ;  /* 0x0000240001197983 */ /* 0x000ea80000300800 */
[----:B------:R-:W4:Y:S01]  /*3860*/  LDL.LU R18, [R1+0x1634] ;  /* 0x0016340001127983 */ /* 0x000f220000300800 */
[----:B------:R-:W-:-:S05]  /*3870*/  F2FP.F16.E4M3.UNPACK_B R0, R0 ;  /* 0x00000000ff00723e */ /* 0x000fca00020006ff */
[----:B------:R1:W-:Y:S01]  /*3880*/  STL [R1+0x44], R0 ;  /* 0x0000440001007387 */ /* 0x0003e20000100800 */
[----:B----4-:R-:W-:-:S03]  /*3890*/  PRMT R18, R0, 0x7610, R18 ;  /* 0x0000761000127816 */ /* 0x010fc60000000012 */
[----:B-1----:R-:W4:Y:S01]  /*38a0*/  LDL.LU R0, [R1+0x34] ;  /* 0x0000340001007983 */ /* 0x002f220000300800 */
        /* <DEDUP_REMOVED lines=8> */
[----:B-1----:R-:W2:Y:S04]  /*3930*/  LDL.LU R24, [R1+0x1628] ;  /* 0x0016280001187983 */ /* 0x002ea80000300800 */
[----:B------:R0:W4:Y:S02]  /*3940*/  LDL.LU R18, [R1+0x1624] ;  /* 0x0016240001127983 */ /* 0x0001240000300800 */
[----:B----4-:R-:W-:-:S04]  /*3950*/  F2FP.F16.E4M3.UNPACK_B R18, R3 ;  /* 0x00000003ff12723e */ /* 0x010fc800020006ff */
[----:B--2---:R-:W-:Y:S01]  /*3960*/  PRMT R24, R18, 0x7610, R24 ;  /* 0x0000761012187816 */ /* 0x004fe20000000018 */
[----:B------:R1:W-:Y:S04]  /*3970*/  STL [R1+0x3c], R18 ;  /* 0x00003c1201007387 */ /* 0x0003e80000100800 */
[----:B-1----:R-:W2:Y:S01]  /*3980*/  LDL.LU R18, [R1+0x1620] ;  /* 0x0016200001127983 */ /* 0x002ea20000300800 */
[----:B------:R-:W-:-:S05]  /*3990*/  F2FP.F16.E4M3.UNPACK_B R19, R2 ;  /* 0x00000002ff13723e */ /* 0x000fca00020006ff */
[----:B------:R1:W-:Y:S01]  /*39a0*/  STL [R1+0x38], R19 ;  /* 0x0000381301007387 */ /* 0x0003e20000100800 */
[----:B------:R-:W-:Y:S02]  /*39b0*/  PRMT R2, R21, 0x7610, R2 ;  /* 0x0000761015027816 */ /* 0x000fe40000000002 */
[----:B--2---:R-:W-:Y:S02]  /*39c0*/  PRMT R18, R19, 0x7610, R18 ;  /* 0x0000761013127816 */ /* 0x004fe40000000012 */
[----:B-1----:R0:W2:Y:S04]  /*39d0*/  LDL.LU R19, [R1+0x161c] ;  /* 0x00161c0001137983 */ /* 0x0020a80000300800 */
[----:B------:R-:W4:Y:S01]  /*39e0*/  LDL.LU R21, [R1+0x1618] ;  /* 0x0016180001157983 */ /* 0x000f220000300800 */
[----:B------:R-:W-:-:S03]  /*39f0*/  PRMT R3, R18, 0x7610, R3 ;  /* 0x0000761012037816 */ /* 0x000fc60000000003 */
[----:B------:R1:W-:Y:S04]  /*3a00*/  STS.U16 [R27+UR4+0x2600], R4 ;  /* 0x002600041b007988 */ /* 0x0003e80008000404 */
[----:B------:R-:W-:Y:S04]  /*3a10*/  STS.U16 [R27+UR4+0x2800], R2 ;  /* 0x002800021b007988 */ /* 0x000fe80008000404 */
[----:B------:R-:W-:Y:S01]  /*3a20*/  STS.U16 [R27+UR4+0x2c00], R3 ;  /* 0x002c00031b007988 */ /* 0x000fe20008000404 */
[----:B--2---:R-:W-:Y:S02]  /*3a30*/  F2FP.F16.E4M3.UNPACK_B R19, R0 ;  /* 0x00000000ff13723e */ /* 0x004fe400020006ff */
[----:B------:R-:W-:-:S02]  /*3a40*/  PRMT R0, R24, 0x7610, R0 ;  /* 0x0000761018007816 */ /* 0x000fc40000000000 */
[----:B----4-:R-:W-:Y:S01]  /*3a50*/  PRMT R21, R19, 0x7610, R21 ;  /* 0x0000761013157816 */ /* 0x010fe20000000015 */
[----:B------:R2:W-:Y:S03]  /*3a60*/  STL [R1+0x34], R19 ;  /* 0x0000341301007387 */ /* 0x0005e60000100800 */
[----:B-1----:R-:W-:Y:S01]  /*3a70*/  PRMT R4, R21, 0x7610, R4 ;  /* 0x0000761015047816 */ /* 0x002fe20000000004 */
[----:B------:R3:W-:Y:S04]  /*3a80*/  STS.U16 [R27+UR4+0x2a00], R0 ;  /* 0x002a00001b007988 */ /* 0x0007e80008000404 */
[----:B--2---:R0:W2:Y:S04]  /*3a90*/  LDL.LU R19, [R1+0x1614] ;  /* 0x0016140001137983 */ /* 0x0040a80000300800 */
[----:B------:R-:W4:Y:S01]  /*3aa0*/  LDL.LU R24, [R1+0x1610] ;  /* 0x0016100001187983 */ /* 0x000f220000300800 */
[----:B---3--:R-:W-:-:S03]  /*3ab0*/  IMAD R0, R28, 0x100, R20 ;  /* 0x000001001c007824 */ /* 0x008fc600078e0214 */
[----:B------:R-:W3:Y:S04]  /*3ac0*/  LDL.LU R18, [R1+0x160c] ;  /* 0x00160c0001127983 */ /* 0x000ee80000300800 */
[----:B------:R-:W2:Y:S04]  /*3ad0*/  LDL.LU R2, [R1+0x30] ;  /* 0x0000300001027983 */ /* 0x000ea80000300800 */
[----:B------:R-:W2:Y:S04]  /*3ae0*/  LDL.LU R3, [R1+0x164] ;  /* 0x0001640001037983 */ /* 0x000ea80000300800 */
[----:B------:R-:W2:Y:S04]  /*3af0*/  LDL.LU R28, [R1+0x168] ;  /* 0x00016800011c7983 */ /* 0x000ea80000300800 */
[----:B------:R-:W2:Y:S04]  /*3b00*/  LDL.LU R21, [R1+0x154] ;  /* 0x0001540001157983 */ /* 0x000ea80000300800 */
[----:B------:R-:W2:Y:S04]  /*3b10*/  LDL.LU R20, [R1+0x1c] ;  /* 0x00001c0001147983 */ /* 0x000ea80000300800 */
[----:B------:R1:W-:Y:S04]  /*3b20*/  STS.U16 [R27+UR4+0x2e00], R4 ;  /* 0x002e00041b007988 */ /* 0x0003e80008000404 */
[----:B-1----:R-:W2:Y:S01]  /*3b30*/  LDL.LU R4, [R1+0x16c] ;  /* 0x00016c0001047983 */ /* 0x002ea20000300800 */
[----:B------:R-:W-:Y:S01]  /*3b40*/  F2FP.F16.E4M3.UNPACK_B R0, R0 ;  /* 0x00000000ff00723e */ /* 0x000fe200020006ff */
[----:B--2---:R-:W-:-:S02]  /*3b50*/  IMAD R4, R4, 0x100, R23 ;  /* 0x0000010004047824 */ /* 0x004fc400078e0217 */
[----:B------:R-:W2:Y:S04]  /*3b60*/  LDL.LU R23, [R1+0x1608] ;  /* 0x0016080001177983 */ /* 0x000ea80000300800 */
[----:B------:R1:W-:Y:S01]  /*3b70*/  STL [R1+0x30], R0 ;  /* 0x0000300001007387 */ /* 0x0003e20000100800 */
[----:B--2---:R-:W-:-:S03]  /*3b80*/  PRMT R23, R0, 0x7610, R23 ;  /* 0x0000761000177816 */ /* 0x004fc60000000017 */
[----:B-1----:R-:W2:Y:S01]  /*3b90*/  LDL.LU R0, [R1+0x20] ;  /* 0x0000200001007983 */ /* 0x002ea20000300800 */
[----:B------:R-:W-:Y:S02]  /*3ba0*/  IMAD R3, R2, 0x100, R3 ;  /* 0x0000010002037824 */ /* 0x000fe400078e0203 */
[----:B------:R-:W-:Y:S02]  /*3bb0*/  IMAD R2, R29, 0x100, R22 ;  /* 0x000001001d027824 */ /* 0x000fe400078e0216 */
[----:B------:R-:W3:Y:S04]  /*3bc0*/  LDL.LU R22, [R1+0x18] ;  /* 0x0000180001167983 */ /* 0x000ee80000300800 */
[----:B------:R-:W3:Y:S01]  /*3bd0*/  LDL.LU R29, [R1+0x10] ;  /* 0x00001000011d7983 */ /* 0x000ee20000300800 */
[----:B--2---:R-:W-:-:S03]  /*3be0*/  IMAD R0, R0, 0x100, R25 ;  /* 0x0000010000007824 */ /* 0x004fc600078e0219 */
[----:B------:R0:W2:Y:S02]  /*3bf0*/  LDL.LU R25, [R1+0x1604] ;  /* 0x0016040001197983 */ /* 0x0000a40000300800 */
[----:B--2---:R-:W-:Y:S02]  /*3c00*/  F2FP.F16.E4M3.UNPACK_B R25, R4 ;  /* 0x00000004ff19723e */ /* 0x004fe400020006ff */
[----:B------:R-:W-:Y:S02]  /*3c10*/  PRMT R4, R23, 0x7610, R4 ;  /* 0x0000761017047816 */ /* 0x000fe40000000004 */
[----:B---3--:R-:W-:Y:S01]  /*3c20*/  PRMT R18, R25, 0x7610, R18 ;  /* 0x0000761019127816 */ /* 0x008fe20000000012 */
[----:B------:R1:W-:Y:S04]  /*3c30*/  STL [R1+0x2c], R25 ;  /* 0x00002c1901007387 */ /* 0x0003e80000100800 */
[----:B-1----:R-:W2:Y:S04]  /*3c40*/  LDL.LU R25, [R1+0x1600] ;  /* 0x0016000001197983 */ /* 0x002ea80000300800 */
[----:B------:R0:W3:Y:S01]  /*3c50*/  LDL.LU R23, [R1+0x15fc] ;  /* 0x0015fc0001177983 */ /* 0x0000e20000300800 */
[----:B------:R-:W-:-:S02]  /*3c60*/  F2FP.F16.E4M3.UNPACK_B R19, R2 ;  /* 0x00000002ff13723e */ /* 0x000fc400020006ff */
[----:B------:R-:W-:Y:S02]  /*3c70*/  F2FP.F16.E4M3.UNPACK_B R16, R0 ;  /* 0x00000000ff10723e */ /* 0x000fe400020006ff */
[----:B------:R-:W-:Y:S02]  /*3c80*/  PRMT R10, R19, 0x7610, R10 ;  /* 0x00007610130a7816 */ /* 0x000fe4000000000a */
[----:B------:R-:W-:Y:S01]  /*3c90*/  PRMT R2, R18, 0x7610, R2 ;  /* 0x0000761012027816 */ /* 0x000fe20000000002 */
[----:B------:R1:W-:Y:S04]  /*3ca0*/  STS.U16 [R27+UR4+0x3000], R4 ;  /* 0x003000041b007988 */ /* 0x0003e80008000404 */
[----:B------:R-:W-:Y:S01]  /*3cb0*/  STS.U16 [R27+UR4+0x3200], R2 ;  /* 0x003200021b007988 */ /* 0x000fe20008000404 */
[----:B---3--:R-:W-:-:S04]  /*3cc0*/  F2FP.F16.E4M3.UNPACK_B R23, R3 ;  /* 0x00000003ff17723e */ /* 0x008fc800020006ff */
[----:B------:R-:W-:Y:S01]  /*3cd0*/  PRMT R11, R23, 0x7610, R11 ;  /* 0x00007610170b7816 */ /* 0x000fe2000000000b */
[----:B------:R-:W-:Y:S01]  /*3ce0*/  STL [R1+0x28], R23 ;  /* 0x0000281701007387 */ /* 0x000fe20000100800 */
[----:B------:R-:W-:-:S03]  /*3cf0*/  PRMT R3, R10, 0x7610, R3 ;  /* 0x000076100a037816 */ /* 0x000fc60000000003 */
[----:B------:R-:W-:Y:S01]  /*3d00*/  STL [R1+0x24], R19 ;  /* 0x0000241301007387 */ /* 0x000fe20000100800 */
[----:B--2---:R-:W-:Y:S02]  /*3d10*/  PRMT R25, R16, 0x7610, R25 ;  /* 0x0000761010197816 */ /* 0x004fe40000000019 */
[----:B------:R-:W-:Y:S01]  /*3d20*/  PRMT R0, R11, 0x7610, R0 ;  /* 0x000076100b007816 */ /* 0x000fe20000000000 */
[----:B------:R2:W-:Y:S04]  /*3d30*/  STL [R1+0x20], R16 ;  /* 0x0000201001007387 */ /* 0x0005e80000100800 */
[----:B------:R-:W3:Y:S04]  /*3d40*/  LDL.LU R10, [R1+0x150] ;  /* 0x00015000010a7983 */ /* 0x000ee80000300800 */
[----:B------:R-:W3:Y:S01]  /*3d50*/  LDL.LU R11, [R1+0x14c] ;  /* 0x00014c00010b7983 */ /* 0x000ee20000300800 */
[----:B-1----:R-:W-:-:S03]  /*3d60*/  PRMT R4, R25, 0x7610, R4 ;  /* 0x0000761019047816 */ /* 0x002fc60000000004 */
[----:B--2---:R-:W2:Y:S04]  /*3d70*/  LDL.LU R16, [R1+0x148] ;  /* 0x0001480001107983 */ /* 0x004ea80000300800 */
[----:B------:R-:W2:Y:S04]  /*3d80*/  LDL.LU R19, [R1+0x144] ;  /* 0x0001440001137983 */ /* 0x000ea80000300800 */
[----:B------:R-:W2:Y:S04]  /*3d90*/  LDL.LU R18, [R1+0x13c] ;  /* 0x00013c0001127983 */ /* 0x000ea80000300800 */
[----:B------:R-:W2:Y:S04]  /*3da0*/  LDL.LU R23, [R1+0x8] ;  /* 0x0000080001177983 */ /* 0x000ea80000300800 */
[----:B------:R-:W4:Y:S04]  /*3db0*/  LDL.LU R25, [R1+0x15f8] ;  /* 0x0015f80001197983 */ /* 0x000f280000300800 */
[----:B------:R-:W2:Y:S04]  /*3dc0*/  LDL.LU R2, [R1+0x14] ;  /* 0x0000140001027983 */ /* 0x000ea80000300800 */
[----:B------:R1:W-:Y:S04]  /*3dd0*/  STS.U16 [R27+UR4+0x3400], R0 ;  /* 0x003400001b007988 */ /* 0x0003e80008000404 */
        /* <DEDUP_REMOVED lines=12> */
[----:B------:R-:W3:Y:S04]  /*3ea0*/  LDL.LU R20, [R1] ;  /* 0x0000000001147983 */ /* 0x000ee80000300800 */
[----:B------:R0:W-:Y:S04]  /*3eb0*/  STL [R1+0x1c], R0 ;  /* 0x00001c0001007387 */ /* 0x0001e80000100800 */
[----:B0-----:R-:W2:Y:S01]  /*3ec0*/  LDL.LU R0, [R1+0xc] ;  /* 0x00000c0001007983 */ /* 0x001ea20000300800 */
[----:B------:R-:W-:-:S03]  /*3ed0*/  IMAD R2, R2, 0x100, R22 ;  /* 0x0000010002027824 */ /* 0x000fc600078e0216 */
[----:B------:R-:W3:Y:S01]  /*3ee0*/  LDL.LU R22, [R1+0x15f0] ;  /* 0x0015f00001167983 */ /* 0x000ee20000300800 */
[----:B--2---:R-:W-:-:S03]  /*3ef0*/  IMAD R0, R0, 0x100, R29 ;  /* 0x0000010000007824 */ /* 0x004fc600078e021d */
[----:B------:R0:W2:Y:S02]  /*3f00*/  LDL.LU R29, [R1+0x15ec] ;  /* 0x0015ec00011d7983 */ /* 0x0000a40000300800 */
[----:B--2---:R-:W-:Y:S02]  /*3f10*/  F2FP.F16.E4M3.UNPACK_B R29, R4 ;  /* 0x00000004ff1d723e */ /* 0x004fe400020006ff */
[----:B------:R-:W-:Y:S02]  /*3f20*/  PRMT R4, R28, 0x7610, R4 ;  /* 0x000076101c047816 */ /* 0x000fe40000000004 */
[----:B------:R-:W-:Y:S01]  /*3f30*/  PRMT R17, R29, 0x7610, R17 ;  /* 0x000076101d117816 */ /* 0x000fe20000000011 */
[----:B------:R1:W-:Y:S04]  /*3f40*/  STL [R1+0x18], R29 ;  /* 0x0000181d01007387 */ /* 0x0003e80000100800 */
[----:B-1----:R-:W3:Y:S04]  /*3f50*/  LDL.LU R29, [R1+0x15e8] ;  /* 0x0015e800011d7983 */ /* 0x002ee80000300800 */
[----:B------:R0:W2:Y:S02]  /*3f60*/  LDL.LU R28, [R1+0x15e4] ;  /* 0x0015e400011c7983 */ /* 0x0000a40000300800 */
[----:B--2---:R-:W-:-:S04]  /*3f70*/  F2FP.F16.E4M3.UNPACK_B R28, R3 ;  /* 0x00000003ff1c723e */ /* 0x004fc800020006ff */
[----:B------:R-:W-:Y:S01]  /*3f80*/  PRMT R13, R28, 0x7610, R13 ;  /* 0x000076101c0d7816 */ /* 0x000fe2000000000d */
[----:B------:R1:W-:Y:S04]  /*3f90*/  STL [R1+0x14], R28 ;  /* 0x0000141c01007387 */ /* 0x0003e80000100800 */
[----:B-1----:R0:W2:Y:S01]  /*3fa0*/  LDL.LU R28, [R1+0x15e0] ;  /* 0x0015e000011c7983 */ /* 0x0020a20000300800 */
[----:B------:R-:W-:Y:S02]  /*3fb0*/  F2FP.F16.E4M3.UNPACK_B R14, R0 ;  /* 0x00000000ff0e723e */ /* 0x000fe400020006ff */
[----:B------:R-:W-:Y:S02]  /*3fc0*/  PRMT R0, R13, 0x7610, R0 ;  /* 0x000076100d007816 */ /* 0x000fe40000000000 */
[----:B------:R-:W-:Y:S01]  /*3fd0*/  PRMT R6, R14, 0x7610, R6 ;  /* 0x000076100e067816 */ /* 0x000fe20000000006 */
[----:B------:R-:W-:Y:S01]  /*3fe0*/  STS.U16 [R27+UR4+0x3a00], R4 ;  /* 0x003a00041b007988 */ /* 0x000fe20008000404 */
[----:B--2---:R-:W-:-:S04]  /*3ff0*/  F2FP.F16.E4M3.UNPACK_B R28, R2 ;  /* 0x00000002ff1c723e */ /* 0x004fc800020006ff */
[----:B------:R-:W-:Y:S01]  /*4000*/  PRMT R7, R28, 0x7610, R7 ;  /* 0x000076101c077816 */ /* 0x000fe20000000007 */
[----:B------:R1:W-:Y:S04]  /*4010*/  STL [R1+0x10], R28 ;  /* 0x0000101c01007387 */ /* 0x0003e80000100800 */
[----:B-1----:R-:W2:Y:S01]  /*4020*/  LDL.LU R28, [R1+0x15dc] ;  /* 0x0015dc00011c7983 */ /* 0x002ea20000300800 */
[----:B------:R-:W-:Y:S02]  /*4030*/  PRMT R3, R7, 0x7610, R3 ;  /* 0x0000761007037816 */ /* 0x000fe40000000003 */
[----:B------:R-:W-:Y:S01]  /*4040*/  PRMT R2, R17, 0x7610, R2 ;  /* 0x0000761011027816 */ /* 0x000fe20000000002 */
[----:B------:R-:W-:Y:S01]  /*4050*/  STL [R1+0xc], R14 ;  /* 0x00000c0e01007387 */ /* 0x000fe20000100800 */
[----:B------:R-:W-:-:S03]  /*4060*/  PRMT R4, R6, 0x7610, R4 ;  /* 0x0000761006047816 */ /* 0x000fc60000000004 */
[----:B------:R1:W-:Y:S04]  /*4070*/  STS.U16 [R27+UR4+0x4000], R3 ;  /* 0x004000031b007988 */ /* 0x0003e80008000404 */
[----:B------:R-:W4:Y:S04]  /*4080*/  LDL.LU R13, [R1+0x140] ;  /* 0x00014000010d7983 */ /* 0x000f280000300800 */
[----:B------:R0:W-:Y:S01]  /*4090*/  STS.U16 [R27+UR4+0x3c00], R2 ;  /* 0x003c00021b007988 */ /* 0x0001e20008000404 */
[----:B-1----:R-:W-:-:S03]  /*40a0*/  IMAD R3, R11, 0x100, R10 ;  /* 0x000001000b037824 */ /* 0x002fc600078e020a */
[----:B------:R-:W4:Y:S04]  /*40b0*/  LDL.LU R14, [R1+0x138] ;  /* 0x00013800010e7983 */ /* 0x000f280000300800 */
[----:B------:R1:W-:Y:S01]  /*40c0*/  STS.U16 [R27+UR4+0x3e00], R0 ;  /* 0x003e00001b007988 */ /* 0x0003e20008000404 */
[----:B0-----:R-:W-:-:S03]  /*40d0*/  IMAD R2, R19, 0x100, R16 ;  /* 0x0000010013027824 */ /* 0x001fc600078e0210 */
[----:B------:R-:W4:Y:S01]  /*40e0*/  LDL.LU R6, [R1+0x134] ;  /* 0x0001340001067983 */ /* 0x000f220000300800 */
[----:B------:R-:W-:-:S03]  /*40f0*/  F2FP.F16.E4M3.UNPACK_B R15, R3 ;  /* 0x00000003ff0f723e */ /* 0x000fc600020006ff */
[----:B------:R-:W4:Y:S01]  /*4100*/  LDL.LU R7, [R1+0x130] ;  /* 0x0001300001077983 */ /* 0x000f220000300800 */
[----:B-1----:R-:W-:-:S03]  /*4110*/  IMAD R0, R23, 0x100, R18 ;  /* 0x0000010017007824 */ /* 0x002fc600078e0212 */
[----:B------:R-:W4:Y:S01]  /*4120*/  LDL.LU R17, [R1+0x12c] ;  /* 0x00012c0001117983 */ /* 0x000f220000300800 */
[----:B------:R-:W-:-:S03]  /*4130*/  F2FP.F16.E4M3.UNPACK_B R12, R2 ;  /* 0x00000002ff0c723e */ /* 0x000fc600020006ff */
[----:B------:R-:W4:Y:S01]  /*4140*/  LDL.LU R10, [R1+0x120] ;  /* 0x00012000010a7983 */ /* 0x000f220000300800 */
[----:B------:R-:W-:-:S03]  /*4150*/  F2FP.F16.E4M3.UNPACK_B R8, R0 ;  /* 0x00000000ff08723e */ /* 0x000fc600020006ff */
[----:B------:R-:W5:Y:S01]  /*4160*/  LDL.LU R11, [R1+0x11c] ;  /* 0x00011c00010b7983 */ /* 0x000f620000300800 */
[----:B------:R-:W-:-:S03]  /*4170*/  PRMT R9, R15, 0x7610, R9 ;  /* 0x000076100f097816 */ /* 0x000fc60000000009 */
[----:B------:R-:W5:Y:S04]  /*4180*/  LDL.LU R16, [R1+0x114] ;  /* 0x0001140001107983 */ /* 0x000f680000300800 */
[----:B------:R-:W-:Y:S04]  /*4190*/  STL [R1+0x8], R15 ;  /* 0x0000080f01007387 */ /* 0x000fe80000100800 */
[----:B------:R-:W5:Y:S01]  /*41a0*/  LDL.LU R19, [R1+0x100] ;  /* 0x0001000001137983 */ /* 0x000f620000300800 */
[----:B------:R-:W-:-:S03]  /*41b0*/  PRMT R2, R9, 0x7610, R2 ;  /* 0x0000761009027816 */ /* 0x000fc60000000002 */
[----:B------:R-:W5:Y:S04]  /*41c0*/  LDL.LU R18, [R1+0xfc] ;  /* 0x0000fc0001127983 */ /* 0x000f680000300800 */
[----:B------:R0:W-:Y:S04]  /*41d0*/  STS.U16 [R27+UR4+0x4200], R4 ;  /* 0x004200041b007988 */ /* 0x0001e80008000404 */
[----:B------:R-:W-:Y:S04]  /*41e0*/  STL [R1+0x4], R12 ;  /* 0x0000040c01007387 */ /* 0x000fe80000100800 */
[----:B------:R1:W-:Y:S01]  /*41f0*/  STL [R1], R8 ;  /* 0x0000000801007387 */ /* 0x0003e20000100800 */
[----:B0-----:R-:W-:Y:S01]  /*4200*/  PRMT R4, R8, 0x7610, R4 ;  /* 0x0000761008047816 */ /* 0x001fe20000000004 */
[----:B---3--:R-:W-:-:S02]  /*4210*/  IMAD R29, R29, 0x100, R20 ;  /* 0x000001001d1d7824 */ /* 0x008fc400078e0214 */
[----:B-1----:R-:W3:Y:S04]  /*4220*/  LDL.LU R8, [R1+0x128] ;  /* 0x0001280001087983 */ /* 0x002ee80000300800 */
[----:B------:R-:W3:Y:S04]  /*4230*/  LDL.LU R9, [R1+0x124] ;  /* 0x0001240001097983 */ /* 0x000ee80000300800 */
[----:B------:R-:W3:Y:S04]  /*4240*/  LDL.LU R15, [R1+0x118] ;  /* 0x00011800010f7983 */ /* 0x000ee80000300800 */
[----:B------:R-:W3:Y:S01]  /*4250*/  LDL.LU R23, [R1+0x110] ;  /* 0x0001100001177983 */ /* 0x000ee20000300800 */
[----:B--2---:R-:W-:-:S03]  /*4260*/  IMAD R28, R28, 0x100, R21 ;  /* 0x000001001c1c7824 */ /* 0x004fc600078e0215 */
[----:B------:R-:W2:Y:S04]  /*4270*/  LDL.LU R21, [R1+0x108] ;  /* 0x0001080001157983 */ /* 0x000ea80000300800 */
[----:B------:R-:W2:Y:S01]  /*4280*/  LDL.LU R20, [R1+0xf8] ;  /* 0x0000f80001147983 */ /* 0x000ea20000300800 */
[----:B------:R-:W-:Y:S02]  /*4290*/  F2FP.F16.E4M3.UNPACK_B R28, R28 ;  /* 0x0000001cff1c723e */ /* 0x000fe400020006ff */
[----:B------:R-:W-:Y:S02]  /*42a0*/  PRMT R3, R4, 0x7610, R3 ;  /* 0x0000761004037816 */ /* 0x000fe40000000003 */
[----:B------:R-:W-:Y:S01]  /*42b0*/  F2FP.F16.E4M3.UNPACK_B R29, R29 ;  /* 0x0000001dff1d723e */ /* 0x000fe200020006ff */
[----:B------:R-:W-:Y:S04]  /*42c0*/  STL [R1+0x1594], R28 ;  /* 0x0015941c01007387 */ /* 0x000fe80000100800 */
[----:B------:R4:W-:Y:S01]  /*42d0*/  STS.U16 [R27+UR4+0x4800], R3 ;  /* 0x004800031b007988 */ /* 0x0009e20008000404 */
[----:B------:R-:W-:-:S03]  /*42e0*/  PRMT R5, R12, 0x7610, R5 ;  /* 0x000076100c057816 */ /* 0x000fc60000000005 */
[----:B------:R-:W-:Y:S01]  /*42f0*/  STL [R1+0x1598], R29 ;  /* 0x0015981d01007387 */ /* 0x000fe20000100800 */
[----:B------:R-:W-:-:S03]  /*4300*/  PRMT R0, R5, 0x7610, R0 ;  /* 0x0000761005007816 */ /* 0x000fc60000000000 */
[----:B------:R0:W-:Y:S04]  /*4310*/  STS.U16 [R27+UR4+0x4400], R2 ;  /* 0x004400021b007988 */ /* 0x0001e80008000404 */
[----:B------:R1:W-:Y:S01]  /*4320*/  STS.U16 [R27+UR4+0x4a00], R28 ;  /* 0x004a001c1b007988 */ /* 0x0003e20008000404 */
[----:B----4-:R-:W-:-:S03]  /*4330*/  IMAD R3, R10, 0x100, R17 ;  /* 0x000001000a037824 */ /* 0x010fc600078e0211 */
[----:B------:R-:W4:Y:S04]  /*4340*/  LDL.LU R17, [R1+0xf0] ;  /* 0x0000f00001117983 */ /* 0x000f280000300800 */
[----:B------:R-:W4:Y:S01]  /*4350*/  LDL.LU R10, [R1+0xec] ;  /* 0x0000ec00010a7983 */ /* 0x000f220000300800 */
[----:B-----5:R-:W-:-:S03]  /*4360*/  IMAD R4, R16, 0x100, R11 ;  /* 0x0000010010047824 */ /* 0x020fc600078e020b */
[----:B------:R-:W5:Y:S04]  /*4370*/  LDL.LU R11, [R1+0xe4] ;  /* 0x0000e400010b7983 */ /* 0x000f680000300800 */
[----:B------:R-:W5:Y:S01]  /*4380*/  LDL.LU R16, [R1+0xdc] ;  /* 0x0000dc0001107983 */ /* 0x000f620000300800 */
[----:B0-----:R-:W-:Y:S02]  /*4390*/  IMAD R2, R7, 0x100, R6 ;  /* 0x0000010007027824 */ /* 0x001fe400078e0206 */
[----:B------:R-:W-:Y:S02]  /*43a0*/  IMAD R5, R18, 0x100, R19 ;  /* 0x0000010012057824 */ /* 0x000fe400078e0213 */
[----:B------:R-:W5:Y:S04]  /*43b0*/  LDL.LU R19, [R1+0x10c] ;  /* 0x00010c0001137983 */ /* 0x000f680000300800 */
[----:B------:R-:W5:Y:S04]  /*43c0*/  LDL.LU R18, [R1+0x104] ;  /* 0x0001040001127983 */ /* 0x000f680000300800 */
[----:B-1----:R-:W5:Y:S04]  /*43d0*/  LDL.LU R28, [R1+0xf4] ;  /* 0x0000f400011c7983 */ /* 0x002f680000300800 */
[----:B------:R0:W-:Y:S04]  /*43e0*/  STS.U16 [R27+UR4+0x4600], R0 ;  /* 0x004600001b007988 */ /* 0x0001e80008000404 */
[----:B------:R-:W5:Y:S01]  /*43f0*/  LDL.LU R12, [R1+0xe8] ;  /* 0x0000e800010c7983 */ /* 0x000f620000300800 */
[----:B0-----:R-:W-:-:S02]  /*4400*/  IMAD R0, R14, 0x100, R13 ;  /* 0x000001000e007824 */ /* 0x001fc400078e020d */
[----:B---3--:R-:W-:Y:S02]  /*4410*/  IMAD R6, R9, 0x100, R8 ;  /* 0x0000010009067824 */ /* 0x008fe400078e0208 */
[----:B------:R-:W-:Y:S02]  /*4420*/  IMAD R7, R23, 0x100, R15 ;  /* 0x0000010017077824 */ /* 0x000fe400078e020f */
[----:B------:R-:W3:Y:S04]  /*4430*/  LDL.LU R23, [R1+0xe0] ;  /* 0x0000e00001177983 */ /* 0x000ee80000300800 */
[----:B------:R-:W3:Y:S01]  /*4440*/  LDL.LU R13, [R1+0xd8] ;  /* 0x0000d800010d7983 */ /* 0x000ee20000300800 */
[----:B--2---:R-:W-:-:S03]  /*4450*/  IMAD R8, R20, 0x100, R21 ;  /* 0x0000010014087824 */ /* 0x004fc600078e0215 */
[----:B------:R-:W2:Y:S04]  /*4460*/  LDL.LU R21, [R1+0xd4] ;  /* 0x0000d40001157983 */ /* 0x000ea80000300800 */
[----:B------:R-:W2:Y:S04]  /*4470*/  LDL.LU R14, [R1+0xd0] ;  /* 0x0000d000010e7983 */ /* 0x000ea80000300800 */
[----:B------:R-:W2:Y:S04]  /*4480*/  LDL.LU R20, [R1+0xc4] ;  /* 0x0000c40001147983 */ /* 0x000ea80000300800 */
[----:B------:R-:W2:Y:S04]  /*4490*/  LDL.LU R15, [R1+0xc0] ;  /* 0x0000c000010f7983 */ /* 0x000ea80000300800 */
[----:B------:R0:W-:Y:S01]  /*44a0*/  STS.U16 [R27+UR4+0x4c00], R29 ;  /* 0x004c001d1b007988 */ /* 0x0001e20008000404 */
[----:B----4-:R-:W-:-:S02]  /*44b0*/  IMAD R9, R10, 0x100, R17 ;  /* 0x000001000a097824 */ /* 0x010fc400078e0211 */
[----:B-----5:R-:W-:Y:S02]  /*44c0*/  IMAD R10, R16, 0x100, R11 ;  /* 0x00000100100a7824 */ /* 0x020fe400078e020b */
[----:B------:R-:W4:Y:S03]  /*44d0*/  LDL.LU R16, [R1+0xc8] ;  /* 0x0000c80001107983 */ /* 0x000f260000300800 */
[----:B------:R-:W-:Y:S01]  /*44e0*/  F2FP.F16.E4M3.UNPACK_B R10, R10 ;  /* 0x0000000aff0a723e */ /* 0x000fe200020006ff */
[----:B------:R-:W5:Y:S01]  /*44f0*/  LDL.LU R17, [R1+0xb8] ;  /* 0x0000b80001117983 */ /* 0x000f620000300800 */
[----:B------:R-:W-:-:S03]  /*4500*/  IMAD R11, R18, 0x100, R19 ;  /* 0x00000100120b7824 */ /* 0x000fc600078e0213 */
[----:B------:R-:W4:Y:S04]  /*4510*/  LDL.LU R18, [R1+0xb0] ;  /* 0x0000b00001127983 */ /* 0x000f280000300800 */
[----:B0-----:R-:W4:Y:S04]  /*4520*/  LDL.LU R29, [R1+0xac] ;  /* 0x0000ac00011d7983 */ /* 0x001f280000300800 */
[----:B------:R-:W4:Y:S01]  /*4530*/  LDL.LU R19, [R1+0xa8] ;  /* 0x0000a80001137983 */ /* 0x000f220000300800 */
[----:B------:R-:W-:-:S03]  /*4540*/  IMAD R12, R12, 0x100, R28 ;  /* 0x000001000c0c7824 */ /* 0x000fc600078e021c */
[----:B------:R-:W-:Y:S04]  /*4550*/  STS.U16 [R27+UR4+0x6000], R10 ;  /* 0x0060000a1b007988 */ /* 0x000fe80008000404 */
[----:B------:R0:W-:Y:S04]  /*4560*/  STL [R1+0x159c], R10 ;  /* 0x00159c0a01007387 */ /* 0x0001e80000100800 */
[----:B0-----:R-:W5:Y:S04]  /*4570*/  LDL.LU R10, [R1+0xcc] ;  /* 0x0000cc00010a7983 */ /* 0x001f680000300800 */
[----:B------:R-:W5:Y:S01]  /*4580*/  LDL.LU R28, [R1+0xa4] ;  /* 0x0000a400011c7983 */ /* 0x000f620000300800 */
[----:B---3--:R-:W-:-:S03]  /*4590*/  IMAD R13, R13, 0x100, R23 ;  /* 0x000001000d0d7824 */ /* 0x008fc600078e0217 */
[----:B------:R-:W3:Y:S01]  /*45a0*/  LDL.LU R23, [R1+0x15d8] ;  /* 0x0015d80001177983 */ /* 0x000ee20000300800 */
[----:B--2---:R-:W-:-:S03]  /*45b0*/  IMAD R14, R14, 0x100, R21 ;  /* 0x000001000e0e7824 */ /* 0x004fc600078e0215 */
[----:B------:R-:W2:Y:S01]  /*45c0*/  LDL.LU R21, [R1+0x15d4] ;  /* 0x0015d40001157983 */ /* 0x000ea20000300800 */
[----:B------:R-:W-:-:S03]  /*45d0*/  IMAD R15, R15, 0x100, R20 ;  /* 0x000001000f0f7824 */ /* 0x000fc600078e0214 */
[----:B------:R-:W2:Y:S01]  /*45e0*/  LDL.LU R20, [R1+0x15d0] ;  /* 0x0015d00001147983 */ /* 0x000ea20000300800 */
[----:B------:R-:W-:Y:S02]  /*45f0*/  F2FP.F16.E4M3.UNPACK_B R11, R11 ;  /* 0x0000000bff0b723e */ /* 0x000fe400020006ff */
[----:B------:R-:W-:Y:S02]  /*4600*/  F2FP.F16.E4M3.UNPACK_B R12, R12 ;  /* 0x0000000cff0c723e */ /* 0x000fe400020006ff */
[----:B------:R-:W-:Y:S01]  /*4610*/  F2FP.F16.E4M3.UNPACK_B R14, R14 ;  /* 0x0000000eff0e723e */ /* 0x000fe200020006ff */
[----:B------:R-:W-:Y:S04]  /*4620*/  STS.U16 [R27+UR4+0x6200], R11 ;  /* 0x0062000b1b007988 */ /* 0x000fe80008000404 */
[----:B------:R0:W-:Y:S04]  /*4630*/  STL [R1+0x15a0], R11 ;  /* 0x0015a00b01007387 */ /* 0x0001e80000100800 */
[----:B------:R-:W-:Y:S04]  /*4640*/  STS.U16 [R27+UR4+0x6400], R12 ;  /* 0x0064000c1b007988 */ /* 0x000fe80008000404 */
[----:B0-----:R-:W3:Y:S04]  /*4650*/  LDL.LU R11, [R1+0xa0] ;  /* 0x0000a000010b7983 */ /* 0x001ee80000300800 */
[----:B------:R0:W-:Y:S04]  /*4660*/  STL [R1+0x15a4], R12 ;  /* 0x0015a40c01007387 */ /* 0x0001e80000100800 */
[----:B------:R-:W-:Y:S04]  /*4670*/  STS.U16 [R27+UR4+0x6800], R14 ;  /* 0x0068000e1b007988 */ /* 0x000fe80008000404 */
[----:B0-----:R-:W3:Y:S04]  /*4680*/  LDL.LU R12, [R1+0xb4] ;  /* 0x0000b400010c7983 */ /* 0x001ee80000300800 */
[----:B------:R0:W-:Y:S04]  /*4690*/  STL [R1+0x15a8], R14 ;  /* 0x0015a80e01007387 */ /* 0x0001e80000100800 */
[----:B0-----:R-:W3:Y:S01]  /*46a0*/  LDL.LU R14, [R1+0xbc] ;  /* 0x0000bc00010e7983 */ /* 0x001ee20000300800 */
[----:B------:R-:W-:Y:S01]  /*46b0*/  F2FP.F16.E4M3.UNPACK_B R15, R15 ;  /* 0x0000000fff0f723e */ /* 0x000fe200020006ff */
[----:B----4-:R-:W-:-:S02]  /*46c0*/  IMAD R19, R19, 0x100, R29 ;  /* 0x0000010013137824 */ /* 0x010fc400078e021d */
[----:B-----5:R-:W-:Y:S02]  /*46d0*/  IMAD R16, R16, 0x100, R10 ;  /* 0x0000010010107824 */ /* 0x020fe400078e020a */
[----:B------:R-:W4:Y:S04]  /*46e0*/  LDL.LU R10, [R1+0x94] ;  /* 0x00009400010a7983 */ /* 0x000f280000300800 */
[----:B------:R-:W-:Y:S04]  /*46f0*/  STL [R1+0x15ac], R15 ;  /* 0x0015ac0f01007387 */ /* 0x000fe80000100800 */
[----:B------:R-:W5:Y:S01]  /*4700*/  LDL.LU R29, [R1+0x9c] ;  /* 0x00009c00011d7983 */ /* 0x000f620000300800 */
[----:B--2---:R-:W-:-:S03]  /*4710*/  IMAD R20, R20, 0x100, R28 ;  /* 0x0000010014147824 */ /* 0x004fc600078e021c */
[----:B------:R-:W5:Y:S01]  /*4720*/  LDL.LU R28, [R1+0x98] ;  /* 0x00009800011c7983 */ /* 0x000f620000300800 */
[----:B------:R-:W-:Y:S02]  /*4730*/  F2FP.F16.E4M3.UNPACK_B R16, R16 ;  /* 0x00000010ff10723e */ /* 0x000fe400020006ff */
[----:B------:R-:W-:Y:S02]  /*4740*/  F2FP.F16.E4M3.UNPACK_B R19, R19 ;  /* 0x00000013ff13723e */ /* 0x000fe400020006ff */
[----:B------:R-:W-:Y:S01]  /*4750*/  F2FP.F16.E4M3.UNPACK_B R20, R20 ;  /* 0x00000014ff14723e */ /* 0x000fe200020006ff */
[----:B------:R-:W-:Y:S01]  /*4760*/  STL [R1+0x15b0], R16 ;  /* 0x0015b01001007387 */ /* 0x000fe20000100800 */
[----:B---3--:R-:W-:-:S03]  /*4770*/  IMAD R22, R22, 0x100, R23 ;  /* 0x0000010016167824 */ /* 0x008fc600078e0217 */
[----:B------:R0:W-:Y:S01]  /*4780*/  STS.U16 [R27+UR4+0x6a00], R15 ;  /* 0x006a000f1b007988 */ /* 0x0001e20008000404 */
[----:B------:R-:W-:-:S03]  /*4790*/  IMAD R23, R24, 0x100, R25 ;  /* 0x0000010018177824 */ /* 0x000fc600078e0219 */
[----:B------:R-:W-:Y:S01]  /*47a0*/  STS.U16 [R27+UR4+0x7400], R20 ;  /* 0x007400141b007988 */ /* 0x000fe20008000404 */
[----:B------:R-:W-:-:S05]  /*47b0*/  IMAD R18, R18, 0x100, R12 ;  /* 0x0000010012127824 */ /* 0x000fca00078e020c */
[----:B------:R-:W-:Y:S01]  /*47c0*/  F2FP.F16.E4M3.UNPACK_B R18, R18 ;  /* 0x00000012ff12723e */ /* 0x000fe200020006ff */
[----:B------:R-:W-:-:S05]  /*47d0*/  IMAD R17, R17, 0x100, R14 ;  /* 0x0000010011117824 */ /* 0x000fca00078e020e */
[----:B------:R-:W-:-:S05]  /*47e0*/  F2FP.F16.E4M3.UNPACK_B R17, R17 ;  /* 0x00000011ff11723e */ /* 0x000fca00020006ff */
[----:B------:R-:W-:Y:S04]  /*47f0*/  STL [R1+0x15b4], R17 ;  /* 0x0015b41101007387 */ /* 0x000fe80000100800 */
[----:B------:R-:W-:Y:S04]  /*4800*/  STL [R1+0x15b8], R18 ;  /* 0x0015b81201007387 */ /* 0x000fe80000100800 */
[----:B------:R-:W-:Y:S04]  /*4810*/  STL [R1+0x15bc], R19 ;  /* 0x0015bc1301007387 */ /* 0x000fe80000100800 */
[----:B------:R1:W-:Y:S01]  /*4820*/  STL [R1+0x15c0], R20 ;  /* 0x0015c01401007387 */ /* 0x0003e20000100800 */
[----:B------:R-:W-:-:S03]  /*4830*/  IMAD R21, R21, 0x100, R11 ;  /* 0x0000010015157824 */ /* 0x000fc600078e020b */
[----:B0-----:R-:W2:Y:S01]  /*4840*/  LDL.LU.S16 R15, [R1+0x8a] ;  /* 0x00008a00010f7983 */ /* 0x001ea20000300600 */
[----:B----4-:R-:W-:-:S03]  /*4850*/  IMAD R24, R26, 0x100, R10 ;  /* 0x000001001a187824 */ /* 0x010fc600078e020a */
[----:B------:R-:W3:Y:S04]  /*4860*/  LDL.LU.S16 R14, [R1+0x86] ;  /* 0x00008600010e7983 */ /* 0x000ee80000300600 */
[----:B-1----:R-:W4:Y:S04]  /*4870*/  LDL.LU.S16 R20, [R1+0x82] ;  /* 0x0000820001147983 */ /* 0x002f280000300600 */
[----:B------:R-:W4:Y:S04]  /*4880*/  LDL.LU.S16 R12, [R1+0x7e] ;  /* 0x00007e00010c7983 */ /* 0x000f280000300600 */
[----:B------:R-:W4:Y:S04]  /*4890*/  LDL.LU.S16 R11, [R1+0x7a] ;  /* 0x00007a00010b7983 */ /* 0x000f280000300600 */
[----:B------:R0:W-:Y:S04]  /*48a0*/  STS.U16 [R27+UR4+0x7200], R19 ;  /* 0x007200131b007988 */ /* 0x0001e80008000404 */
[----:B------:R-:W4:Y:S04]  /*48b0*/  LDL.LU.S16 R10, [R1+0x76] ;  /* 0x00007600010a7983 */ /* 0x000f280000300600 */
[----:B------:R1:W-:Y:S04]  /*48c0*/  STS.U16 [R27+UR4+0x7000], R18 ;  /* 0x007000121b007988 */ /* 0x0003e80008000404 */
[----:B0-----:R-:W4:Y:S04]  /*48d0*/  LDL.LU.S16 R19, [R1+0x72] ;  /* 0x0000720001137983 */ /* 0x001f280000300600 */
[----:B------:R0:W-:Y:S04]  /*48e0*/  STS.U16 [R27+UR4+0x6e00], R17 ;  /* 0x006e00111b007988 */ /* 0x0001e80008000404 */
[----:B-1----:R-:W4:Y:S04]  /*48f0*/  LDL.LU.S16 R18, [R1+0x6e] ;  /* 0x00006e0001127983 */ /* 0x002f280000300600 */
[----:B0-----:R-:W4:Y:S01]  /*4900*/  LDL.LU.S16 R17, [R1+0x6a] ;  /* 0x00006a0001117983 */ /* 0x001f220000300600 */
[----:B-----5:R-:W-:-:S03]  /*4910*/  IMAD R25, R28, 0x100, R29 ;  /* 0x000001001c197824 */ /* 0x020fc600078e021d */
[----:B------:R-:W5:Y:S04]  /*4920*/  LDL.LU.S16 R29, [R1+0x66] ;  /* 0x00006600011d7983 */ /* 0x000f680000300600 */
[----:B------:R-:W5:Y:S01]  /*4930*/  LDL.LU.S16 R28, [R1+0x62] ;  /* 0x00006200011c7983 */ /* 0x000f620000300600 */
[----:B------:R-:W-:Y:S02]  /*4940*/  F2FP.F16.E4M3.UNPACK_B R21, R21 ;  /* 0x00000015ff15723e */ /* 0x000fe400020006ff */
[----:B------:R-:W-:Y:S01]  /*4950*/  F2FP.F16.E4M3.UNPACK_B R22, R22 ;  /* 0x00000016ff16723e */ /* 0x000fe200020006ff */
[----:B------:R0:W-:Y:S04]  /*4960*/  STS.U16 [R27+UR4+0x6c00], R16 ;  /* 0x006c00101b007988 */ /* 0x0001e80008000404 */
[----:B------:R-:W-:Y:S04]  /*4970*/  STS.U16 [R27+UR4+0x7600], R21 ;  /* 0x007600151b007988 */ /* 0x000fe80008000404 */
[----:B0-----:R-:W5:Y:S04]  /*4980*/  LDL.LU.S16 R16, [R1+0x5e] ;  /* 0x00005e0001107983 */ /* 0x001f680000300600 */
[----:B------:R0:W-:Y:S01]  /*4990*/  STL [R1+0x15c4], R21 ;  /* 0x0015c41501007387 */ /* 0x0001e20000100800 */
[----:B------:R-:W-:-:S03]  /*49a0*/  F2FP.F16.E4M3.UNPACK_B R2, R2 ;  /* 0x00000002ff02723e */ /* 0x000fc600020006ff */
[----:B------:R-:W-:Y:S01]  /*49b0*/  STS.U16 [R27+UR4+0x7800], R22 ;  /* 0x007800161b007988 */ /* 0x000fe20008000404 */
[----:B------:R-:W-:-:S03]  /*49c0*/  F2FP.F16.E4M3.UNPACK_B R3, R3 ;  /* 0x00000003ff03723e */ /* 0x000fc600020006ff */
[----:B0-----:R-:W5:Y:S04]  /*49d0*/  LDL.LU.S16 R21, [R1+0x8e] ;  /* 0x00008e0001157983 */ /* 0x001f680000300600 */
[----:B------:R0:W-:Y:S01]  /*49e0*/  STL [R1+0x15c8], R22 ;  /* 0x0015c81601007387 */ /* 0x0001e20000100800 */
[----:B------:R-:W-:Y:S02]  /*49f0*/  F2FP.F16.E4M3.UNPACK_B R23, R23 ;  /* 0x00000017ff17723e */ /* 0x000fe400020006ff */
[----:B------:R-:W-:Y:S02]  /*4a00*/  F2FP.F16.E4M3.UNPACK_B R5, R5 ;  /* 0x00000005ff05723e */ /* 0x000fe400020006ff */
[----:B------:R-:W-:Y:S01]  /*4a10*/  F2FP.F16.E4M3.UNPACK_B R6, R6 ;  /* 0x00000006ff06723e */ /* 0x000fe200020006ff */
[----:B0-----:R-:W5:Y:S01]  /*4a20*/  LDL.LU.S16 R22, [R1+0x92] ;  /* 0x0000920001167983 */ /* 0x001f620000300600 */
[----:B------:R-:W-:-:S02]  /*4a30*/  F2FP.F16.E4M3.UNPACK_B R0, R0 ;  /* 0x00000000ff00723e */ /* 0x000fc400020006ff */
[----:B------:R-:W-:Y:S01]  /*4a40*/  F2FP.F16.E4M3.UNPACK_B R4, R4 ;  /* 0x00000004ff04723e */ /* 0x000fe200020006ff */
[----:B------:R2:W-:Y:S01]  /*4a50*/  STS.U16 [R27+UR4+0x5000], R2 ;  /* 0x005000021b007988 */ /* 0x0005e20008000404 */
[----:B------:R-:W-:Y:S02]  /*4a60*/  F2FP.F16.E4M3.UNPACK_B R7, R7 ;  /* 0x00000007ff07723e */ /* 0x000fe400020006ff */
[----:B------:R-:W-:Y:S01]  /*4a70*/  F2FP.F16.E4M3.UNPACK_B R8, R8 ;  /* 0x00000008ff08723e */ /* 0x000fe200020006ff */
[----:B------:R3:W-:Y:S01]  /*4a80*/  STS.U16 [R27+UR4+0x5200], R3 ;  /* 0x005200031b007988 */ /* 0x0007e20008000404 */
[----:B------:R-:W-:Y:S02]  /*4a90*/  F2FP.F16.E4M3.UNPACK_B R9, R9 ;  /* 0x00000009ff09723e */ /* 0x000fe400020006ff */
[----:B------:R-:W-:Y:S01]  /*4aa0*/  F2FP.F16.E4M3.UNPACK_B R13, R13 ;  /* 0x0000000dff0d723e */ /* 0x000fe200020006ff */
[----:B------:R-:W-:Y:S01]  /*4ab0*/  STL [R1+0x15cc], R23 ;  /* 0x0015cc1701007387 */ /* 0x000fe20000100800 */
[----:B------:R-:W-:-:S02]  /*4ac0*/  F2FP.F16.E4M3.UNPACK_B R24, R24 ;  /* 0x00000018ff18723e */ /* 0x000fc400020006ff */
[----:B------:R-:W-:Y:S01]  /*4ad0*/  F2FP.F16.E4M3.UNPACK_B R25, R25 ;  /* 0x00000019ff19723e */ /* 0x000fe200020006ff */
[----:B------:R4:W-:Y:S01]  /*4ae0*/  STS.U16 [R27+UR4+0x5600], R5 ;  /* 0x005600051b007988 */ /* 0x0009e20008000404 */
[----:B------:R-:W-:-:S03]  /*4af0*/  LOP3.LUT R26, R27, 0x20, RZ, 0x3c, !PT ;  /* 0x000000201b1a7812 */ /* 0x000fc600078e3cff */
[----:B------:R0:W-:Y:S01]  /*4b00*/  STS.U16 [R27+UR4+0x5800], R6 ;  /* 0x005800061b007988 */ /* 0x0001e20008000404 */
[----:B--2---:R-:W-:-:S03]  /*4b10*/  PRMT R2, R15, 0x7610, R2 ;  /* 0x000076100f027816 */ /* 0x004fc60000000002 */
[----:B------:R-:W2:Y:S01]  /*4b20*/  LDL.LU.S16 R15, [R1+0x5a] ;  /* 0x00005a00010f7983 */ /* 0x000ea20000300600 */
[----:B---3--:R-:W-:-:S03]  /*4b30*/  PRMT R3, R14, 0x7610, R3 ;  /* 0x000076100e037816 */ /* 0x008fc60000000003 */
[----:B------:R-:W3:Y:S04]  /*4b40*/  LDL.LU.S16 R14, [R1+0x56] ;  /* 0x00005600010e7983 */ /* 0x000ee80000300600 */
[----:B------:R-:W-:Y:S01]  /*4b50*/  STS.U16 [R27+UR4+0x4e00], R0 ;  /* 0x004e00001b007988 */ /* 0x000fe20008000404 */
[----:B----4-:R-:W-:-:S03]  /*4b60*/  PRMT R5, R12, 0x7610, R5 ;  /* 0x000076100c057816 */ /* 0x010fc60000000005 */
[----:B------:R-:W4:Y:S01]  /*4b70*/  LDL.LU.S16 R12, [R1+0x52] ;  /* 0x00005200010c7983 */ /* 0x000f220000300600 */
[----:B0-----:R-:W-:-:S03]  /*4b80*/  PRMT R6, R11, 0x7610, R6 ;  /* 0x000076100b067816 */ /* 0x001fc60000000006 */
[----:B------:R-:W-:Y:S04]  /*4b90*/  STS.U16 [R27+UR4+0x5400], R4 ;  /* 0x005400041b007988 */ /* 0x000fe80008000404 */
[----:B------:R0:W-:Y:S04]  /*4ba0*/  STS.U16 [R27+UR4+0x5a00], R7 ;  /* 0x005a00071b007988 */ /* 0x0001e80008000404 */
[----:B------:R-:W-:Y:S04]  /*4bb0*/  STS.U16 [R27+UR4+0x5c00], R8 ;  /* 0x005c00081b007988 */ /* 0x000fe80008000404 */
[----:B------:R-:W-:Y:S01]  /*4bc0*/  STS.U16 [R27+UR4+0x5e00], R9 ;  /* 0x005e00091b007988 */ /* 0x000fe20008000404 */
[----:B0-----:R-:W-:-:S03]  /*4bd0*/  PRMT R7, R10, 0x7610, R7 ;  /* 0x000076100a077816 */ /* 0x001fc60000000007 */
[----:B------:R-:W-:Y:S04]  /*4be0*/  STS.U16 [R27+UR4+0x6600], R13 ;  /* 0x0066000d1b007988 */ /* 0x000fe80008000404 */
[----:B------:R-:W-:Y:S04]  /*4bf0*/  STS.U16 [R27+UR4+0x7a00], R23 ;  /* 0x007a00171b007988 */ /* 0x000fe80008000404 */
[----:B------:R-:W-:Y:S04]  /*4c00*/  STS.U16 [R27+UR4+0x7c00], R24 ;  /* 0x007c00181b007988 */ /* 0x000fe80008000404 */
[----:B------:R-:W-:Y:S04]  /*4c10*/  STS.U16 [R27+UR4+0x7e00], R25 ;  /* 0x007e00191b007988 */ /* 0x000fe80008000404 */
[----:B------:R-:W4:Y:S04]  /*4c20*/  LDL.LU.S16 R11, [R1+0x4e] ;  /* 0x00004e00010b7983 */ /* 0x000f280000300600 */
[----:B------:R5:W-:Y:S04]  /*4c30*/  STS.U16 [R26+UR4+0x500], R2 ;  /* 0x000500021a007988 */ /* 0x000be80008000404 */
[----:B------:R0:W-:Y:S04]  /*4c40*/  STS.U16 [R26+UR4+0x700], R3 ;  /* 0x000700031a007988 */ /* 0x0001e80008000404 */
[----:B------:R-:W4:Y:S01]  /*4c50*/  LDL.LU.S16 R10, [R1+0x4a] ;  /* 0x00004a00010a7983 */ /* 0x000f220000300600 */
[----:B-----5:R-:W-:-:S03]  /*4c60*/  PRMT R2, R29, 0x7610, R2 ;  /* 0x000076101d027816 */ /* 0x020fc60000000002 */
[----:B------:R-:W5:Y:S01]  /*4c70*/  LDL.LU.S16 R29, [R1+0x46] ;  /* 0x00004600011d7983 */ /* 0x000f620000300600 */
[----:B0-----:R-:W-:-:S03]  /*4c80*/  PRMT R3, R28, 0x7610, R3 ;  /* 0x000076101c037816 */ /* 0x001fc60000000003 */
[----:B------:R-:W5:Y:S01]  /*4c90*/  LDL.LU.S16 R28, [R1+0x42] ;  /* 0x00004200011c7983 */ /* 0x000f620000300600 */
[----:B------:R-:W-:-:S03]  /*4ca0*/  PRMT R4, R20, 0x7610, R4 ;  /* 0x0000761014047816 */ /* 0x000fc60000000004 */
[----:B------:R-:W5:Y:S01]  /*4cb0*/  LDL.LU.S16 R23, [R1+0x3e] ;  /* 0x00003e0001177983 */ /* 0x000f620000300600 */
[----:B------:R-:W-:-:S03]  /*4cc0*/  PRMT R8, R19, 0x7610, R8 ;  /* 0x0000761013087816 */ /* 0x000fc60000000008 */
[----:B------:R-:W-:Y:S01]  /*4cd0*/  STS.U16 [R26+UR4+0x900], R4 ;  /* 0x000900041a007988 */ /* 0x000fe20008000404 */
[----:B------:R-:W-:-:S03]  /*4ce0*/  PRMT R9, R16, 0x7610, R9 ;  /* 0x0000761010097816 */ /* 0x000fc60000000009 */
[----:B------:R-:W-:Y:S04]  /*4cf0*/  STS.U16 [R26+UR4+0xb00], R5 ;  /* 0x000b00051a007988 */ /* 0x000fe80008000404 */
[----:B------:R-:W-:Y:S01]  /*4d00*/  STS.U16 [R26+UR4+0xd00], R6 ;  /* 0x000d00061a007988 */ /* 0x000fe20008000404 */
[----:B------:R-:W-:-:S05]  /*4d10*/  PRMT R0, R21, 0x7610, R0 ;  /* 0x0000761015007816 */ /* 0x000fca0000000000 */
[----:B------:R0:W-:Y:S01]  /*4d20*/  STS.U16 [R26+UR4+0x300], R0 ;  /* 0x000300001a007988 */ /* 0x0001e20008000404 */
[----:B------:R-:W-:-:S03]  /*4d30*/  PRMT R13, R22, 0x7610, R13 ;  /* 0x00007610160d7816 */ /* 0x000fc6000000000d */
[----:B------:R-:W5:Y:S01]  /*4d40*/  LDL.LU.S16 R22, [R1+0x3a] ;  /* 0x00003a0001167983 */ /* 0x000f620000300600 */
[----:B0-----:R-:W-:-:S03]  /*4d50*/  PRMT R0, R17, 0x7610, R0 ;  /* 0x0000761011007816 */ /* 0x001fc60000000000 */
[----:B------:R-:W5:Y:S04]  /*4d60*/  LDL.LU.S16 R21, [R1+0x36] ;  /* 0x0000360001157983 */ /* 0x000f680000300600 */
[----:B------:R0:W-:Y:S04]  /*4d70*/  STS.U16 [R26+UR4+0x100], R13 ;  /* 0x0001000d1a007988 */ /* 0x0001e80008000404 */
[----:B------:R-:W5:Y:S04]  /*4d80*/  LDL.LU.S16 R20, [R1+0x32] ;  /* 0x0000320001147983 */ /* 0x000f680000300600 */
[----:B------:R-:W5:Y:S01]  /*4d90*/  LDL.LU.S16 R19, [R1+0x2e] ;  /* 0x00002e0001137983 */ /* 0x000f620000300600 */
[----:B0-----:R-:W-:-:S03]  /*4da0*/  PRMT R13, R18, 0x7610, R13 ;  /* 0x00007610120d7816 */ /* 0x001fc6000000000d */
[----:B------:R-:W5:Y:S04]  /*4db0*/  LDL.LU.S16 R18, [R1+0x2a] ;  /* 0x00002a0001127983 */ /* 0x000f680000300600 */
[----:B------:R-:W5:Y:S01]  /*4dc0*/  LDL.LU.S16 R17, [R1+0x26] ;  /* 0x0000260001117983 */ /* 0x000f620000300600 */
[----:B--2---:R-:W-:-:S03]  /*4dd0*/  PRMT R4, R15, 0x7610, R4 ;  /* 0x000076100f047816 */ /* 0x004fc60000000004 */
[----:B------:R-:W2:Y:S01]  /*4de0*/  LDL.LU.S16 R16, [R1+0x22] ;  /* 0x0000220001107983 */ /* 0x000ea20000300600 */
[----:B---3--:R-:W-:-:S03]  /*4df0*/  PRMT R5, R14, 0x7610, R5 ;  /* 0x000076100e057816 */ /* 0x008fc60000000005 */
[----:B------:R-:W3:Y:S04]  /*4e00*/  LDL.LU.S16 R15, [R1+0x1e] ;  /* 0x00001e00010f7983 */ /* 0x000ee80000300600 */
[----:B------:R0:W-:Y:S01]  /*4e10*/  STS.U16 [R26+UR4+0xf00], R7 ;  /* 0x000f00071a007988 */ /* 0x0001e20008000404 */
[----:B----4-:R-:W-:-:S03]  /*4e20*/  PRMT R6, R12, 0x7610, R6 ;  /* 0x000076100c067816 */ /* 0x010fc60000000006 */
[----:B------:R-:W4:Y:S04]  /*4e30*/  LDL.LU.S16 R14, [R1+0x1a] ;  /* 0x00001a00010e7983 */ /* 0x000f280000300600 */
[----:B------:R-:W4:Y:S04]  /*4e40*/  LDL.LU.S16 R12, [R1+0x16] ;  /* 0x00001600010c7983 */ /* 0x000f280000300600 */
[----:B------:R1:W-:Y:S04]  /*4e50*/  STS.U16 [R26+UR4+0x1100], R8 ;  /* 0x001100081a007988 */ /* 0x0003e80008000404 */
[----:B------:R5:W-:Y:S04]  /*4e60*/  STS.U16 [R26+UR4+0x1300], R13 ;  /* 0x0013000d1a007988 */ /* 0x000be80008000404 */
[----:B------:R0:W-:Y:S02]  /*4e70*/  STS.U16 [R26+UR4+0x1500], R0 ;  /* 0x001500001a007988 */ /* 0x0001e40008000404 */
[----:B0-----:R-:W-:-:S02]  /*4e80*/  PRMT R7, R11, 0x7610, R7 ;  /* 0x000076100b077816 */ /* 0x001fc40000000007 */
[----:B------:R-:W4:Y:S01]  /*4e90*/  LDL.LU.S16 R11, [R1+0x12] ;  /* 0x00001200010b7983 */ /* 0x000f220000300600 */
[----:B-1----:R-:W-:-:S03]  /*4ea0*/  PRMT R8, R10, 0x7610, R8 ;  /* 0x000076100a087816 */ /* 0x002fc60000000008 */
[----:B------:R-:W4:Y:S01]  /*4eb0*/  LDL.LU.S16 R10, [R1+0xe] ;  /* 0x00000e00010a7983 */ /* 0x000f220000300600 */
[----:B-----5:R-:W-:-:S03]  /*4ec0*/  PRMT R13, R29, 0x7610, R13 ;  /* 0x000076101d0d7816 */ /* 0x020fc6000000000d */
[----:B------:R-:W5:Y:S01]  /*4ed0*/  LDL.LU.S16 R29, [R1+0xa] ;  /* 0x00000a00011d7983 */ /* 0x000f620000300600 */
[----:B------:R-:W-:-:S03]  /*4ee0*/  PRMT R0, R28, 0x7610, R0 ;  /* 0x000076101c007816 */ /* 0x000fc60000000000 */
[----:B------:R-:W5:Y:S04]  /*4ef0*/  LDL.LU.S16 R28, [R1+0x6] ;  /* 0x00000600011c7983 */ /* 0x000f680000300600 */
[----:B------:R0:W-:Y:S04]  /*4f00*/  STS.U16 [R26+UR4+0x1700], R2 ;  /* 0x001700021a007988 */ /* 0x0001e80008000404 */
[----:B------:R1:W-:Y:S04]  /*4f10*/  STS.U16 [R26+UR4+0x1900], R3 ;  /* 0x001900031a007988 */ /* 0x0003e80008000404 */
[----:B------:R-:W5:Y:S01]  /*4f20*/  LDL.LU.S16 R27, [R1+0x2] ;  /* 0x00000200011b7983 */ /* 0x000f620000300600 */
[----:B0-----:R-:W-:-:S03]  /*4f30*/  PRMT R2, R23, 0x7610, R2 ;  /* 0x0000761017027816 */ /* 0x001fc60000000002 */
[----:B------:R0:W-:Y:S04]  /*4f40*/  STS.U16 [R26+UR4+0x1b00], R9 ;  /* 0x001b00091a007988 */ /* 0x0001e80008000404 */
[----:B------:R-:W5:Y:S04]  /*4f50*/  LDL.LU R23, [R1+0x15cc] ;  /* 0x0015cc0001177983 */ /* 0x000f680000300800 */
[----:B------:R0:W-:Y:S04]  /*4f60*/  STS.U16 [R26+UR4+0x1d00], R4 ;  /* 0x001d00041a007988 */ /* 0x0001e80008000404 */
[----:B------:R0:W-:Y:S04]  /*4f70*/  STS.U16 [R26+UR4+0x1f00], R5 ;  /* 0x001f00051a007988 */ /* 0x0001e80008000404 */
[----:B------:R0:W-:Y:S04]  /*4f80*/  STS.U16 [R26+UR4+0x2100], R6 ;  /* 0x002100061a007988 */ /* 0x0001e80008000404 */
[----:B------:R0:W-:Y:S01]  /*4f90*/  STS.U16 [R26+UR4+0x2300], R7 ;  /* 0x002300071a007988 */ /* 0x0001e20008000404 */
[----:B-1----:R-:W-:-:S03]  /*4fa0*/  PRMT R3, R22, 0x7610, R3 ;  /* 0x0000761016037816 */ /* 0x002fc60000000003 */
[----:B------:R-:W5:Y:S01]  /*4fb0*/  LDL.LU R22, [R1+0x15c8] ;  /* 0x0015c80001167983 */ /* 0x000f620000300800 */
[----:B0-----:R-:W-:-:S03]  /*4fc0*/  PRMT R9, R21, 0x7610, R9 ;  /* 0x0000761015097816 */ /* 0x001fc60000000009 */
[----:B------:R-:W5:Y:S01]  /*4fd0*/  LDL.LU R21, [R1+0x15c4] ;  /* 0x0015c40001157983 */ /* 0x000f620000300800 */
[----:B------:R-:W-:-:S03]  /*4fe0*/  PRMT R4, R20, 0x7610, R4 ;  /* 0x0000761014047816 */ /* 0x000fc60000000004 */
[----:B------:R-:W5:Y:S01]  /*4ff0*/  LDL.LU R20, [R1+0x15c0] ;  /* 0x0015c00001147983 */ /* 0x000f620000300800 */
[----:B------:R-:W-:-:S03]  /*5000*/  PRMT R5, R19, 0x7610, R5 ;  /* 0x0000761013057816 */ /* 0x000fc60000000005 */
[----:B------:R-:W5:Y:S01]  /*5010*/  LDL.LU R19, [R1+0x15bc] ;  /* 0x0015bc0001137983 */ /* 0x000f620000300800 */
[----:B------:R-:W-:-:S03]  /*5020*/  PRMT R6, R18, 0x7610, R6 ;  /* 0x0000761012067816 */ /* 0x000fc60000000006 */
[----:B------:R2:W-:Y:S01]  /*5030*/  STS.U16 [R26+UR4+0x2500], R8 ;  /* 0x002500081a007988 */ /* 0x0005e20008000404 */
[----:B------:R-:W-:-:S03]  /*5040*/  PRMT R7, R17, 0x7610, R7 ;  /* 0x0000761011077816 */ /* 0x000fc60000000007 */
[----:B------:R-:W5:Y:S04]  /*5050*/  LDL.LU R18, [R1+0x15b8] ;  /* 0x0015b80001127983 */ /* 0x000f680000300800 */
[----:B------:R3:W-:Y:S01]  /*5060*/  STS.U16 [R26+UR4+0x2700], R13 ;  /* 0x0027000d1a007988 */ /* 0x0007e20008000404 */
[----:B--2---:R-:W-:-:S03]  /*5070*/  PRMT R8, R16, 0x7610, R8 ;  /* 0x0000761010087816 */ /* 0x004fc60000000008 */
[----:B------:R-:W2:Y:S04]  /*5080*/  LDL.LU R17, [R1+0x15b4] ;  /* 0x0015b40001117983 */ /* 0x000ea80000300800 */
[----:B------:R4:W-:Y:S01]  /*5090*/  STS.U16 [R26+UR4+0x2900], R0 ;  /* 0x002900001a007988 */ /* 0x0009e20008000404 */
[----:B---3--:R-:W-:-:S03]  /*50a0*/  PRMT R13, R15, 0x7610, R13 ;  /* 0x000076100f0d7816 */ /* 0x008fc6000000000d */
[----:B------:R-:W3:Y:S04]  /*50b0*/  LDL.LU R16, [R1+0x15b0] ;  /* 0x0015b00001107983 */ /* 0x000ee80000300800 */
[----:B------:R0:W-:Y:S01]  /*50c0*/  STS.U16 [R26+UR4+0x2b00], R2 ;  /* 0x002b00021a007988 */ /* 0x0001e20008000404 */
[----:B----4-:R-:W-:-:S03]  /*50d0*/  PRMT R0, R14, 0x7610, R0 ;  /* 0x000076100e007816 */ /* 0x010fc60000000000 */
[----:B------:R-:W4:Y:S04]  /*50e0*/  LDL.LU R15, [R1+0x15ac] ;  /* 0x0015ac00010f7983 */ /* 0x000f280000300800 */
[----:B------:R1:W-:Y:S01]  /*50f0*/  STS.U16 [R26+UR4+0x2d00], R3 ;  /* 0x002d00031a007988 */ /* 0x0003e20008000404 */
[----:B0-----:R-:W-:-:S03]  /*5100*/  PRMT R2, R12, 0x7610, R2 ;  /* 0x000076100c027816 */ /* 0x001fc60000000002 */
[----:B------:R-:W2:Y:S04]  /*5110*/  LDL.LU R14, [R1+0x15a8] ;  /* 0x0015a800010e7983 */ /* 0x000ea80000300800 */
[----:B------:R-:W4:Y:S04]  /*5120*/  LDL.LU R12, [R1+0x15a4] ;  /* 0x0015a400010c7983 */ /* 0x000f280000300800 */
[----:B------:R0:W-:Y:S04]  /*5130*/  STS.U16 [R26+UR4+0x2f00], R9 ;  /* 0x002f00091a007988 */ /* 0x0001e80008000404 */
[----:B------:R5:W-:Y:S01]  /*5140*/  STS.U16 [R26+UR4+0x3100], R4 ;  /* 0x003100041a007988 */ /* 0x000be20008000404 */
[----:B-1----:R-:W-:-:S03]  /*5150*/  PRMT R3, R11, 0x7610, R3 ;  /* 0x000076100b037816 */ /* 0x002fc60000000003 */
[----:B------:R-:W4:Y:S04]  /*5160*/  LDL.LU R11, [R1+0x15a0] ;  /* 0x0015a000010b7983 */ /* 0x000f280000300800 */
[----:B------:R1:W-:Y:S01]  /*5170*/  STS.U16 [R26+UR4+0x3300], R5 ;  /* 0x003300051a007988 */ /* 0x0003e20008000404 */
[----:B0-----:R-:W-:-:S03]  /*5180*/  PRMT R9, R10, 0x7610, R9 ;  /* 0x000076100a097816 */ /* 0x001fc60000000009 */
[----:B------:R-:W4:Y:S01]  /*5190*/  LDL.LU R10, [R1+0x159c] ;  /* 0x00159c00010a7983 */ /* 0x000f220000300800 */
[----:B-----5:R-:W-:-:S03]  /*51a0*/  PRMT R4, R29, 0x7610, R4 ;  /* 0x000076101d047816 */ /* 0x020fc60000000004 */
[----:B------:R-:W5:Y:S01]  /*51b0*/  LDL.LU R29, [R1+0x1598] ;  /* 0x00159800011d7983 */ /* 0x000f620000300800 */
[----:B-1----:R-:W-:-:S03]  /*51c0*/  PRMT R5, R28, 0x7610, R5 ;  /* 0x000076101c057816 */ /* 0x002fc60000000005 */
[----:B------:R-:W5:Y:S04]  /*51d0*/  LDL.LU R28, [R1+0x1594] ;  /* 0x00159400011c7983 */ /* 0x000f680000300800 */
[----:B------:R0:W-:Y:S04]  /*51e0*/  STS.U16 [R26+UR4+0x3b00], R13 ;  /* 0x003b000d1a007988 */ /* 0x0001e80008000404 */
[----:B------:R1:W-:Y:S04]  /*51f0*/  STS.U16 [R26+UR4+0x3d00], R0 ;  /* 0x003d00001a007988 */ /* 0x0003e80008000404 */
[----:B------:R1:W-:Y:S01]  /*5200*/  STS.U16 [R26+UR4+0x3f00], R2 ;  /* 0x003f00021a007988 */ /* 0x0003e20008000404 */
[----:B0-----:R-:W-:-:S03]  /*5210*/  PRMT R13, R0, 0x7632, R13 ;  /* 0x00007632000d7816 */ /* 0x001fc6000000000d */
[----:B------:R0:W-:Y:S01]  /*5220*/  STS.U16 [R26+UR4+0x4100], R3 ;  /* 0x004100031a007988 */ /* 0x0001e20008000404 */
[----:B-1----:R-:W-:Y:S02]  /*5230*/  PRMT R0, R2, 0x7632, R0 ;  /* 0x0000763202007816 */ /* 0x002fe40000000000 */
[----:B------:R-:W-:Y:S01]  /*5240*/  PRMT R2, R3, 0x7632, R2 ;  /* 0x0000763203027816 */ /* 0x000fe20000000002 */
[----:B------:R-:W-:Y:S01]  /*5250*/  STS.U16 [R26+UR4+0x4f00], R13 ;  /* 0x004f000d1a007988 */ /* 0x000fe20008000404 */
[----:B0-----:R-:W-:-:S03]  /*5260*/  PRMT R3, R4, 0x7632, R3 ;  /* 0x0000763204037816 */ /* 0x001fc60000000003 */
[----:B------:R-:W-:Y:S04]  /*5270*/  STS.U16 [R26+UR4+0x5100], R0 ;  /* 0x005100001a007988 */ /* 0x000fe80008000404 */
[----:B------:R-:W-:Y:S04]  /*5280*/  STS.U16 [R26+UR4+0x5500], R3 ;  /* 0x005500031a007988 */ /* 0x000fe80008000404 */
[----:B------:R0:W-:Y:S04]  /*5290*/  STS.U16 [R26+UR4+0x3500], R6 ;  /* 0x003500061a007988 */ /* 0x0001e80008000404 */
[----:B------:R-:W-:Y:S04]  /*52a0*/  STS.U16 [R26+UR4+0x3700], R7 ;  /* 0x003700071a007988 */ /* 0x000fe80008000404 */
[----:B------:R-:W-:Y:S01]  /*52b0*/  STS.U16 [R26+UR4+0x5300], R2 ;  /* 0x005300021a007988 */ /* 0x000fe20008000404 */
[----:B0-----:R-:W-:-:S03]  /*52c0*/  PRMT R6, R27, 0x7610, R6 ;  /* 0x000076101b067816 */ /* 0x001fc60000000006 */
[----:B------:R0:W-:Y:S04]  /*52d0*/  STS.U16 [R26+UR4+0x4300], R9 ;  /* 0x004300091a007988 */ /* 0x0001e80008000404 */
[----:B------:R1:W-:Y:S04]  /*52e0*/  STS.U16 [R26+UR4+0x4500], R4 ;  /* 0x004500041a007988 */ /* 0x0003e80008000404 */
[----:B------:R-:W-:Y:S01]  /*52f0*/  STS.U16 [R26+UR4+0x4700], R5 ;  /* 0x004700051a007988 */ /* 0x000fe20008000404 */
[----:B0-----:R-:W-:Y:S02]  /*5300*/  PRMT R9, R5, 0x7632, R9 ;  /* 0x0000763205097816 */ /* 0x001fe40000000009 */
[----:B-1----:R-:W-:-:S05]  /*5310*/  PRMT R4, R6, 0x7632, R4 ;  /* 0x0000763206047816 */ /* 0x002fca0000000004 */
[----:B------:R3:W-:Y:S02]  /*5320*/  STS.U16 [R26+UR4+0x5900], R4 ;  /* 0x005900041a007988 */ /* 0x0007e40008000404 */
[----:B---3--:R-:W-:Y:S02]  /*5330*/  PRMT R4, R16, 0x7632, R4 ;  /* 0x0000763210047816 */ /* 0x008fe40000000004 */
[----:B--2---:R-:W-:Y:S02]  /*5340*/  PRMT R3, R14, 0x7632, R3 ;  /* 0x000076320e037816 */ /* 0x004fe40000000003 */
[----:B----4-:R-:W-:-:S03]  /*5350*/  PRMT R0, R12, 0x7632, R0 ;  /* 0x000076320c007816 */ /* 0x010fc60000000000 */
[----:B------:R-:W-:Y:S04]  /*5360*/  STS.U16 [R26+UR4+0x6900], R3 ;  /* 0x006900031a007988 */ /* 0x000fe80008000404 */
[----:B------:R0:W-:Y:S01]  /*5370*/  STS.U16 [R26+UR4+0x6500], R0 ;  /* 0x006500001a007988 */ /* 0x0001e20008000404 */
[----:B------:R-:W-:-:S04]  /*5380*/  PRMT R13, R11, 0x7632, R13 ;  /* 0x000076320b0d7816 */ /* 0x000fc8000000000d */
[----:B------:R-:W-:Y:S02]  /*5390*/  PRMT R2, R13, 0x7632, R2 ;  /* 0x000076320d027816 */ /* 0x000fe40000000002 */
[----:B0-----:R-:W-:Y:S02]  /*53a0*/  PRMT R0, R22, 0x7632, R0 ;  /* 0x0000763216007816 */ /* 0x001fe40000000000 */
[----:B------:R-:W-:Y:S01]  /*53b0*/  PRMT R3, R24, 0x7632, R3 ;  /* 0x0000763218037816 */ /* 0x000fe20000000003 */
[----:B------:R0:W-:Y:S04]  /*53c0*/  STS.U16 [R26+UR4+0x6700], R2 ;  /* 0x006700021a007988 */ /* 0x0001e80008000404 */
[----:B------:R1:W-:Y:S01]  /*53d0*/  STS.U16 [R26+UR4+0x7900], R0 ;  /* 0x007900001a007988 */ /* 0x0003e20008000404 */
[----:B0-----:R-:W-:-:S03]  /*53e0*/  PRMT R2, R23, 0x7632, R2 ;  /* 0x0000763217027816 */ /* 0x001fc60000000002 */
[----:B------:R0:W-:Y:S01]  /*53f0*/  STS.U16 [R26+UR4+0x7d00], R3 ;  /* 0x007d00031a007988 */ /* 0x0001e20008000404 */
[----:B-1----:R-:W-:-:S03]  /*5400*/  IMAD.MOV.U32 R0, RZ, RZ, -0x800000 ;  /* 0xff800000ff007424 */ /* 0x002fc600078e00ff */
[----:B------:R1:W-:Y:S01]  /*5410*/  STS.U16 [R26+UR4+0x7b00], R2 ;  /* 0x007b00021a007988 */ /* 0x0003e20008000404 */
[----:B0-----:R-:W-:-:S03]  /*5420*/  IMAD.MOV.U32 R3, RZ, RZ, -0x800000 ;  /* 0xff800000ff037424 */ /* 0x001fc600078e00ff */
[----:B------:R0:W-:Y:S01]  /*5430*/  STS.U16 [R26+UR4+0x6d00], R4 ;  /* 0x006d00041a007988 */ /* 0x0001e20008000404 */
[----:B-1----:R-:W-:-:S03]  /*5440*/  IMAD.MOV.U32 R2, RZ, RZ, -0x800000 ;  /* 0xff800000ff027424 */ /* 0x002fc600078e00ff */
[----:B------:R-:W-:Y:S04]  /*5450*/  STL [R1+0x430], R0 ;  /* 0x0004300001007387 */ /* 0x000fe80000100800 */
[----:B------:R1:W-:Y:S01]  /*5460*/  STL [R1+0x42c], R3 ;  /* 0x00042c0301007387 */ /* 0x0003e20000100800 */
[----:B0-----:R-:W-:-:S03]  /*5470*/  IMAD.MOV.U32 R4, RZ, RZ, 0x3f800000 ;  /* 0x3f800000ff047424 */ /* 0x001fc600078e00ff */
[----:B------:R0:W-:Y:S04]  /*5480*/  STL [R1+0x428], R2 ;  /* 0x0004280201007387 */ /* 0x0001e80000100800 */
[----:B------:R-:W-:Y:S01]  /*5490*/  STL [R1+0x414], R0 ;  /* 0x0004140001007387 */ /* 0x000fe20000100800 */
[----:B-1----:R-:W-:Y:S02]  /*54a0*/  IMAD.MOV.U32 R3, RZ, RZ, 0x3f800000 ;  /* 0x3f800000ff037424 */ /* 0x002fe400078e00ff */
[----:B0-----:R-:W-:Y:S01]  /*54b0*/  IMAD.MOV.U32 R2, RZ, RZ, 0x3f800000 ;  /* 0x3f800000ff027424 */ /* 0x001fe200078e00ff */
[----:B------:R-:W-:Y:S04]  /*54c0*/  STS.U16 [R26+UR4+0x3900], R8 ;  /* 0x003900081a007988 */ /* 0x000fe80008000404 */
[----:B------:R-:W-:Y:S01]  /*54d0*/  STS.U16 [R26+UR4+0x4900], R6 ;  /* 0x004900061a007988 */ /* 0x000fe20008000404 */
[----:B-----5:R-:W-:-:S04]  /*54e0*/  PRMT R7, R28, 0x7632, R7 ;  /* 0x000076321c077816 */ /* 0x020fc80000000007 */
[----:B------:R-:W-:-:S05]  /*54f0*/  PRMT R5, R7, 0x7632, R5 ;  /* 0x0000763207057816 */ /* 0x000fca0000000005 */
[----:B------:R0:W-:Y:S02]  /*5500*/  STS.U16 [R26+UR4+0x5b00], R5 ;  /* 0x005b00051a007988 */ /* 0x0001e40008000404 */
[----:B0-----:R-:W-:-:S05]  /*5510*/  PRMT R5, R17, 0x7632, R5 ;  /* 0x0000763211057816 */ /* 0x001fca0000000005 */
[----:B------:R0:W-:Y:S02]  /*5520*/  STS.U16 [R26+UR4+0x6f00], R5 ;  /* 0x006f00051a007988 */ /* 0x0001e40008000404 */
[----:B0-----:R-:W-:-:S05]  /*5530*/  IMAD.MOV.U32 R5, RZ, RZ, 0x3f800000 ;  /* 0x3f800000ff057424 */ /* 0x001fca00078e00ff */
[----:B------:R-:W-:Y:S04]  /*5540*/  STL.64 [R1+0x640], R4 ;  /* 0x0006400401007387 */ /* 0x000fe80000100a00 */
[----:B------:R-:W-:Y:S04]  /*5550*/  STL [R1+0x440], RZ ;  /* 0x000440ff01007387 */ /* 0x000fe80000100800 */
[----:B------:R-:W-:Y:S04]  /*5560*/  STL.64 [R1+0x648], R2 ;  /* 0x0006480201007387 */ /* 0x000fe80000100a00 */
[----:B------:R-:W-:Y:S04]  /*5570*/  STL [R1+0x444], RZ ;  /* 0x000444ff01007387 */ /* 0x000fe80000100800 */
        /* <DEDUP_REMOVED lines=94> */
[----:B------:R-:W-:Y:S01]  /*5b60*/  STL [R1+0x570], RZ ;  /* 0x000570ff01007387 */ /* 0x000fe20000100800 */
[----:B------:R-:W-:-:S03]  /*5b70*/  PRMT R8, R29, 0x7632, R8 ;  /* 0x000076321d087816 */ /* 0x000fc60000000008 */
        /* <DEDUP_REMOVED lines=8> */
[----:B------:R0:W-:Y:S04]  /*5c00*/  STS.U16 [R26+UR4+0x4b00], R7 ;  /* 0x004b00071a007988 */ /* 0x0001e80008000404 */
[----:B------:R-:W-:Y:S04]  /*5c10*/  STL [R1+0x5a0], RZ ;  /* 0x0005a0ff01007387 */ /* 0x000fe80000100800 */
[----:B------:R1:W-:Y:S01]  /*5c20*/  STS.U16 [R26+UR4+0x4d00], R8 ;  /* 0x004d00081a007988 */ /* 0x0003e20008000404 */
[----:B0-----:R-:W-:-:S03]  /*5c30*/  PRMT R7, R9, 0x7632, R7 ;  /* 0x0000763209077816 */ /* 0x001fc60000000007 */
[----:B------:R0:W-:Y:S04]  /*5c40*/  STS.U16 [R26+UR4+0x5700], R9 ;  /* 0x005700091a007988 */ /* 0x0001e80008000404 */
[----:B------:R-:W-:Y:S01]  /*5c50*/  STL [R1+0x5a4], RZ ;  /* 0x0005a4ff01007387 */ /* 0x000fe20000100800 */
[----:B-1----:R-:W-:-:S03]  /*5c60*/  PRMT R8, R10, 0x7632, R8 ;  /* 0x000076320a087816 */ /* 0x002fc60000000008 */
[----:B------:R-:W-:Y:S01]  /*5c70*/  STL [R1+0x5a8], RZ ;  /* 0x0005a8ff01007387 */ /* 0x000fe20000100800 */
[----:B0-----:R-:W-:-:S03]  /*5c80*/  PRMT R9, R15, 0x7632, R9 ;  /* 0x000076320f097816 */ /* 0x001fc60000000009 */
[----:B------:R-:W-:Y:S04]  /*5c90*/  STL [R1+0x5ac], RZ ;  /* 0x0005acff01007387 */ /* 0x000fe80000100800 */
[----:B------:R-:W-:Y:S04]  /*5ca0*/  STL [R1+0x5b0], RZ ;  /* 0x0005b0ff01007387 */ /* 0x000fe80000100800 */
[----:B------:R-:W-:Y:S04]  /*5cb0*/  STL [R1+0x5b4], RZ ;  /* 0x0005b4ff01007387 */ /* 0x000fe80000100800 */
[----:B------:R-:W-:Y:S04]  /*5cc0*/  STL [R1+0x5b8], RZ ;  /* 0x0005b8ff01007387 */ /* 0x000fe80000100800 */
[----:B------:R0:W-:Y:S04]  /*5cd0*/  STS.U16 [R26+UR4+0x5d00], R6 ;  /* 0x005d00061a007988 */ /* 0x0001e80008000404 */
[----:B------:R1:W-:Y:S04]  /*5ce0*/  STS.U16 [R26+UR4+0x5f00], R7 ;  /* 0x005f00071a007988 */ /* 0x0003e80008000404 */
[----:B------:R2:W-:Y:S01]  /*5cf0*/  STS.U16 [R26+UR4+0x6100], R8 ;  /* 0x006100081a007988 */ /* 0x0005e20008000404 */
[----:B0-----:R-:W-:-:S03]  /*5d00*/  PRMT R6, R18, 0x7632, R6 ;  /* 0x0000763212067816 */ /* 0x001fc60000000006 */
[----:B------:R0:W-:Y:S01]  /*5d10*/  STS.U16 [R26+UR4+0x6300], R13 ;  /* 0x0063000d1a007988 */ /* 0x0001e20008000404 */
[----:B-1----:R-:W-:-:S03]  /*5d20*/  PRMT R7, R19, 0x7632, R7 ;  /* 0x0000763213077816 */ /* 0x002fc60000000007 */
[----:B------:R1:W-:Y:S01]  /*5d30*/  STS.U16 [R26+UR4+0x6b00], R9 ;  /* 0x006b00091a007988 */ /* 0x0003e20008000404 */
[----:B--2---:R-:W-:-:S03]  /*5d40*/  PRMT R8, R20, 0x7632, R8 ;  /* 0x0000763214087816 */ /* 0x004fc60000000008 */
[----:B------:R2:W-:Y:S01]  /*5d50*/  STL [R1+0x5bc], RZ ;  /* 0x0005bcff01007387 */ /* 0x0005e20000100800 */
[----:B0-----:R-:W-:-:S03]  /*5d60*/  PRMT R13, R21, 0x7632, R13 ;  /* 0x00007632150d7816 */ /* 0x001fc6000000000d */
[----:B------:R2:W-:Y:S01]  /*5d70*/  STL [R1+0x5d0], RZ ;  /* 0x0005d0ff01007387 */ /* 0x0005e20000100800 */
[----:B-1----:R-:W-:-:S03]  /*5d80*/  PRMT R9, R25, 0x7632, R9 ;  /* 0x0000763219097816 */ /* 0x002fc60000000009 */
[----:B------:R2:W-:Y:S04]  /*5d90*/  STL [R1+0x5d4], RZ ;  /* 0x0005d4ff01007387 */ /* 0x0005e80000100800 */
[----:B------:R2:W-:Y:S04]  /*5da0*/  STL [R1+0x5d8], RZ ;  /* 0x0005d8ff01007387 */ /* 0x0005e80000100800 */
[----:B------:R2:W-:Y:S04]  /*5db0*/  STL [R1+0x5dc], RZ ;  /* 0x0005dcff01007387 */ /* 0x0005e80000100800 */
[----:B------:R2:W-:Y:S04]  /*5dc0*/  STL [R1+0x5f0], RZ ;  /* 0x0005f0ff01007387 */ /* 0x0005e80000100800 */
[----:B------:R2:W-:Y:S04]  /*5dd0*/  STS.U16 [R26+UR4+0x7100], R6 ;  /* 0x007100061a007988 */ /* 0x0005e80008000404 */
[----:B------:R2:W-:Y:S04]  /*5de0*/  STS.U16 [R26+UR4+0x7300], R7 ;  /* 0x007300071a007988 */ /* 0x0005e80008000404 */
[----:B------:R2:W-:Y:S04]  /*5df0*/  STS.U16 [R26+UR4+0x7500], R8 ;  /* 0x007500081a007988 */ /* 0x0005e80008000404 */
[----:B------:R2:W-:Y:S04]  /*5e00*/  STS.U16 [R26+UR4+0x7700], R13 ;  /* 0x0077000d1a007988 */ /* 0x0005e80008000404 */
[----:B------:R2:W-:Y:S01]  /*5e10*/  STS.U16 [R26+UR4+0x7f00], R9 ;  /* 0x007f00091a007988 */ /* 0x0005e20008000404 */
[----:B------:R-:W0:Y:S03]  /*5e20*/  LDCU UR4, c[0x0][0x3f0] ;  /* 0x00007e00ff0477ac */ /* 0x000e260008000800 */
[----:B------:R2:W-:Y:S04]  /*5e30*/  STL [R1+0x5f4], RZ ;  /* 0x0005f4ff01007387 */ /* 0x0005e80000100800 */
        /* <DEDUP_REMOVED lines=8> */
[----:B------:R2:W-:Y:S01]  /*5ec0*/  STL [R1+0x608], RZ ;  /* 0x000608ff01007387 */ /* 0x0005e20000100800 */
[----:B------:R-:W1:Y:S03]  /*5ed0*/  S2R R27, SR_TID.X ;  /* 0x00000000001b7919 */ /* 0x000e660000002100 */
[----:B------:R2:W-:Y:S01]  /*5ee0*/  STL [R1+0x60c], RZ ;  /* 0x00060cff01007387 */ /* 0x0005e20000100800 */
[----:B0-----:R-:W-:-:S09]  /*5ef0*/  UISETP.GE.AND UP0, UPT, UR4, 0x1, UPT ;  /* 0x000000010400788c */ /* 0x001fd2000bf06270 */
[----:B--2---:R-:W-:Y:S05]  /*5f00*/  BRA.U !UP0, `(.L_x_0) ;  /* 0x000002d108147547 */ /* 0x004fea000b800000 */
[----:B------:R-:W0:Y:S01]  /*5f10*/  S2R R28, SR_TID.X ;  /* 0x00000000001c7919 */ /* 0x000e220000002100 */
[----:B------:R-:W2:Y:S01]  /*5f20*/  LDCU.64 UR14, c[0x0][0x3d0] ;  /* 0x00007a00ff0e77ac */ /* 0x000ea20008000a00 */
[----:B------:R-:W3:Y:S01]  /*5f30*/  LDC.64 R4, c[0x0][0x390] ;  /* 0x0000e400ff047b82 */ /* 0x000ee20000000a00 */
[----:B------:R-:W4:Y:S01]  /*5f40*/  LDCU UR16, c[0x0][0x3d8] ;  /* 0x00007b00ff1077ac */ /* 0x000f220008000800 */
[----:B------:R-:W5:Y:S06]  /*5f50*/  LDCU.64 UR6, c[0x0][0x3c0] ;  /* 0x00007800ff0677ac */ /* 0x000f6c0008000a00 */
[----:B------:R-:W1:Y:S01]  /*5f60*/  LDC R26, c[0x0][0x3d8] ;  /* 0x0000f600ff1a7b82 */ /* 0x000e620000000800 */
[----:B------:R-:W4:Y:S01]  /*5f70*/  LDCU.64 UR10, c[0x0][0x388] ;  /* 0x00007100ff0a77ac */ /* 0x000f220008000a00 */
[----:B------:R-:W-:-:S06]  /*5f80*/  UMOV UR4, URZ ;  /* 0x000000ff00047c82 */ /* 0x000fcc0008000000 */
[----:B------:R-:W1:Y:S01]  /*5f90*/  LDC R25, c[0x0][0x3d8] ;  /* 0x0000f600ff197b82 */ /* 0x000e620000000800 */
[----:B--2---:R-:W-:Y:S01]  /*5fa0*/  UIMAD UR14, UR8, UR14, URZ ;  /* 0x0000000e080e72a4 */ /* 0x004fe2000f8e02ff */
[----:B------:R-:W-:-:S06]  /*5fb0*/  UMOV UR5, URZ ;  /* 0x000000ff00057c82 */ /* 0x000fcc0008000000 */
[----:B------:R-:W2:Y:S01]  /*5fc0*/  LDC R24, c[0x0][0x3d8] ;  /* 0x0000f600ff187b82 */ /* 0x000ea20000000800 */
[----:B-----5:R-:W-:Y:S02]  /*5fd0*/  UIMAD UR6, UR8, UR6, URZ ;  /* 0x00000006080672a4 */ /* 0x020fe4000f8e02ff */
[----:B------:R-:W-:Y:S02]  /*5fe0*/  USHF.R.S32.HI UR76, URZ, 0x1f, UR7 ;  /* 0x0000001fff4c7899 */ /* 0x000fe40008011407 */
[----:B----4-:R-:W-:Y:S01]  /*5ff0*/  UIADD3 UR10, UP0, UPT, UR6, UR10, URZ ;  /* 0x0000000a060a7290 */ /* 0x010fe2000ff1e0ff */
[----:B0-----:R-:W-:Y:S01]  /*6000*/  LOP3.LUT R28, R28, 0x3f, RZ, 0xc0, !PT ;  /* 0x0000003f1c1c7812 */ /* 0x001fe200078ec0ff */
[----:B------:R-:W-:Y:S01]  /*6010*/  USHF.L.U32 UR60, UR7, 0x1, URZ ;  /* 0x00000001073c7899 */ /* 0x000fe200080006ff */
[----:B------:R-:W0:Y:S01]  /*6020*/  LDC R23, c[0x0][0x3d8] ;  /* 0x0000f600ff177b82 */ /* 0x000e220000000800 */
[----:B------:R-:W-:Y:S02]  /*6030*/  ULEA.HI.X.SX32 UR9, UR6, UR11, 0x1, UP0 ;  /* 0x0000000b06097291 */ /* 0x000fe400080f0eff */
[----:B------:R-:W-:Y:S01]  /*6040*/  IMAD R3, R28, UR15, RZ ;  /* 0x0000000f1c037c24 */ /* 0x000fe2000f8e02ff */
[----:B------:R-:W-:-:S02]  /*6050*/  USHF.R.S32.HI UR15, URZ, 0x1f, UR14 ;  /* 0x0000001fff0f7899 */ /* 0x000fc4000801140e */
[----:B------:R-:W-:Y:S02]  /*6060*/  UIMAD UR29, UR7, 0x3, URZ ;  /* 0x00000003071d78a4 */ /* 0x000fe4000f8e02ff */
[----:B---3--:R-:W-:Y:S01]  /*6070*/  IADD3 R0, P0, P1, R3, UR14, R4 ;  /* 0x0000000e03007c10 */ /* 0x008fe2000f91e004 */
[----:B------:R-:W3:Y:S01]  /*6080*/  LDC R22, c[0x0][0x3d8] ;  /* 0x0000f600ff167b82 */ /* 0x000ee20000000800 */
[----:B------:R-:W-:Y:S01]  /*6090*/  SHF.R.S32.HI R2, RZ, 0x1f, R3 ;  /* 0x0000001fff027819 */ /* 0x000fe20000011403 */
[----:B------:R-:W-:Y:S01]  /*60a0*/  USHF.L.U32 UR68, UR7, 0x2, URZ ;  /* 0x0000000207447899 */ /* 0x000fe200080006ff */
[----:B-1----:R-:W-:Y:S01]  /*60b0*/  SHF.R.U32.HI R3, RZ, 0x6, R27 ;  /* 0x00000006ff037819 */ /* 0x002fe2000001161b */
[----:B------:R-:W-:Y:S01]  /*60c0*/  UIMAD UR52, UR7, 0x5, URZ ;  /* 0x00000005073478a4 */ /* 0x000fe2000f8e02ff */
[----:B------:R-:W-:Y:S01]  /*60d0*/  IADD3.X R2, PT, PT, R2, UR15, R5, P0, P1 ;  /* 0x0000000f02027c10 */ /* 0x000fe200087e2405 */
[----:B------:R-:W-:Y:S01]  /*60e0*/  UIMAD UR37, UR7, 0x6, URZ ;  /* 0x00000006072578a4 */ /* 0x000fe2000f8e02ff */
[----:B------:R-:W-:Y:S01]  /*60f0*/  LOP3.LUT P0, RZ, R27, 0x3, RZ, 0xc0, !PT ;  /* 0x000000031bff7812 */ /* 0x000fe2000780c0ff */
[----:B------:R-:W1:Y:S01]  /*6100*/  LDC R4, c[0x0][0x3d8] ;  /* 0x0000f600ff047b82 */ /* 0x000e620000000800 */
[----:B------:R-:W-:Y:S01]  /*6110*/  SGXT.U32 R3, R3, 0x1 ;  /* 0x000000010303781a */ /* 0x000fe20000000000 */
[----:B------:R4:W-:Y:S01]  /*6120*/  STL [R1+0x160c], R2 ;  /* 0x00160c0201007387 */ /* 0x0009e20000100800 */
[----:B------:R-:W-:-:S02]  /*6130*/  UIMAD UR22, UR7, 0x7, URZ ;  /* 0x00000007071678a4 */ /* 0x000fc4000f8e02ff */
[----:B------:R-:W-:Y:S01]  /*6140*/  USHF.L.U32 UR72, UR7, 0x3, URZ ;  /* 0x0000000307487899 */ /* 0x000fe200080006ff */
[----:B------:R-:W-:Y:S01]  /*6150*/  IMAD R3, R3, UR16, RZ ;  /* 0x0000001003037c24 */ /* 0x000fe2000f8e02ff */
[----:B------:R-:W-:Y:S01]  /*6160*/  UIMAD UR64, UR7, 0x9, URZ ;  /* 0x00000009074078a4 */ /* 0x000fe2000f8e02ff */
[----:B------:R-:W4:Y:S01]  /*6170*/  LDC R27, c[0x0][0x3d8] ;  /* 0x0000f600ff1b7b82 */ /* 0x000f220000000800 */
[----:B------:R-:W-:Y:S02]  /*6180*/  UIMAD UR56, UR7, 0xa, URZ ;  /* 0x0000000a073878a4 */ /* 0x000fe4000f8e02ff */
[----:B------:R-:W-:Y:S02]  /*6190*/  UIMAD UR48, UR7, 0xb, URZ ;  /* 0x0000000b073078a4 */ /* 0x000fe4000f8e02ff */
[----:B------:R-:W-:Y:S02]  /*61a0*/  UIMAD UR41, UR7, 0xc, URZ ;  /* 0x0000000c072978a4 */ /* 0x000fe4000f8e02ff */
[----:B------:R-:W-:Y:S01]  /*61b0*/  UIMAD UR33, UR7, 0xd, URZ ;  /* 0x0000000d072178a4 */ /* 0x000fe2000f8e02ff */
[----:B------:R-:W5:Y:S01]  /*61c0*/  LDC R5, c[0x0][0x3d8] ;  /* 0x0000f600ff057b82 */ /* 0x000f620000000800 */
[----:B------:R-:W-:-:S02]  /*61d0*/  UIMAD UR25, UR7, 0xe, URZ ;  /* 0x0000000e071978a4 */ /* 0x000fc4000f8e02ff */
[----:B------:R-:W-:Y:S02]  /*61e0*/  UIMAD UR20, UR7, 0xf, URZ ;  /* 0x0000000f071478a4 */ /* 0x000fe4000f8e02ff */
[----:B------:R-:W-:Y:S02]  /*61f0*/  USHF.L.U32 UR74, UR7, 0x4, URZ ;  /* 0x00000004074a7899 */ /* 0x000fe400080006ff */
[----:B------:R-:W-:Y:S01]  /*6200*/  UIMAD UR70, UR7, 0x11, URZ ;  /* 0x00000011074678a4 */ /* 0x000fe2000f8e02ff */
[----:B------:R-:W0:Y:S01]  /*6210*/  LDC R6, c[0x0][0x3d8] ;  /* 0x0000f600ff067b82 */ /* 0x000e220000000800 */
[----:B------:R-:W-:Y:S02]  /*6220*/  UIMAD UR66, UR7, 0x12, URZ ;  /* 0x00000012074278a4 */ /* 0x000fe4000f8e02ff */
[----:B------:R-:W-:Y:S02]  /*6230*/  UIMAD UR62, UR7, 0x13, URZ ;  /* 0x00000013073e78a4 */ /* 0x000fe4000f8e02ff */
[----:B------:R-:W-:-:S02]  /*6240*/  UIMAD UR58, UR7, 0x14, URZ ;  /* 0x00000014073a78a4 */ /* 0x000fc4000f8e02ff */
[----:B------:R-:W-:Y:S01]  /*6250*/  UIMAD UR54, UR7, 0x15, URZ ;  /* 0x00000015073678a4 */ /* 0x000fe2000f8e02ff */
[----:B----4-:R-:W-:Y:S01]  /*6260*/  IMAD R2, R27, 0x2, R3 ;  /* 0x000000021b027824 */ /* 0x010fe200078e0203 */
[----:B------:R-:W4:Y:S01]  /*6270*/  LDC R7, c[0x0][0x3d8] ;  /* 0x0000f600ff077b82 */ /* 0x000f220000000800 */
[----:B------:R-:W-:Y:S02]  /*6280*/  UIMAD UR50, UR7, 0x16, URZ ;  /* 0x00000016073278a4 */ /* 0x000fe4000f8e02ff */
[----:B------:R-:W-:Y:S01]  /*6290*/  IMAD R26, R26, 0x2, R2 ;  /* 0x000000021a1a7824 */ /* 0x000fe200078e0202 */
[----:B------:R-:W-:Y:S01]  /*62a0*/  STL [R1+0x9c], R2 ;  /* 0x00009c0201007387 */ /* 0x000fe20000100800 */
[----:B------:R-:W-:Y:S02]  /*62b0*/  UIMAD UR46, UR7, 0x17, URZ ;  /* 0x00000017072e78a4 */ /* 0x000fe4000f8e02ff */
[----:B------:R-:W-:Y:S01]  /*62c0*/  IMAD R25, R25, 0x2, R26 ;  /* 0x0000000219197824 */ /* 0x000fe200078e021a */
[----:B------:R-:W4:Y:S01]  /*62d0*/  LDC R8, c[0x0][0x3d8] ;  /* 0x0000f600ff087b82 */ /* 0x000f220000000800 */
[----:B------:R-:W-:Y:S01]  /*62e0*/  STL [R1+0xa0], R26 ;  /* 0x0000a01a01007387 */ /* 0x000fe20000100800 */
[----:B------:R-:W-:Y:S01]  /*62f0*/  UIMAD UR43, UR7, 0x18, URZ ;  /* 0x00000018072b78a4 */ /* 0x000fe2000f8e02ff */
[----:B--2---:R-:W-:Y:S01]  /*6300*/  IMAD R24, R24, 0x2, R25 ;  /* 0x0000000218187824 */ /* 0x004fe200078e0219 */
[----:B------:R-:W-:Y:S01]  /*6310*/  UIMAD UR39, UR7, 0x19, URZ ;  /* 0x00000019072778a4 */ /* 0x000fe2000f8e02ff */
[----:B------:R-:W-:Y:S01]  /*6320*/  STL [R1+0x8], R25 ;  /* 0x0000081901007387 */ /* 0x000fe20000100800 */
[----:B------:R-:W-:Y:S01]  /*6330*/  UIMAD UR35, UR7, 0x1a, URZ ;  /* 0x0000001a072378a4 */ /* 0x000fe2000f8e02ff */
[----:B0-----:R-:W-:Y:S01]  /*6340*/  IMAD R23, R23, 0x2, R24 ;  /* 0x0000000217177824 */ /* 0x001fe200078e0218 */
[----:B------:R-:W0:Y:S01]  /*6350*/  LDC R9, c[0x0][0x3d8] ;  /* 0x0000f600ff097b82 */ /* 0x000e220000000800 */
[----:B------:R-:W-:Y:S01]  /*6360*/  STL [R1+0xa4], R24 ;  /* 0x0000a41801007387 */ /* 0x000fe20000100800 */
[----:B------:R-:W-:Y:S01]  /*6370*/  UIMAD UR31, UR7, 0x1b, URZ ;  /* 0x0000001b071f78a4 */ /* 0x000fe2000f8e02ff */
[----:B---3--:R-:W-:Y:S01]  /*6380*/  IMAD R22, R22, 0x2, R23 ;  /* 0x0000000216167824 */ /* 0x008fe200078e0217 */
[----:B------:R-:W-:Y:S01]  /*6390*/  UIMAD UR27, UR7, 0x1c, URZ ;  /* 0x0000001c071b78a4 */ /* 0x000fe2000f8e02ff */
[----:B------:R-:W-:Y:S01]  /*63a0*/  STL [R1+0x4], R23 ;  /* 0x0000041701007387 */ /* 0x000fe20000100800 */
[----:B------:R-:W-:Y:S01]  /*63b0*/  UIMAD UR23, UR7, 0x1d, URZ ;  /* 0x0000001d071778a4 */ /* 0x000fe2000f8e02ff */
[----:B-1----:R-:W-:Y:S01]  /*63c0*/  IMAD R4, R4, 0x2, R22 ;  /* 0x0000000204047824 */ /* 0x002fe200078e0216 */
[----:B------:R-:W1:Y:S01]  /*63d0*/  LDC R10, c[0x0][0x3d8] ;  /* 0x0000f600ff0a7b82 */ /* 0x000e620000000800 */
[----:B------:R-:W-:Y:S01]  /*63e0*/  STL [R1], R22 ;  /* 0x0000001601007387 */ /* 0x000fe20000100800 */
[----:B------:R-:W-:Y:S01]  /*63f0*/  UIMAD UR21, UR7, 0x1e, URZ ;  /* 0x0000001e071578a4 */ /* 0x000fe2000f8e02ff */
[----:B-----5:R-:W-:Y:S01]  /*6400*/  IMAD R5, R5, 0x2, R4 ;  /* 0x0000000205057824 */ /* 0x020fe200078e0204 */
[----:B------:R-:W-:Y:S01]  /*6410*/  UIMAD UR19, UR7, 0x1f, URZ ;  /* 0x0000001f071378a4 */ /* 0x000fe2000f8e02ff */
[----:B------:R-:W-:Y:S01]  /*6420*/  STL [R1+0x1610], R2 ;  /* 0x0016100201007387 */ /* 0x000fe20000100800 */
[----:B------:R-:W-:Y:S01]  /*6430*/  USHF.L.U32 UR18, UR7, 0x5, URZ ;  /* 0x0000000507127899 */ /* 0x000fe200080006ff */
[----:B------:R-:W-:Y:S01]  /*6440*/  IMAD R6, R6, 0x2, R5 ;  /* 0x0000000206067824 */ /* 0x000fe200078e0205 */
[----:B------:R-:W2:Y:S01]  /*6450*/  LDC R11, c[0x0][0x3d8] ;  /* 0x0000f600ff0b7b82 */ /* 0x000ea20000000800 */
[----:B------:R3:W-:Y:S01]  /*6460*/  STL [R1+0x15fc], R4 ;  /* 0x0015fc0401007387 */ /* 0x0007e20000100800 */
[----:B------:R-:W-:Y:S01]  /*6470*/  UIMAD UR16, UR7, 0x21, URZ ;  /* 0x00000021071078a4 */ /* 0x000fe2000f8e02ff */
[----:B----4-:R-:W-:Y:S01]  /*6480*/  IMAD R7, R7, 0x2, R6 ;  /* 0x0000000207077824 */ /* 0x010fe200078e0206 */
[----:B------:R-:W-:Y:S01]  /*6490*/  UIMAD UR17, UR7, 0x22, URZ ;  /* 0x00000022071178a4 */ /* 0x000fe2000f8e02ff */
[----:B------:R-:W-:Y:S01]  /*64a0*/  STL [R1+0x1600], R5 ;  /* 0x0016000501007387 */ /* 0x000fe20000100800 */
[----:B------:R-:W-:Y:S01]  /*64b0*/  UIMAD UR77, UR7, 0x23, URZ ;  /* 0x00000023074d78a4 */ /* 0x000fe2000f8e02ff */
[----:B------:R-:W-:Y:S01]  /*64c0*/  IMAD R8, R8, 0x2, R7 ;  /* 0x0000000208087824 */ /* 0x000fe200078e0207 */
[----:B------:R-:W4:Y:S01]  /*64d0*/  LDC R12, c[0x0][0x3d8] ;  /* 0x0000f600ff0c7b82 */ /* 0x000f220000000800 */
[----:B------:R-:W-:Y:S01]  /*64e0*/  STL [R1+0x15f4], R6 ;  /* 0x0015f40601007387 */ /* 0x000fe20000100800 */
[----:B------:R-:W-:Y:S01]  /*64f0*/  UIMAD UR75, UR7, 0x24, URZ ;  /* 0x00000024074b78a4 */ /* 0x000fe2000f8e02ff */
[----:B0-----:R-:W-:Y:S01]  /*6500*/  IMAD R9, R9, 0x2, R8 ;  /* 0x0000000209097824 */ /* 0x001fe200078e0208 */
[----:B------:R-:W-:Y:S01]  /*6510*/  UIMAD UR73, UR7, 0x25, URZ ;  /* 0x00000025074978a4 */ /* 0x000fe2000f8e02ff */
[----:B------:R0:W-:Y:S01]  /*6520*/  STL [R1+0x15f8], R7 ;  /* 0x0015f80701007387 */ /* 0x0001e20000100800 */
[----:B------:R-:W-:-:S02]  /*6530*/  UIMAD UR71, UR7, 0x26, URZ ;  /* 0x00000026074778a4 */ /* 0x000fc4000f8e02ff */
[----:B------:R-:W5:Y:S01]  /*6540*/  LDC R13, c[0x0][0x3d8] ;  /* 0x0000f600ff0d7b82 */ /* 0x000f620000000800 */
[----:B-1----:R-:W-:Y:S01]  /*6550*/  IMAD R10, R10, 0x2, R9 ;  /* 0x000000020a0a7824 */ /* 0x002fe200078e0209 */
[----:B------:R-:W-:Y:S01]  /*6560*/  STL [R1+0x1604], R8 ;  /* 0x0016040801007387 */ /* 0x000fe20000100800 */
[----:B------:R-:W-:Y:S02]  /*6570*/  UIMAD UR69, UR7, 0x27, URZ ;  /* 0x00000027074578a4 */ /* 0x000fe4000f8e02ff */
[----:B------:R-:W-:Y:S01]  /*6580*/  UIMAD UR67, UR7, 0x28, URZ ;  /* 0x00000028074378a4 */ /* 0x000fe2000f8e02ff */
[----:B------:R-:W-:Y:S01]  /*6590*/  STL [R1+0x15f0], R9 ;  /* 0x0015f00901007387 */ /* 0x000fe20000100800 */
[----:B------:R-:W-:Y:S01]  /*65a0*/  UIMAD UR65, UR7, 0x29, URZ ;  /* 0x00000029074178a4 */ /* 0x000fe2000f8e02ff */
[----:B------:R-:W1:Y:S01]  /*65b0*/  LDC R14, c[0x0][0x3d8] ;  /* 0x0000f600ff0e7b82 */ /* 0x000e620000000800 */
[----:B--2---:R-:W-:Y:S01]  /*65c0*/  IMAD R11, R11, 0x2, R10 ;  /* 0x000000020b0b7824 */ /* 0x004fe200078e020a */
[----:B------:R-:W-:Y:S01]  /*65d0*/  STL [R1+0x1608], R10 ;  /* 0x0016080a01007387 */ /* 0x000fe20000100800 */
[----:B------:R-:W-:-:S02]  /*65e0*/  UIMAD UR63, UR7, 0x2a, URZ ;  /* 0x0000002a073f78a4 */ /* 0x000fc4000f8e02ff */
[----:B------:R-:W-:Y:S01]  /*65f0*/  UIMAD UR61, UR7, 0x2b, URZ ;  /* 0x0000002b073d78a4 */ /* 0x000fe2000f8e02ff */
[----:B------:R-:W-:Y:S01]  /*6600*/  STL [R1+0x1614], R11 ;  /* 0x0016140b01007387 */ /* 0x000fe20000100800 */
[----:B------:R-:W-:Y:S01]  /*6610*/  UIMAD UR59, UR7, 0x2c, URZ ;  /* 0x0000002c073b78a4 */ /* 0x000fe2000f8e02ff */
[----:B------:R-:W2:Y:S01]  /*6620*/  LDC R15, c[0x0][0x3d8] ;  /* 0x0000f600ff0f7b82 */ /* 0x000ea20000000800 */
[----:B----4-:R-:W-:Y:S01]  /*6630*/  IMAD R12, R12, 0x2, R11 ;  /* 0x000000020c0c7824 */ /* 0x010fe200078e020b */
[----:B------:R-:W-:Y:S02]  /*6640*/  UIMAD UR57, UR7, 0x2d, URZ ;  /* 0x0000002d073978a4 */ /* 0x000fe4000f8e02ff */
[----:B------:R-:W-:Y:S02]  /*6650*/  UIMAD UR55, UR7, 0x2e, URZ ;  /* 0x0000002e073778a4 */ /* 0x000fe4000f8e02ff */
[----:B------:R-:W-:Y:S01]  /*6660*/  STL [R1+0x1618], R12 ;  /* 0x0016180c01007387 */ /* 0x000fe20000100800 */
[----:B------:R-:W-:Y:S01]  /*6670*/  UIMAD UR53, UR7, 0x2f, URZ ;  /* 0x0000002f073578a4 */ /* 0x000fe2000f8e02ff */
[----:B------:R-:W4:Y:S01]  /*6680*/  LDC R16, c[0x0][0x3d8] ;  /* 0x0000f600ff107b82 */ /* 0x000f220000000800 */
[----:B-----5:R-:W-:Y:S01]  /*6690*/  IMAD R13, R13, 0x2, R12 ;  /* 0x000000020d0d7824 */ /* 0x020fe200078e020c */
[----:B------:R-:W-:-:S02]  /*66a0*/  UIMAD UR51, UR7, 0x30, URZ ;  /* 0x00000030073378a4 */ /* 0x000fc4000f8e02ff */
[----:B------:R-:W-:Y:S02]  /*66b0*/  UIMAD UR49, UR7, 0x31, URZ ;  /* 0x00000031073178a4 */ /* 0x000fe4000f8e02ff */
[----:B------:R-:W-:Y:S02]  /*66c0*/  UIMAD UR47, UR7, 0x32, URZ ;  /* 0x00000032072f78a4 */ /* 0x000fe4000f8e02ff */
[----:B------:R-:W5:Y:S01]  /*66d0*/  LDC R17, c[0x0][0x3d8] ;  /* 0x0000f600ff117b82 */ /* 0x000f620000000800 */
[----:B-1----:R-:W-:Y:S01]  /*66e0*/  IMAD R14, R14, 0x2, R13 ;  /* 0x000000020e0e7824 */ /* 0x002fe200078e020d */
[----:B------:R-:W-:-:S06]  /*66f0*/  UIMAD UR45, UR7, 0x33, URZ ;  /* 0x00000033072d78a4 */ /* 0x000fcc000f8e02ff */
[----:B------:R-:W1:Y:S01]  /*6700*/  LDC R18, c[0x0][0x3d8] ;  /* 0x0000f600ff127b82 */ /* 0x000e620000000800 */
[----:B--2---:R-:W-:-:S07]  /*6710*/  IMAD R15, R15, 0x2, R14 ;  /* 0x000000020f0f7824 */ /* 0x004fce00078e020e */
[----:B------:R-:W2:Y:S01]  /*6720*/  LDC R19, c[0x0][0x3d8] ;  /* 0x0000f600ff137b82 */ /* 0x000ea20000000800 */
[----:B----4-:R-:W-:-:S07]  /*6730*/  IMAD R16, R16, 0x2, R15 ;  /* 0x0000000210107824 */ /* 0x010fce00078e020f */
[----:B------:R-:W4:Y:S01]  /*6740*/  LDC R20, c[0x0][0x3d8] ;  /* 0x0000f600ff147b82 */ /* 0x000f220000000800 */
[----:B-----5:R-:W-:-:S07]  /*6750*/  IMAD R17, R17, 0x2, R16 ;  /* 0x0000000211117824 */ /* 0x020fce00078e0210 */
[----:B------:R-:W5:Y:S01]  /*6760*/  LDC R21, c[0x0][0x3d8] ;  /* 0x0000f600ff157b82 */ /* 0x000f620000000800 */
[----:B-1----:R-:W-:-:S07]  /*6770*/  IMAD R18, R18, 0x2, R17 ;  /* 0x0000000212127824 */ /* 0x002fce00078e0211 */
[----:B------:R-:W1:Y:S01]  /*6780*/  LDC R29, c[0x0][0x3d8] ;  /* 0x0000f600ff1d7b82 */ /* 0x000e620000000800 */
[----:B--2---:R-:W-:Y:S01]  /*6790*/  IMAD R19, R19, 0x2, R18 ;  /* 0x0000000213137824 */ /* 0x004fe200078e0212 */
[----:B------:R-:W-:Y:S02]  /*67a0*/  UIMAD UR44, UR7, 0x34, URZ ;  /* 0x00000034072c78a4 */ /* 0x000fe4000f8e02ff */
[----:B------:R-:W-:Y:S02]  /*67b0*/  UIMAD UR42, UR7, 0x35, URZ ;  /* 0x00000035072a78a4 */ /* 0x000fe4000f8e02ff */
[----:B------:R-:W-:Y:S02]  /*67c0*/  UIMAD UR40, UR7, 0x36, URZ ;  /* 0x00000036072878a4 */ /* 0x000fe4000f8e02ff */
[----:B------:R-:W2:Y:S01]  /*67d0*/  LDC R28, c[0x0][0x3d8] ;  /* 0x0000f600ff1c7b82 */ /* 0x000ea20000000800 */
[----:B----4-:R-:W-:Y:S01]  /*67e0*/  IMAD R20, R20, 0x2, R19 ;  /* 0x0000000214147824 */ /* 0x010fe200078e0213 */
[----:B------:R-:W-:-:S02]  /*67f0*/  UIMAD UR38, UR7, 0x37, URZ ;  /* 0x00000037072678a4 */ /* 0x000fc4000f8e02ff */
[----:B------:R-:W-:Y:S02]  /*6800*/  UIMAD UR36, UR7, 0x38, URZ ;  /* 0x00000038072478a4 */ /* 0x000fe4000f8e02ff */
[----:B------:R-:W-:Y:S02]  /*6810*/  UIMAD UR34, UR7, 0x39, URZ ;  /* 0x00000039072278a4 */ /* 0x000fe4000f8e02ff */
[----:B------:R-:W4:Y:S01]  /*6820*/  LDC R27, c[0x0][0x3d8] ;  /* 0x0000f600ff1b7b82 */ /* 0x000f220000000800 */
[----:B-----5:R-:W-:Y:S01]  /*6830*/  IMAD R21, R21, 0x2, R20 ;  /* 0x0000000215157824 */ /* 0x020fe200078e0214 */
[----:B------:R-:W-:Y:S02]  /*6840*/  UIMAD UR32, UR7, 0x3a, URZ ;  /* 0x0000003a072078a4 */ /* 0x000fe4000f8e02ff */
[----:B------:R-:W-:Y:S02]  /*6850*/  UIMAD UR30, UR7, 0x3b, URZ ;  /* 0x0000003b071e78a4 */ /* 0x000fe4000f8e02ff */
[----:B------:R-:W-:-:S02]  /*6860*/  UIMAD UR28, UR7, 0x3c, URZ ;  /* 0x0000003c071c78a4 */ /* 0x000fc4000f8e02ff */
[----:B---3--:R-:W3:Y:S01]  /*6870*/  LDC R4, c[0x0][0x3d8] ;  /* 0x0000f600ff047b82 */ /* 0x008ee20000000800 */
[----:B------:R-:W-:Y:S02]  /*6880*/  UIMAD UR26, UR7, 0x3d, URZ ;  /* 0x0000003d071a78a4 */ /* 0x000fe4000f8e02ff */
[----:B------:R-:W-:Y:S01]  /*6890*/  UIMAD UR24, UR7, 0x3e, URZ ;  /* 0x0000003e071878a4 */ /* 0x000fe2000f8e02ff */
[----:B------:R-:W-:Y:S01]  /*68a0*/  UMOV UR6, URZ ;  /* 0x000000ff00067c82 */ /* 0x000fe20008000000 */
[----:B------:R-:W0:Y:S01]  /*68b0*/  LDCU UR11, c[0x0][0x3f0] ;  /* 0x00007e00ff0b77ac */ /* 0x000e220008000800 */
[----:B--2---:R-:W-:Y:S02]  /*68c0*/  IMAD R22, R28, 0x2, R21 ;  /* 0x000000021c167824 */ /* 0x004fe400078e0215 */
[----:B------:R-:W2:Y:S01]  /*68d0*/  LDC R2, c[0x0][0x3d8] ;  /* 0x0000f600ff027b82 */ /* 0x000ea20000000800 */
[----:B------:R-:W0:Y:S01]  /*68e0*/  LDCU UR14, c[0x0][0x3a8] ;  /* 0x00007500ff0e77ac */ /* 0x000e220008000800 */
[----:B-1----:R-:W-:Y:S01]  /*68f0*/  IMAD R23, R29, 0x2, R22 ;  /* 0x000000021d177824 */ /* 0x002fe200078e0216 */
[----:B------:R-:W1:Y:S03]  /*6900*/  LDCU UR15, c[0x0][0x3d4] ;  /* 0x00007a80ff0f77ac */ /* 0x000e660008000800 */
[----:B----4-:R-:W-:-:S02]  /*6910*/  IMAD R24, R27, 0x2, R23 ;  /* 0x000000021b187824 */ /* 0x010fc400078e0217 */
[----:B0-----:R-:W0:Y:S08]  /*6920*/  LDC R7, c[0x0][0x3d8] ;  /* 0x0000f600ff077b82 */ /* 0x001e300000000800 */
[----:B------:R-:W4:Y:S02]  /*6930*/  LDC R27, c[0x0][0x3d8] ;  /* 0x0000f600ff1b7b82 */ /* 0x000f240000000800 */
[----:B----4-:R-:W-:-:S06]  /*6940*/  IMAD R25, R27, 0x2, R24 ;  /* 0x000000021b197824 */ /* 0x010fcc00078e0218 */
[----:B------:R-:W4:Y:S02]  /*6950*/  LDC R27, c[0x0][0x3d8] ;  /* 0x0000f600ff1b7b82 */ /* 0x000f240000000800 */
[----:B----4-:R-:W-:-:S06]  /*6960*/  IMAD R26, R27, 0x2, R25 ;  /* 0x000000021b1a7824 */ /* 0x010fcc00078e0219 */
[----:B------:R-:W4:Y:S02]  /*6970*/  LDC R27, c[0x0][0x3d8] ;  /* 0x0000f600ff1b7b82 */ /* 0x000f240000000800 */
[----:B----4-:R-:W-:-:S04]  /*6980*/  IMAD R27, R27, 0x2, R26 ;  /* 0x000000021b1b7824 */ /* 0x010fc800078e021a */
[----:B---3--:R-:W-:Y:S02]  /*6990*/  IMAD R28, R4, 0x2, R27 ;  /* 0x00000002041c7824 */ /* 0x008fe400078e021b */
[----:B------:R-:W3:Y:S02]  /*69a0*/  LDC R4, c[0x0][0x3d8] ;  /* 0x0000f600ff047b82 */ /* 0x000ee40000000800 */
[----:B---3--:R-:W-:-:S06]  /*69b0*/  IMAD R29, R4, 0x2, R28 ;  /* 0x00000002041d7824 */ /* 0x008fcc00078e021c */
[----:B------:R-:W3:Y:S02]  /*69c0*/  LDC R4, c[0x0][0x3d8] ;  /* 0x0000f600ff047b82 */ /* 0x000ee40000000800 */
[----:B---3--:R-:W-:-:S06]  /*69d0*/  IMAD R5, R4, 0x2, R29 ;  /* 0x0000000204057824 */ /* 0x008fcc00078e021d */
[----:B------:R-:W3:Y:S02]  /*69e0*/  LDC R4, c[0x0][0x3d8] ;  /* 0x0000f600ff047b82 */ /* 0x000ee40000000800 */
[----:B---3--:R-:W-:-:S06]  /*69f0*/  IMAD R5, R4, 0x2, R5 ;  /* 0x0000000204057824 */ /* 0x008fcc00078e0205 */
[----:B------:R-:W3:Y:S02]  /*6a00*/  LDC R4, c[0x0][0x3d8] ;  /* 0x0000f600ff047b82 */ /* 0x000ee40000000800 */
[----:B---3--:R-:W-:-:S06]  /*6a10*/  IMAD R5, R4, 0x2, R5 ;  /* 0x0000000204057824 */ /* 0x008fcc00078e0205 */
[----:B------:R-:W3:Y:S01]  /*6a20*/  LDC R4, c[0x0][0x3d8] ;  /* 0x0000f600ff047b82 */ /* 0x000ee20000000800 */
[----:B------:R3:W-:Y:S02]  /*6a30*/  STL [R1+0xc], R5 ;  /* 0x00000c0501007387 */ /* 0x0007e40000100800 */
[----:B---3--:R-:W-:-:S05]  /*6a40*/  IMAD R5, R4, 0x2, R5 ;  /* 0x0000000204057824 */ /* 0x008fca00078e0205 */
        /* <DEDUP_REMOVED lines=133> */
[----:B------:R3:W-:Y:S04]  /*72a0*/  STL [R1+0xf0], R5 ;  /* 0x0000f00501007387 */ /* 0x0007e80000100800 */
[----:B------:R-:W4:Y:S01]  /*72b0*/  LDL.LU R10, [R1+0xa0] ;  /* 0x0000a000010a7983 */ /* 0x000f220000300800 */
[----:B---3--:R-:W-:Y:S02]  /*72c0*/  IMAD R5, R4, 0x2, R5 ;  /* 0x0000000204057824 */ /* 0x008fe400078e0205 */
[----:B------:R-:W3:Y:S03]  /*72d0*/  LDC R4, c[0x0][0x3d8] ;  /* 0x0000f600ff047b82 */ /* 0x000ee60000000800 */
[----:B------:R5:W-:Y:S01]  /*72e0*/  STL [R1+0x108], R5 ;  /* 0x0001080501007387 */ /* 0x000be20000100800 */
[----:B---3--:R-:W-:-:S03]  /*72f0*/  IMAD R6, R4, 0x2, R5 ;  /* 0x0000000204067824 */ /* 0x008fc600078e0205 */
[----:B-----5:R-:W3:Y:S01]  /*7300*/  LDL.LU R5, [R1+0x8] ;  /* 0x0000080001057983 */ /* 0x020ee20000300800 */
[----:B--2---:R-:W-:-:S03]  /*7310*/  IMAD R8, R2, 0x2, R6 ;  /* 0x0000000202087824 */ /* 0x004fc600078e0206 */
[----:B------:R-:W2:Y:S01]  /*7320*/  LDL.LU R4, [R1+0xa4] ;  /* 0x0000a40001047983 */ /* 0x000ea20000300800 */
[----:B------:R-:W5:Y:S03]  /*7330*/  LDC R2, c[0x0][0x3c8] ;  /* 0x0000f200ff027b82 */ /* 0x000f660000000800 */
[----:B------:R-:W2:Y:S04]  /*7340*/  LDL.LU R9, [R1+0x4] ;  /* 0x0000040001097983 */ /* 0x000ea80000300800 */
[----:B------:R0:W-:Y:S04]  /*7350*/  STL [R1+0x104], R6 ;  /* 0x0001040601007387 */ /* 0x0001e80000100800 */
[----:B0-----:R-:W2:Y:S04]  /*7360*/  LDL.LU R6, [R1] ;  /* 0x0000000001067983 */ /* 0x001ea80000300800 */
[----:B------:R0:W-:Y:S02]  /*7370*/  STL [R1+0x100], R8 ;  /* 0x0001000801007387 */ /* 0x0001e40000100800 */
[----:B0-----:R-:W-:-:S02]  /*7380*/  IMAD R8, R7, 0x2, R8 ;  /* 0x0000000207087824 */ /* 0x001fc400078e0208 */
[----:B------:R-:W0:Y:S01]  /*7390*/  LDC R7, c[0x0][0x3d8] ;  /* 0x0000f600ff077b82 */ /* 0x000e220000000800 */
[----:B------:R-:W0:Y:S02]  /*73a0*/  S2R R11, SR_TID.X ;  /* 0x00000000000b7919 */ /* 0x000e240000002100 */
[----:B------:R0:W-:Y:S02]  /*73b0*/  STL [R1+0x128], R8 ;  /* 0x0001280801007387 */ /* 0x0001e40000100800 */
[----:B0-----:R-:W-:-:S03]  /*73c0*/  IMAD R8, R7, 0x2, R8 ;  /* 0x0000000207087824 */ /* 0x001fc600078e0208 */
[----:B------:R-:W0:Y:S01]  /*73d0*/  LDC R7, c[0x0][0x3d8] ;  /* 0x0000f600ff077b82 */ /* 0x000e220000000800 */
[----:B------:R-:W-:Y:S01]  /*73e0*/  LOP3.LUT R11, R11, 0x7f, RZ, 0xc0, !PT ;  /* 0x0000007f0b0b7812 */ /* 0x000fe200078ec0ff */
[----:B------:R0:W-:Y:S04]  /*73f0*/  STL [R1+0x124], R8 ;  /* 0x0001240801007387 */ /* 0x0001e80000100800 */
[----:B-----5:R-:W-:Y:S01]  /*7400*/  IMAD R11, R11, R2, RZ ;  /* 0x000000020b0b7224 */ /* 0x020fe200078e02ff */
[----:B------:R-:W-:-:S03]  /*7410*/  IADD3 R12, P1, PT, R3, R0, RZ ;  /* 0x00000000030c7210 */ /* 0x000fc60007f3e0ff */
[----:B------:R-:W-:-:S04]  /*7420*/  IMAD R11, R2, 0x80, R11 ;  /* 0x00000080020b7824 */ /* 0x000fc800078e020b */
[----:B------:R-:W-:Y:S02]  /*7430*/  IMAD R2, R2, 0x80, R11 ;  /* 0x0000008002027824 */ /* 0x000fe400078e020b */
[----:B0-----:R-:W-:Y:S02]  /*7440*/  IMAD R8, R7, 0x2, R8 ;  /* 0x0000000207087824 */ /* 0x001fe400078e0208 */
[----:B------:R-:W0:Y:S03]  /*7450*/  LDC R7, c[0x0][0x3d8] ;  /* 0x0000f600ff077b82 */ /* 0x000e260000000800 */
[----:B------:R-:W-:Y:S04]  /*7460*/  STL [R1+0x120], R8 ;  /* 0x0001200801007387 */ /* 0x000fe80000100800 */
[----:B------:R5:W-:Y:S04]  /*7470*/  STL [R1+0x1580], R12 ;  /* 0x0015800c01007387 */ /* 0x000be80000100800 */
[----:B-----5:R-:W5:Y:S04]  /*7480*/  LDL.LU R12, [R1+0x1618] ;  /* 0x00161800010c7983 */ /* 0x020f680000300800 */
[----:B------:R-:W2:Y:S04]  /*7490*/  LDL.LU R11, [R1+0x1614] ;  /* 0x00161400010b7983 */ /* 0x000ea80000300800 */
[----:B------:R-:W2:Y:S01]  /*74a0*/  LDL.LU R2, [R1+0x1610] ;  /* 0x0016100001027983 */ /* 0x000ea20000300800 */
[----:B0-----:R-:W-:-:S02]  /*74b0*/  IMAD R8, R7, 0x2, R8 ;  /* 0x0000000207087824 */ /* 0x001fc400078e0208 */
[----:B------:R-:W0:Y:S03]  /*74c0*/  LDC R7, c[0x0][0x3d8] ;  /* 0x0000f600ff077b82 */ /* 0x000e260000000800 */
[----:B------:R-:W-:Y:S01]  /*74d0*/  STL [R1+0x134], R8 ;  /* 0x0001340801007387 */ /* 0x000fe20000100800 */
[----:B--2---:R-:W-:-:S05]  /*74e0*/  IADD3 R2, P2, PT, R2, R0, RZ ;  /* 0x0000000002027210 */ /* 0x004fca0007f5e0ff */
[----:B------:R4:W-:Y:S02]  /*74f0*/  STL [R1+0x1584], R2 ;  /* 0x0015840201007387 */ /* 0x0009e40000100800 */
[----:B----4-:R-:W-:-:S05]  /*7500*/  IADD3 R2, P3, PT, R10, R0, RZ ;  /* 0x000000000a027210 */ /* 0x010fca0007f7e0ff */
[----:B------:R2:W-:Y:S04]  /*7510*/  STL [R1+0x1588], R2 ;  /* 0x0015880201007387 */ /* 0x0005e80000100800 */
[----:B--2---:R-:W2:Y:S01]  /*7520*/  LDL.LU R2, [R1+0x160c] ;  /* 0x00160c0001027983 */ /* 0x004ea20000300800 */
[----:B0-----:R-:W-:Y:S02]  /*7530*/  IMAD R8, R7, 0x2, R8 ;  /* 0x0000000207087824 */ /* 0x001fe400078e0208 */
[----:B------:R-:W0:Y:S01]  /*7540*/  LDC R7, c[0x0][0x3d8] ;  /* 0x0000f600ff077b82 */ /* 0x000e220000000800 */
[----:B--2---:R-:W-:-:S05]  /*7550*/  LEA.HI.X.SX32 R3, R3, R2, 0x1, P1 ;  /* 0x0000000203037211 */ /* 0x004fca00008f0eff */
[----:B------:R2:W-:Y:S04]  /*7560*/  STL [R1+0x157c], R3 ;  /* 0x00157c0301007387 */ /* 0x0005e80000100800 */
[----:B--2---:R-:W2:Y:S04]  /*7570*/  LDL.LU R3, [R1+0x9c] ;  /* 0x00009c0001037983 */ /* 0x004ea80000300800 */
[----:B------:R-:W-:Y:S01]  /*7580*/  STL [R1+0x130], R8 ;  /* 0x0001300801007387 */ /* 0x000fe20000100800 */
[----:B--2---:R-:W-:-:S05]  /*7590*/  LEA.HI.X.SX32 R3, R3, R2, 0x1, P2 ;  /* 0x0000000203037211 */ /* 0x004fca00010f0eff */
[----:B------:R2:W-:Y:S02]  /*75a0*/  STL [R1+0x1578], R3 ;  /* 0x0015780301007387 */ /* 0x0005e40000100800 */
[----:B--2---:R-:W-:Y:S02]  /*75b0*/  LEA.HI.X.SX32 R3, R10, R2, 0x1, P3 ;  /* 0x000000020a037211 */ /* 0x004fe400018f0eff */
[----:B------:R-:W2:Y:S04]  /*75c0*/  LDL.LU R10, [R1+0x1608] ;  /* 0x00160800010a7983 */ /* 0x000ea80000300800 */
[----:B------:R0:W-:Y:S02]  /*75d0*/  STL [R1+0x1568], R3 ;  /* 0x0015680301007387 */ /* 0x0001e40000100800 */
[----:B0-----:R-:W-:Y:S01]  /*75e0*/  IMAD R3, R7, 0x2, R8 ;  /* 0x0000000207037824 */ /* 0x001fe200078e0208 */
[-C--:B---3--:R-:W-:Y:S01]  /*75f0*/  IADD3 R8, P1, PT, R5, R0.reuse, RZ ;  /* 0x0000000005087210 */ /* 0x088fe20007f3e0ff */
[----:B------:R-:W0:Y:S04]  /*7600*/  LDC R7, c[0x0][0x3d8] ;  /* 0x0000f600ff077b82 */ /* 0x000e280000000800 */
[----:B------:R3:W-:Y:S04]  /*7610*/  STL [R1+0x156c], R8 ;  /* 0x00156c0801007387 */ /* 0x0007e80000100800 */
[----:B------:R-:W-:Y:S01]  /*7620*/  STL [R1+0x11c], R3 ;  /* 0x00011c0301007387 */ /* 0x000fe20000100800 */
[----:B---3--:R-:W-:-:S02]  /*7630*/  IADD3 R8, P2, PT, R4, R0, RZ ;  /* 0x0000000004087210 */ /* 0x008fc40007f5e0ff */
[----:B------:R-:W-:-:S03]  /*7640*/  LEA.HI.X.SX32 R5, R5, R2, 0x1, P1 ;  /* 0x0000000205057211 */ /* 0x000fc600008f0eff */
[----:B------:R3:W-:Y:S01]  /*7650*/  STL [R1+0x1570], R8 ;  /* 0x0015700801007387 */ /* 0x0007e20000100800 */
[----:B------:R-:W-:Y:S02]  /*7660*/  LEA.HI.X.SX32 R4, R4, R2, 0x1, P2 ;  /* 0x0000000204047211 */ /* 0x000fe400010f0eff */
[----:B---3--:R-:W-:-:S05]  /*7670*/  IADD3 R8, P3, PT, R9, R0, RZ ;  /* 0x0000000009087210 */ /* 0x008fca0007f7e0ff */
[----:B------:R3:W-:Y:S04]  /*7680*/  STL [R1+0x1574], R8 ;  /* 0x0015740801007387 */ /* 0x0007e80000100800 */
[----:B---3--:R-:W3:Y:S04]  /*7690*/  LDL.LU R8, [R1+0x1604] ;  /* 0x0016040001087983 */ /* 0x008ee80000300800 */
[----:B------:R4:W-:Y:S04]  /*76a0*/  STL [R1+0x1564], R5 ;  /* 0x0015640501007387 */ /* 0x0009e80000100800 */
[----:B----4-:R-:W4:Y:S04]  /*76b0*/  LDL.LU R5, [R1+0x1600] ;  /* 0x0016000001057983 */ /* 0x010f280000300800 */
[----:B------:R0:W-:Y:S04]  /*76c0*/  STL [R1+0x1560], R4 ;  /* 0x0015600401007387 */ /* 0x0001e80000100800 */
[----:B0-----:R-:W2:Y:S01]  /*76d0*/  LDL.LU R4, [R1+0x15fc] ;  /* 0x0015fc0001047983 */ /* 0x001ea20000300800 */
[----:B------:R-:W-:-:S02]  /*76e0*/  IMAD R3, R7, 0x2, R3 ;  /* 0x0000000207037824 */ /* 0x000fc400078e0203 */
[----:B------:R-:W0:Y:S01]  /*76f0*/  LDC R7, c[0x0][0x3d8] ;  /* 0x0000f600ff077b82 */ /* 0x000e220000000800 */
[----:B------:R-:W-:Y:S02]  /*7700*/  LEA.HI.X.SX32 R9, R9, R2, 0x1, P3 ;  /* 0x0000000209097211 */ /* 0x000fe400018f0eff */
[----:B------:R-:W-:Y:S04]  /*7710*/  STL [R1+0x12c], R3 ;  /* 0x00012c0301007387 */ /* 0x000fe80000100800 */
[----:B------:R1:W-:Y:S02]  /*7720*/  STL [R1+0x1550], R9 ;  /* 0x0015500901007387 */ /* 0x0003e40000100800 */
[----:B-1----:R-:W1:Y:S01]  /*7730*/  LDC R9, c[0x0][0x3d8] ;  /* 0x0000f600ff097b82 */ /* 0x002e620000000800 */
[----:B0-----:R-:W-:Y:S01]  /*7740*/  IMAD R3, R7, 0x2, R3 ;  /* 0x0000000207037824 */ /* 0x001fe200078e0203 */
[----:B------:R-:W-:-:S05]  /*7750*/  IADD3 R7, P1, PT, R6, R0, RZ ;  /* 0x0000000006077210 */ /* 0x000fca0007f3e0ff */
[----:B------:R-:W-:Y:S04]  /*7760*/  STL [R1+0x1554], R7 ;  /* 0x0015540701007387 */ /* 0x000fe80000100800 */
[----:B------:R0:W-:Y:S01]  /*7770*/  STL [R1+0x118], R3 ;  /* 0x0001180301007387 */ /* 0x0001e20000100800 */
[----:B------:R-:W-:Y:S01]  /*7780*/  LEA.HI.X.SX32 R6, R6, R2, 0x1, P1 ;  /* 0x0000000206067211 */ /* 0x000fe200008f0eff */
[----:B-1----:R-:W-:Y:S02]  /*7790*/  IMAD R9, R9, 0x2, R3 ;  /* 0x0000000209097824 */ /* 0x002fe400078e0203 */
[----:B0-----:R-:W0:Y:S01]  /*77a0*/  LDC R3, c[0x0][0x3d8] ;  /* 0x0000f600ff037b82 */ /* 0x001e220000000800 */
[----:B--2---:R-:W-:-:S05]  /*77b0*/  IADD3 R7, P2, PT, R4, R0, RZ ;  /* 0x0000000004077210 */ /* 0x004fca0007f5e0ff */
[----:B------:R4:W-:Y:S02]  /*77c0*/  STL [R1+0x1558], R7 ;  /* 0x0015580701007387 */ /* 0x0009e40000100800 */
[----:B----4-:R-:W-:-:S05]  /*77d0*/  IADD3 R7, P3, PT, R5, R0, RZ ;  /* 0x0000000005077210 */ /* 0x010fca0007f7e0ff */
[----:B------:R1:W-:Y:S04]  /*77e0*/  STL [R1+0x155c], R7 ;  /* 0x00155c0701007387 */ /* 0x0003e80000100800 */
[----:B-1----:R-:W2:Y:S04]  /*77f0*/  LDL.LU R7, [R1+0x15f8] ;  /* 0x0015f80001077983 */ /* 0x002ea80000300800 */
[----:B------:R1:W-:Y:S04]  /*7800*/  STL [R1+0x154c], R6 ;  /* 0x00154c0601007387 */ /* 0x0003e80000100800 */
[----:B-1----:R-:W4:Y:S01]  /*7810*/  LDL.LU R6, [R1+0x15f4] ;  /* 0x0015f40001067983 */ /* 0x002f220000300800 */
[----:B------:R-:W-:-:S03]  /*7820*/  LEA.HI.X.SX32 R4, R4, R2, 0x1, P2 ;  /* 0x0000000204047211 */ /* 0x000fc600010f0eff */
[----:B------:R-:W-:Y:S04]  /*7830*/  STL [R1+0x114], R9 ;  /* 0x0001140901007387 */ /* 0x000fe80000100800 */
[----:B------:R0:W-:Y:S02]  /*7840*/  STL [R1+0x1548], R4 ;  /* 0x0015480401007387 */ /* 0x0001e40000100800 */
[----:B0-----:R-:W-:Y:S02]  /*7850*/  IMAD R4, R3, 0x2, R9 ;  /* 0x0000000203047824 */ /* 0x001fe400078e0209 */
[----:B------:R-:W2:Y:S01]  /*7860*/  LDL.LU R9, [R1+0x15f0] ;  /* 0x0015f00001097983 */ /* 0x000ea20000300800 */
[----:B------:R-:W0:Y:S01]  /*7870*/  LDC R3, c[0x0][0x3d8] ;  /* 0x0000f600ff037b82 */ /* 0x000e220000000800 */
[----:B------:R-:W-:-:S05]  /*7880*/  LEA.HI.X.SX32 R5, R5, R2, 0x1, P3 ;  /* 0x0000000205057211 */ /* 0x000fca00018f0eff */
[----:B------:R4:W-:Y:S02]  /*7890*/  STL [R1+0x1538], R5 ;  /* 0x0015380501007387 */ /* 0x0009e40000100800 */
[----:B----4-:R-:W-:-:S05]  /*78a0*/  IADD3 R5, P1, PT, R6, R0, RZ ;  /* 0x0000000006057210 */ /* 0x010fca0007f3e0ff */
[----:B------:R-:W-:Y:S04]  /*78b0*/  STL [R1+0x153c], R5 ;  /* 0x00153c0501007387 */ /* 0x000fe80000100800 */
[----:B------:R0:W-:Y:S02]  /*78c0*/  STL [R1+0x110], R4 ;  /* 0x0001100401007387 */ /* 0x0001e40000100800 */
[----:B0-----:R-:W-:Y:S02]  /*78d0*/  IMAD R4, R3, 0x2, R4 ;  /* 0x0000000203047824 */ /* 0x001fe400078e0204 */
[----:B------:R-:W0:Y:S01]  /*78e0*/  LDC R3, c[0x0][0x3d8] ;  /* 0x0000f600ff037b82 */ /* 0x000e220000000800 */
[----:B--2---:R-:W-:-:S05]  /*78f0*/  IADD3 R5, P2, PT, R7, R0, RZ ;  /* 0x0000000007057210 */ /* 0x004fca0007f5e0ff */
[----:B------:R3:W-:Y:S02]  /*7900*/  STL [R1+0x1540], R5 ;  /* 0x0015400501007387 */ /* 0x0007e40000100800 */
[----:B---3--:R-:W-:-:S05]  /*7910*/  IADD3 R5, P3, PT, R8, R0, RZ ;  /* 0x0000000008057210 */ /* 0x008fca0007f7e0ff */
[----:B------:R-:W-:Y:S04]  /*7920*/  STL [R1+0x1544], R5 ;  /* 0x0015440501007387 */ /* 0x000fe80000100800 */
[----:B------:R0:W-:Y:S02]  /*7930*/  STL [R1+0x10c], R4 ;  /* 0x00010c0401007387 */ /* 0x0001e40000100800 */
[----:B0-----:R-:W-:Y:S02]  /*7940*/  IMAD R4, R3, 0x2, R4 ;  /* 0x0000000203047824 */ /* 0x001fe400078e0204 */
[----:B------:R-:W0:Y:S01]  /*7950*/  LDC R3, c[0x0][0x3d8] ;  /* 0x0000f600ff037b82 */ /* 0x000e220000000800 */
[-C--:B------:R-:W-:Y:S02]  /*7960*/  LEA.HI.X.SX32 R5, R6, R2.reuse, 0x1, P1 ;  /* 0x0000000206057211 */ /* 0x080fe400008f0eff */
[----:B------:R-:W-:-:S03]  /*7970*/  LEA.HI.X.SX32 R6, R7, R2, 0x1, P2 ;  /* 0x0000000207067211 */ /* 0x000fc600010f0eff */
[----:B------:R1:W-:Y:S04]  /*7980*/  STL [R1+0x1534], R5 ;  /* 0x0015340501007387 */ /* 0x0003e80000100800 */
[----:B------:R-:W-:Y:S01]  /*7990*/  STL [R1+0x1530], R6 ;  /* 0x0015300601007387 */ /* 0x000fe20000100800 */
[----:B-1----:R-:W-:-:S05]  /*79a0*/  LEA.HI.X.SX32 R5, R8, R2, 0x1, P3 ;  /* 0x0000000208057211 */ /* 0x002fca00018f0eff */
[----:B------:R-:W-:Y:S04]  /*79b0*/  STL [R1+0x1520], R5 ;  /* 0x0015200501007387 */ /* 0x000fe80000100800 */
[----:B------:R0:W-:Y:S02]  /*79c0*/  STL [R1+0xec], R4 ;  /* 0x0000ec0401007387 */ /* 0x0001e40000100800 */
[----:B0-----:R-:W-:Y:S02]  /*79d0*/  IMAD R4, R3, 0x2, R4 ;  /* 0x0000000203047824 */ /* 0x001fe400078e0204 */
[----:B------:R-:W0:Y:S01]  /*79e0*/  LDC R3, c[0x0][0x3d8] ;  /* 0x0000f600ff037b82 */ /* 0x000e220000000800 */
[-C--:B------:R-:W-:Y:S02]  /*79f0*/  IADD3 R5, P1, PT, R9, R0.reuse, RZ ;  /* 0x0000000009057210 */ /* 0x080fe40007f3e0ff */
[----:B------:R-:W-:-:S03]  /*7a00*/  IADD3 R6, P2, PT, R10, R0, RZ ;  /* 0x000000000a067210 */ /* 0x000fc60007f5e0ff */
[----:B------:R1:W-:Y:S04]  /*7a10*/  STL [R1+0x1524], R5 ;  /* 0x0015240501007387 */ /* 0x0003e80000100800 */
[----:B------:R-:W-:Y:S01]  /*7a20*/  STL [R1+0x1528], R6 ;  /* 0x0015280601007387 */ /* 0x000fe20000100800 */
[----:B-1----:R-:W-:-:S05]  /*7a30*/  IADD3 R5, P3, PT, R11, R0, RZ ;  /* 0x000000000b057210 */ /* 0x002fca0007f7e0ff */
[----:B------:R-:W-:Y:S04]  /*7a40*/  STL [R1+0x152c], R5 ;  /* 0x00152c0501007387 */ /* 0x000fe80000100800 */
[----:B------:R0:W-:Y:S02]  /*7a50*/  STL [R1+0xfc], R4 ;  /* 0x0000fc0401007387 */ /* 0x0001e40000100800 */
[----:B0-----:R-:W-:Y:S02]  /*7a60*/  IMAD R4, R3, 0x2, R4 ;  /* 0x0000000203047824 */ /* 0x001fe400078e0204 */
[----:B------:R-:W0:Y:S01]  /*7a70*/  LDC R3, c[0x0][0x3d8] ;  /* 0x0000f600ff037b82 */ /* 0x000e220000000800 */
[-C--:B------:R-:W-:Y:S02]  /*7a80*/  LEA.HI.X.SX32 R5, R9, R2.reuse, 0x1, P1 ;  /* 0x0000000209057211 */ /* 0x080fe400008f0eff */
[----:B------:R-:W-:-:S03]  /*7a90*/  LEA.HI.X.SX32 R6, R10, R2, 0x1, P2 ;  /* 0x000000020a067211 */ /* 0x000fc600010f0eff */
[----:B------:R1:W-:Y:S02]  /*7aa0*/  STL [R1+0x151c], R5 ;  /* 0x00151c0501007387 */ /* 0x0003e40000100800 */
[----:B------:R-:W2:Y:S02]  /*7ab0*/  LDC R9, c[0x0][0x3d8] ;  /* 0x0000f600ff097b82 */ /* 0x000ea40000000800 */
[----:B------:R-:W-:Y:S01]  /*7ac0*/  STL [R1+0x1518], R6 ;  /* 0x0015180601007387 */ /* 0x000fe20000100800 */
[----:B-1----:R-:W-:-:S05]  /*7ad0*/  LEA.HI.X.SX32 R5, R11, R2, 0x1, P3 ;  /* 0x000000020b057211 */ /* 0x002fca00018f0eff */
[----:B------:R-:W-:Y:S04]  /*7ae0*/  STL [R1+0x1508], R5 ;  /* 0x0015080501007387 */ /* 0x000fe80000100800 */
[----:B------:R0:W-:Y:S02]  /*7af0*/  STL [R1+0xe8], R4 ;  /* 0x0000e80401007387 */ /* 0x0001e40000100800 */
[----:B0-----:R-:W-:Y:S02]  /*7b00*/  IMAD R4, R3, 0x2, R4 ;  /* 0x0000000203047824 */ /* 0x001fe400078e0204 */
[----:B------:R-:W0:Y:S01]  /*7b10*/  LDC R3, c[0x0][0x3d8] ;  /* 0x0000f600ff037b82 */ /* 0x000e220000000800 */
[-C--:B-----5:R-:W-:Y:S02]  /*7b20*/  IADD3 R5, P1, PT, R12, R0.reuse, RZ ;  /* 0x000000000c057210 */ /* 0x0a0fe40007f3e0ff */
        /* <DEDUP_REMOVED lines=12> */
[----:B-1----:R-:W-:Y:S02]  /*7bf0*/  LEA.HI.X.SX32 R5, R14, R2, 0x1, P3 ;  /* 0x000000020e057211 */ /* 0x002fe400018f0eff */
[----:B------:R-:W1:Y:S03]  /*7c00*/  LDC R14, c[0x0][0x3d8] ;  /* 0x0000f600ff0e7b82 */ /* 0x000e660000000800 */
[----:B------:R-:W-:Y:S04]  /*7c10*/  STL [R1+0x14f0], R5 ;  /* 0x0014f00501007387 */ /* 0x000fe80000100800 */
[----:B------:R0:W-:Y:S02]  /*7c20*/  STL [R1+0xd4], R4 ;  /* 0x0000d40401007387 */ /* 0x0001e40000100800 */
[----:B0-----:R-:W-:-:S02]  /*7c30*/  IMAD R4, R3, 0x2, R4 ;  /* 0x0000000203047824 */ /* 0x001fc400078e0204 */
[----:B------:R-:W0:Y:S01]  /*7c40*/  LDC R3, c[0x0][0x3d8] ;  /* 0x0000f600ff037b82 */ /* 0x000e220000000800 */
[-C--:B------:R-:W-:Y:S02]  /*7c50*/  IADD3 R5, P1, PT, R15, R0.reuse, RZ ;  /* 0x000000000f057210 */ /* 0x080fe40007f3e0ff */
[----:B------:R-:W-:-:S03]  /*7c60*/  IADD3 R6, P2, PT, R16, R0, RZ ;  /* 0x0000000010067210 */ /* 0x000fc60007f5e0ff */
[----:B------:R3:W-:Y:S04]  /*7c70*/  STL [R1+0x14f4], R5 ;  /* 0x0014f40501007387 */ /* 0x0007e80000100800 */
[----:B------:R-:W-:Y:S01]  /*7c80*/  STL [R1+0x14f8], R6 ;  /* 0x0014f80601007387 */ /* 0x000fe20000100800 */
        /* <DEDUP_REMOVED lines=9> */
[----:B---3--:R-:W-:-:S05]  /*7d20*/  LEA.HI.X.SX32 R5, R17, R2, 0x1, P3 ;  /* 0x0000000211057211 */ /* 0x008fca00018f0eff */
[----:B------:R-:W-:Y:S04]  /*7d30*/  STL [R1+0x14d8], R5 ;  /* 0x0014d80501007387 */ /* 0x000fe80000100800 */
[----:B------:R0:W-:Y:S02]  /*7d40*/  STL [R1+0xbc], R4 ;  /* 0x0000bc0401007387 */ /* 0x0001e40000100800 */
[----:B0-----:R-:W-:Y:S02]  /*7d50*/  IMAD R4, R3, 0x2, R4 ;  /* 0x0000000203047824 */ /* 0x001fe400078e0204 */
[----:B------:R-:W0:Y:S01]  /*7d60*/  LDC R3, c[0x0][0x3d8] ;  /* 0x0000f600ff037b82 */ /* 0x000e220000000800 */
[-C--:B------:R-:W-:Y:S02]  /*7d70*/  IADD3 R5, P1, PT, R18, R0.reuse, RZ ;  /* 0x0000000012057210 */ /* 0x080fe40007f3e0ff */
[----:B------:R-:W-:-:S03]  /*7d80*/  IADD3 R6, P2, PT, R19, R0, RZ ;  /* 0x0000000013067210 */ /* 0x000fc60007f5e0ff */
[----:B------:R3:W-:Y:S04]  /*7d90*/  STL [R1+0x14dc], R5 ;  /* 0x0014dc0501007387 */ /* 0x0007e80000100800 */
[----:B------:R4:W-:Y:S01]  /*7da0*/  STL [R1+0x14e0], R6 ;  /* 0x0014e00601007387 */ /* 0x0009e20000100800 */
[----:B---3--:R-:W-:-:S05]  /*7db0*/  IADD3 R5, P3, PT, R20, R0, RZ ;  /* 0x0000000014057210 */ /* 0x008fca0007f7e0ff */
[----:B------:R3:W-:Y:S01]  /*7dc0*/  STL [R1+0x14e4], R5 ;  /* 0x0014e40501007387 */ /* 0x0007e20000100800 */
[----:B----4-:R-:W-:-:S03]  /*7dd0*/  LEA.HI.X.SX32 R6, R19, R2, 0x1, P2 ;  /* 0x0000000213067211 */ /* 0x010fc600010f0eff */
[----:B------:R0:W-:Y:S01]  /*7de0*/  STL [R1+0xcc], R4 ;  /* 0x0000cc0401007387 */ /* 0x0001e20000100800 */
[----:B---3--:R-:W-:-:S05]  /*7df0*/  LEA.HI.X.SX32 R5, R18, R2, 0x1, P1 ;  /* 0x0000000212057211 */ /* 0x008fca00008f0eff */
[----:B------:R3:W-:Y:S01]  /*7e00*/  STL [R1+0x14d4], R5 ;  /* 0x0014d40501007387 */ /* 0x0007e20000100800 */
[----:B0-----:R-:W-:Y:S02]  /*7e10*/  IMAD R4, R3, 0x2, R4 ;  /* 0x0000000203047824 */ /* 0x001fe400078e0204 */
[----:B------:R-:W0:Y:S01]  /*7e20*/  LDC R3, c[0x0][0x3d8] ;  /* 0x0000f600ff037b82 */ /* 0x000e220000000800 */
[----:B------:R4:W-:Y:S01]  /*7e30*/  STL [R1+0x14d0], R6 ;  /* 0x0014d00601007387 */ /* 0x0009e20000100800 */
[----:B---3--:R-:W-:Y:S02]  /*7e40*/  LEA.HI.X.SX32 R5, R20, R2, 0x1, P3 ;  /* 0x0000000214057211 */ /* 0x008fe400018f0eff */
[----:B----4-:R-:W-:-:S03]  /*7e50*/  IADD3 R6, P1, PT, R21, R0, RZ ;  /* 0x0000000015067210 */ /* 0x010fc60007f3e0ff */
[----:B------:R-:W-:Y:S04]  /*7e60*/  STL [R1+0x14c0], R5 ;  /* 0x0014c00501007387 */ /* 0x000fe80000100800 */
[----:B------:R-:W-:Y:S04]  /*7e70*/  STL [R1+0x14c4], R6 ;  /* 0x0014c40601007387 */ /* 0x000fe80000100800 */
[----:B------:R0:W-:Y:S04]  /*7e80*/  STL [R1+0xb8], R4 ;  /* 0x0000b80401007387 */ /* 0x0001e80000100800 */
[----:B------:R-:W3:Y:S01]  /*7e90*/  LDL.LU R12, [R1+0xc] ;  /* 0x00000c00010c7983 */ /* 0x000ee20000300800 */
[----:B0-----:R-:W-:-:S02]  /*7ea0*/  IMAD R4, R3, 0x2, R4 ;  /* 0x0000000203047824 */ /* 0x001fc400078e0204 */
[----:B------:R-:W0:Y:S01]  /*7eb0*/  LDC R3, c[0x0][0x3d8] ;  /* 0x0000f600ff037b82 */ /* 0x000e220000000800 */
[----:B------:R-:W-:-:S05]  /*7ec0*/  IADD3 R5, P2, PT, R22, R0, RZ ;  /* 0x0000000016057210 */ /* 0x000fca0007f5e0ff */
[----:B------:R4:W-:Y:S01]  /*7ed0*/  STL [R1+0x14c8], R5 ;  /* 0x0014c80501007387 */ /* 0x0009e20000100800 */
[----:B------:R-:W-:Y:S02]  /*7ee0*/  LEA.HI.X.SX32 R6, R21, R2, 0x1, P1 ;  /* 0x0000000215067211 */ /* 0x000fe400008f0eff */
[----:B----4-:R-:W-:-:S05]  /*7ef0*/  IADD3 R5, P3, PT, R23, R0, RZ ;  /* 0x0000000017057210 */ /* 0x010fca0007f7e0ff */
[----:B------:R4:W-:Y:S04]  /*7f00*/  STL [R1+0x14cc], R5 ;  /* 0x0014cc0501007387 */ /* 0x0009e80000100800 */
[----:B------:R0:W-:Y:S01]  /*7f10*/  STL [R1+0xb4], R4 ;  /* 0x0000b40401007387 */ /* 0x0001e20000100800 */
[----:B----4-:R-:W-:-:S03]  /*7f20*/  LEA.HI.X.SX32 R5, R22, R2, 0x1, P2 ;  /* 0x0000000216057211 */ /* 0x010fc600010f0eff */
[----:B------:R4:W-:Y:S04]  /*7f30*/  STL [R1+0x14bc], R6 ;  /* 0x0014bc0601007387 */ /* 0x0009e80000100800 */
[----:B------:R5:W-:Y:S01]  /*7f40*/  STL [R1+0x14b8], R5 ;  /* 0x0014b80501007387 */ /* 0x000be20000100800 */
[----:B0-----:R-:W-:Y:S01]  /*7f50*/  IMAD R4, R3, 0x2, R4 ;  /* 0x0000000203047824 */ /* 0x001fe200078e0204 */
[----:B------:R-:W-:Y:S02]  /*7f60*/  IADD3 R3, P2, PT, R25, R0, RZ ;  /* 0x0000000019037210 */ /* 0x000fe40007f5e0ff */
[----:B----4-:R-:W-:Y:S02]  /*7f70*/  LEA.HI.X.SX32 R6, R23, R2, 0x1, P3 ;  /* 0x0000000217067211 */ /* 0x010fe400018f0eff */
[----:B-----5:R-:W-:-:S03]  /*7f80*/  IADD3 R5, P1, PT, R24, R0, RZ ;  /* 0x0000000018057210 */ /* 0x020fc60007f3e0ff */
[----:B------:R0:W-:Y:S04]  /*7f90*/  STL [R1+0x14a8], R6 ;  /* 0x0014a80601007387 */ /* 0x0001e80000100800 */
[----:B------:R-:W4:Y:S04]  /*7fa0*/  LDL.LU R11, [R1+0x20] ;  /* 0x00002000010b7983 */ /* 0x000f280000300800 */
[----:B------:R5:W-:Y:S04]  /*7fb0*/  STL [R1+0x14ac], R5 ;  /* 0x0014ac0501007387 */ /* 0x000be80000100800 */
[----:B------:R-:W-:Y:S04]  /*7fc0*/  STL [R1+0xa4], R4 ;  /* 0x0000a40401007387 */ /* 0x000fe80000100800 */
[----:B------:R1:W-:Y:S04]  /*7fd0*/  STL [R1+0x14b0], R3 ;  /* 0x0014b00301007387 */ /* 0x0003e80000100800 */
[----:B0-----:R-:W4:Y:S04]  /*7fe0*/  LDL.LU R6, [R1+0x1c] ;  /* 0x00001c0001067983 */ /* 0x001f280000300800 */
[----:B-----5:R-:W5:Y:S01]  /*7ff0*/  LDL.LU R5, [R1+0x18] ;  /* 0x0000180001057983 */ /* 0x020f620000300800 */
[----:B-1----:R-:W0:Y:S01]  /*8000*/  LDC R3, c[0x0][0x3d8] ;  /* 0x0000f600ff037b82 */ /* 0x002e220000000800 */
[----:B------:R-:W-:-:S05]  /*8010*/  IADD3 R7, P3, PT, R26, R0, RZ ;  /* 0x000000001a077210 */ /* 0x000fca0007f7e0ff */
[----:B------:R1:W-:Y:S01]  /*8020*/  STL [R1+0x14b4], R7 ;  /* 0x0014b40701007387 */ /* 0x0003e20000100800 */
[----:B0-----:R-:W-:Y:S02]  /*8030*/  IMAD R4, R3, 0x2, R4 ;  /* 0x0000000203047824 */ /* 0x001fe400078e0204 */
[----:B------:R-:W0:Y:S01]  /*8040*/  LDC R3, c[0x0][0x3d8] ;  /* 0x0000f600ff037b82 */ /* 0x000e220000000800 */
[-C--:B-1----:R-:W-:Y:S02]  /*8050*/  LEA.HI.X.SX32 R7, R24, R2.reuse, 0x1, P1 ;  /* 0x0000000218077211 */ /* 0x082fe400008f0eff */
[----:B------:R-:W-:Y:S01]  /*8060*/  STL [R1+0xa0], R4 ;  /* 0x0000a00401007387 */ /* 0x000fe20000100800 */
[----:B------:R-:W-:-:S03]  /*8070*/  LEA.HI.X.SX32 R8, R25, R2, 0x1, P2 ;  /* 0x0000000219087211 */ /* 0x000fc600010f0eff */
[----:B------:R1:W-:Y:S04]  /*8080*/  STL [R1+0x14a4], R7 ;  /* 0x0014a40701007387 */ /* 0x0003e80000100800 */
[----:B------:R0:W-:Y:S01]  /*8090*/  STL [R1+0x14a0], R8 ;  /* 0x0014a00801007387 */ /* 0x0001e20000100800 */
[----:B-1----:R-:W-:-:S05]  /*80a0*/  LEA.HI.X.SX32 R7, R26, R2, 0x1, P3 ;  /* 0x000000021a077211 */ /* 0x002fca00018f0eff */
[----:B------:R1:W-:Y:S01]  /*80b0*/  STL [R1+0x1490], R7 ;  /* 0x0014900701007387 */ /* 0x0003e20000100800 */
[----:B0-----:R-:W-:Y:S01]  /*80c0*/  IMAD R4, R3, 0x2, R4 ;  /* 0x0000000203047824 */ /* 0x001fe200078e0204 */
[-C--:B------:R-:W-:Y:S01]  /*80d0*/  IADD3 R8, P2, PT, R28, R0.reuse, RZ ;  /* 0x000000001c087210 */ /* 0x080fe20007f5e0ff */
[----:B------:R-:W0:Y:S01]  /*80e0*/  LDC R3, c[0x0][0x3d8] ;  /* 0x0000f600ff037b82 */ /* 0x000e220000000800 */
[-C--:B-1----:R-:W-:Y:S02]  /*80f0*/  IADD3 R7, P1, PT, R27, R0.reuse, RZ ;  /* 0x000000001b077210 */ /* 0x082fe40007f3e0ff */
[----:B------:R-:W-:Y:S04]  /*8100*/  STL [R1+0x8], R4 ;  /* 0x0000080401007387 */ /* 0x000fe80000100800 */
[----:B------:R1:W-:Y:S04]  /*8110*/  STL [R1+0x1494], R7 ;  /* 0x0014940701007387 */ /* 0x0003e80000100800 */
[----:B------:R2:W-:Y:S04]  /*8120*/  STL [R1+0x1498], R8 ;  /* 0x0014980801007387 */ /* 0x0005e80000100800 */
[----:B------:R-:W5:Y:S01]  /*8130*/  LDL.LU R13, [R1+0x2c] ;  /* 0x00002c00010d7983 */ /* 0x000f620000300800 */
[----:B-1----:R-:W-:-:S05]  /*8140*/  IADD3 R7, P3, PT, R29, R0, RZ ;  /* 0x000000001d077210 */ /* 0x002fca0007f7e0ff */
[----:B------:R1:W-:Y:S04]  /*8150*/  STL [R1+0x149c], R7 ;  /* 0x00149c0701007387 */ /* 0x0003e80000100800 */
[----:B--2---:R-:W2:Y:S04]  /*8160*/  LDL.LU R8, [R1+0x28] ;  /* 0x0000280001087983 */ /* 0x004ea80000300800 */
[----:B-1----:R-:W2:Y:S01]  /*8170*/  LDL.LU R7, [R1+0x24] ;  /* 0x0000240001077983 */ /* 0x002ea20000300800 */
[----:B0-----:R-:W-:Y:S01]  /*8180*/  IMAD R10, R3, 0x2, R4 ;  /* 0x00000002030a7824 */ /* 0x001fe200078e0204 */
[----:B------:R-:W-:-:S02]  /*8190*/  LEA.HI.X.SX32 R3, R27, R2, 0x1, P1 ;  /* 0x000000021b037211 */ /* 0x000fc400008f0eff */
[----:B------:R-:W-:Y:S02]  /*81a0*/  LEA.HI.X.SX32 R4, R28, R2, 0x1, P2 ;  /* 0x000000021c047211 */ /* 0x000fe400010f0eff */
[----:B------:R-:W-:Y:S04]  /*81b0*/  STL [R1+0x9c], R10 ;  /* 0x00009c0a01007387 */ /* 0x000fe80000100800 */
[----:B------:R-:W-:Y:S04]  /*81c0*/  STL [R1+0x148c], R3 ;  /* 0x00148c0301007387 */ /* 0x000fe80000100800 */
[----:B------:R0:W-:Y:S02]  /*81d0*/  STL [R1+0x1488], R4 ;  /* 0x0014880401007387 */ /* 0x0001e40000100800 */
[----:B0-----:R-:W0:Y:S01]  /*81e0*/  LDC R4, c[0x0][0x3d8] ;  /* 0x0000f600ff047b82 */ /* 0x001e220000000800 */
[----:B------:R-:W-:-:S02]  /*81f0*/  IMAD R3, R9, 0x2, R29 ;  /* 0x0000000209037824 */ /* 0x000fc400078e021d */
[----:B------:R-:W-:Y:S02]  /*8200*/  IMAD R9, R9, 0x2, R29 ;  /* 0x0000000209097824 */ /* 0x000fe400078e021d */
[----:B------:R-:W-:Y:S01]  /*8210*/  IMAD R3, R14, 0x2, R3 ;  /* 0x000000020e037824 */ /* 0x000fe200078e0203 */
[----:B------:R-:W-:Y:S01]  /*8220*/  LEA.HI.X.SX32 R14, R29, R2, 0x1, P3 ;  /* 0x000000021d0e7211 */ /* 0x000fe200018f0eff */
[----:B0-----:R-:W-:Y:S02]  /*8230*/  IMAD R10, R4, 0x2, R10 ;  /* 0x00000002040a7824 */ /* 0x001fe400078e020a */
[----:B------:R-:W0:Y:S02]  /*8240*/  LDC R4, c[0x0][0x3d8] ;  /* 0x0000f600ff047b82 */ /* 0x000e240000000800 */
[----:B------:R1:W-:Y:S01]  /*8250*/  STL [R1+0x1478], R14 ;  /* 0x0014780e01007387 */ /* 0x0003e20000100800 */
[----:B------:R-:W-:-:S03]  /*8260*/  IADD3 R15, P2, PT, R3, R0, RZ ;  /* 0x00000000030f7210 */ /* 0x000fc60007f5e0ff */
[----:B------:R-:W-:Y:S01]  /*8270*/  STL [R1+0x4], R10 ;  /* 0x0000040a01007387 */ /* 0x000fe20000100800 */
[----:B-1----:R-:W-:-:S05]  /*8280*/  IADD3 R14, P1, PT, R9, R0, RZ ;  /* 0x00000000090e7210 */ /* 0x002fca0007f3e0ff */
[----:B------:R3:W-:Y:S01]  /*8290*/  STL [R1+0x147c], R14 ;  /* 0x00147c0e01007387 */ /* 0x0007e20000100800 */
[-C--:B------:R-:W-:Y:S02]  /*82a0*/  LEA.HI.X.SX32 R9, R9, R2.reuse, 0x1, P1 ;  /* 0x0000000209097211 */ /* 0x080fe400008f0eff */
[----:B------:R-:W-:Y:S01]  /*82b0*/  LEA.HI.X.SX32 R3, R3, R2, 0x1, P2 ;  /* 0x0000000203037211 */ /* 0x000fe200010f0eff */
[----:B------:R1:W-:Y:S01]  /*82c0*/  STL [R1+0x1480], R15 ;  /* 0x0014800f01007387 */ /* 0x0003e20000100800 */
[----:B0-----:R-:W-:Y:S01]  /*82d0*/  IMAD R4, R4, 0x2, R10 ;  /* 0x0000000204047824 */ /* 0x001fe200078e020a */
[----:B---3--:R-:W-:-:S05]  /*82e0*/  IADD3 R14, P3, PT, R12, R0, RZ ;  /* 0x000000000c0e7210 */ /* 0x008fca0007f7e0ff */
[----:B------:R-:W-:Y:S04]  /*82f0*/  STL [R1+0x1484], R14 ;  /* 0x0014840e01007387 */ /* 0x000fe80000100800 */
[----:B-1----:R-:W3:Y:S04]  /*8300*/  LDL.LU R15, [R1+0x38] ;  /* 0x00003800010f7983 */ /* 0x002ee80000300800 */
[----:B------:R0:W-:Y:S04]  /*8310*/  STL [R1+0x1474], R9 ;  /* 0x0014740901007387 */ /* 0x0001e80000100800 */
[----:B------:R-:W-:Y:S04]  /*8320*/  STL [R1], R4 ;  /* 0x0000000401007387 */ /* 0x000fe80000100800 */
[----:B------:R1:W-:Y:S04]  /*8330*/  STL [R1+0x1470], R3 ;  /* 0x0014700301007387 */ /* 0x0003e80000100800 */
[----:B------:R-:W3:Y:S04]  /*8340*/  LDL.LU R10, [R1+0x34] ;  /* 0x00003400010a7983 */ /* 0x000ee80000300800 */
[----:B0-----:R-:W3:Y:S01]  /*8350*/  LDL.LU R9, [R1+0x30] ;  /* 0x0000300001097983 */ /* 0x001ee20000300800 */
[----:B-1----:R-:W0:Y:S01]  /*8360*/  LDC R3, c[0x0][0x3d8] ;  /* 0x0000f600ff037b82 */ /* 0x002e220000000800 */
[----:B------:R-:W-:Y:S01]  /*8370*/  LEA.HI.X.SX32 R12, R12, R2, 0x1, P3 ;  /* 0x000000020c0c7211 */ /* 0x000fe200018f0eff */
[----:B0-----:R-:W-:-:S06]  /*8380*/  IMAD R3, R3, 0x2, R4 ;  /* 0x0000000203037824 */ /* 0x001fcc00078e0204 */
[----:B------:R-:W0:Y:S01]  /*8390*/  LDC R4, c[0x0][0x3d8] ;  /* 0x0000f600ff047b82 */ /* 0x000e220000000800 */
[C---:B----4-:R-:W-:Y:S01]  /*83a0*/  IADD3 R16, P1, PT, R11.reuse, R0, RZ ;  /* 0x000000000b107210 */ /* 0x050fe20007f3e0ff */
[----:B------:R5:W-:Y:S03]  /*83b0*/  STL [R1+0x1460], R12 ;  /* 0x0014600c01007387 */ /* 0x000be60000100800 */
[----:B------:R-:W-:Y:S01]  /*83c0*/  LEA.HI.X.SX32 R11, R11, R2, 0x1, P1 ;  /* 0x000000020b0b7211 */ /* 0x000fe200008f0eff */
[----:B------:R-:W-:Y:S01]  /*83d0*/  STL [R1+0x1464], R16 ;  /* 0x0014641001007387 */ /* 0x000fe20000100800 */
[-C--:B------:R-:W-:Y:S02]  /*83e0*/  IADD3 R14, P2, PT, R6, R0.reuse, RZ ;  /* 0x00000000060e7210 */ /* 0x080fe40007f5e0ff */
[----:B-----5:R-:W-:-:S03]  /*83f0*/  IADD3 R12, P3, PT, R5, R0, RZ ;  /* 0x00000000050c7210 */ /* 0x020fc60007f7e0ff */
[----:B------:R-:W-:Y:S01]  /*8400*/  STL [R1+0x1468], R14 ;  /* 0x0014680e01007387 */ /* 0x000fe20000100800 */
[-C--:B------:R-:W-:Y:S01]  /*8410*/  LEA.HI.X.SX32 R6, R6, R2.reuse, 0x1, P2 ;  /* 0x0000000206067211 */ /* 0x080fe200010f0eff */
[----:B0-----:R-:W-:Y:S02]  /*8420*/  IMAD R4, R4, 0x2, R3 ;  /* 0x0000000204047824 */ /* 0x001fe400078e0203 */
[----:B------:R0:W-:Y:S04]  /*8430*/  STL [R1+0x15b8], R3 ;  /* 0x0015b80301007387 */ /* 0x0001e80000100800 */
[----:B------:R-:W-:Y:S04]  /*8440*/  STL [R1+0x146c], R12 ;  /* 0x00146c0c01007387 */ /* 0x000fe80000100800 */
[----:B------:R-:W-:Y:S01]  /*8450*/  STL [R1+0x145c], R11 ;  /* 0x00145c0b01007387 */ /* 0x000fe20000100800 */
[----:B0-----:R-:W-:-:S03]  /*8460*/  LEA.HI.X.SX32 R3, R5, R2, 0x1, P3 ;  /* 0x0000000205037211 */ /* 0x001fc600018f0eff */
[----:B------:R0:W-:Y:S01]  /*8470*/  STL [R1+0x1458], R6 ;  /* 0x0014580601007387 */ /* 0x0001e20000100800 */
[----:B------:R-:W1:Y:S03]  /*8480*/  LDC R5, c[0x0][0x3d8] ;  /* 0x0000f600ff057b82 */ /* 0x000e660000000800 */
[----:B------:R-:W4:Y:S04]  /*8490*/  LDL.LU R17, [R1+0x44] ;  /* 0x0000440001117983 */ /* 0x000f280000300800 */
[----:B------:R-:W-:Y:S01]  /*84a0*/  STL [R1+0x1448], R3 ;  /* 0x0014480301007387 */ /* 0x000fe20000100800 */
[----:B0-----:R-:W0:Y:S03]  /*84b0*/  LDC R6, c[0x0][0x3d8] ;  /* 0x0000f600ff067b82 */ /* 0x001e260000000800 */
[----:B------:R-:W5:Y:S04]  /*84c0*/  LDL.LU R12, [R1+0x40] ;  /* 0x00004000010c7983 */ /* 0x000f680000300800 */
[----:B------:R-:W5:Y:S04]  /*84d0*/  LDL.LU R11, [R1+0x3c] ;  /* 0x00003c00010b7983 */ /* 0x000f680000300800 */
[----:B------:R2:W-:Y:S01]  /*84e0*/  STL [R1+0x15bc], R4 ;  /* 0x0015bc0401007387 */ /* 0x0005e20000100800 */
[----:B-1----:R-:W-:-:S04]  /*84f0*/  IMAD R5, R5, 0x2, R4 ;  /* 0x0000000205057824 */ /* 0x002fc800078e0204 */
[----:B0-----:R-:W-:Y:S01]  /*8500*/  IMAD R6, R6, 0x2, R5 ;  /* 0x0000000206067824 */ /* 0x001fe200078e0205 */
[----:B------:R-:W-:-:S05]  /*8510*/  IADD3 R14, P1, PT, R13, R0, RZ ;  /* 0x000000000d0e7210 */ /* 0x000fca0007f3e0ff */
[----:B------:R-:W-:Y:S01]  /*8520*/  STL [R1+0x144c], R14 ;  /* 0x00144c0e01007387 */ /* 0x000fe20000100800 */
[----:B--2---:R-:W-:-:S05]  /*8530*/  IADD3 R4, P2, PT, R8, R0, RZ ;  /* 0x0000000008047210 */ /* 0x004fca0007f5e0ff */
[----:B------:R0:W-:Y:S01]  /*8540*/  STL [R1+0x1450], R4 ;  /* 0x0014500401007387 */ /* 0x0001e20000100800 */
[----:B------:R-:W-:-:S03]  /*8550*/  IADD3 R3, P3, PT, R7, R0, RZ ;  /* 0x0000000007037210 */ /* 0x000fc60007f7e0ff */
[----:B------:R1:W-:Y:S04]  /*8560*/  STL [R1+0x15c0], R5 ;  /* 0x0015c00501007387 */ /* 0x0003e80000100800 */
[----:B------:R2:W-:Y:S01]  /*8570*/  STL [R1+0x1454], R3 ;  /* 0x0014540301007387 */ /* 0x0005e20000100800 */
[-C--:B0-----:R-:W-:Y:S02]  /*8580*/  LEA.HI.X.SX32 R4, R8, R2.reuse, 0x1, P2 ;  /* 0x0000000208047211 */ /* 0x081fe400010f0eff */
[----:B------:R-:W0:Y:S01]  /*8590*/  LDC R8, c[0x0][0x3d8] ;  /* 0x0000f600ff087b82 */ /* 0x000e220000000800 */
[-C--:B-1----:R-:W-:Y:S02]  /*85a0*/  LEA.HI.X.SX32 R5, R13, R2.reuse, 0x1, P1 ;  /* 0x000000020d057211 */ /* 0x082fe400008f0eff */
[----:B--2---:R-:W-:-:S03]  /*85b0*/  LEA.HI.X.SX32 R3, R7, R2, 0x1, P3 ;  /* 0x0000000207037211 */ /* 0x004fc600018f0eff */
[----:B------:R3:W-:Y:S02]  /*85c0*/  STL [R1+0x1444], R5 ;  /* 0x0014440501007387 */ /* 0x0007e40000100800 */
[----:B------:R-:W1:Y:S02]  /*85d0*/  LDC R7, c[0x0][0x3d8] ;  /* 0x0000f600ff077b82 */ /* 0x000e640000000800 */
[----:B------:R2:W-:Y:S04]  /*85e0*/  STL [R1+0x1440], R4 ;  /* 0x0014400401007387 */ /* 0x0005e80000100800 */
[----:B------:R-:W5:Y:S04]  /*85f0*/  LDL.LU R19, [R1+0x50] ;  /* 0x0000500001137983 */ /* 0x000f680000300800 */
[----:B------:R0:W-:Y:S04]  /*8600*/  STL [R1+0x1430], R3 ;  /* 0x0014300301007387 */ /* 0x0001e80000100800 */
[----:B------:R-:W5:Y:S04]  /*8610*/  LDL.LU R14, [R1+0x4c] ;  /* 0x00004c00010e7983 */ /* 0x000f680000300800 */
[----:B------:R-:W5:Y:S01]  /*8620*/  LDL.LU R13, [R1+0x48] ;  /* 0x00004800010d7983 */ /* 0x000f620000300800 */
[----:B-1----:R-:W-:-:S03]  /*8630*/  IMAD R7, R7, 0x2, R6 ;  /* 0x0000000207077824 */ /* 0x002fc600078e0206 */
[----:B------:R-:W-:Y:S01]  /*8640*/  STL [R1+0x15b0], R6 ;  /* 0x0015b00601007387 */ /* 0x000fe20000100800 */
[----:B---3--:R-:W-:-:S05]  /*8650*/  IADD3 R5, P1, PT, R15, R0, RZ ;  /* 0x000000000f057210 */ /* 0x008fca0007f3e0ff */
[----:B------:R1:W-:Y:S01]  /*8660*/  STL [R1+0x1434], R5 ;  /* 0x0014340501007387 */ /* 0x0003e20000100800 */
[-C--:B--2---:R-:W-:Y:S02]  /*8670*/  IADD3 R4, P2, PT, R10, R0.reuse, RZ ;  /* 0x000000000a047210 */ /* 0x084fe40007f5e0ff */
[----:B0-----:R-:W-:-:S03]  /*8680*/  IADD3 R3, P3, PT, R9, R0, RZ ;  /* 0x0000000009037210 */ /* 0x001fc60007f7e0ff */
[----:B------:R0:W-:Y:S01]  /*8690*/  STL [R1+0x1438], R4 ;  /* 0x0014380401007387 */ /* 0x0001e20000100800 */
[----:B-1----:R-:W-:-:S03]  /*86a0*/  LEA.HI.X.SX32 R5, R15, R2, 0x1, P1 ;  /* 0x000000020f057211 */ /* 0x002fc600008f0eff */
[----:B------:R-:W-:Y:S04]  /*86b0*/  STL [R1+0x15b4], R7 ;  /* 0x0015b40701007387 */ /* 0x000fe80000100800 */
[----:B------:R1:W-:Y:S01]  /*86c0*/  STL [R1+0x143c], R3 ;  /* 0x00143c0301007387 */ /* 0x0003e20000100800 */
[----:B0-----:R-:W-:-:S03]  /*86d0*/  LEA.HI.X.SX32 R4, R10, R2, 0x1, P2 ;  /* 0x000000020a047211 */ /* 0x001fc600010f0eff */
[----:B------:R4:W-:Y:S01]  /*86e0*/  STL [R1+0x142c], R5 ;  /* 0x00142c0501007387 */ /* 0x0009e20000100800 */
[----:B------:R-:W-:Y:S01]  /*86f0*/  IMAD R8, R8, 0x2, R7 ;  /* 0x0000000208087824 */ /* 0x000fe200078e0207 */
[----:B------:R-:W0:Y:S01]  /*8700*/  LDC R10, c[0x0][0x3d8] ;  /* 0x0000f600ff0a7b82 */ /* 0x000e220000000800 */
[----:B-1----:R-:W-:Y:S01]  /*8710*/  LEA.HI.X.SX32 R3, R9, R2, 0x1, P3 ;  /* 0x0000000209037211 */ /* 0x002fe200018f0eff */
[----:B------:R5:W-:Y:S06]  /*8720*/  STL [R1+0x1428], R4 ;  /* 0x0014280401007387 */ /* 0x000bec0000100800 */
[----:B------:R-:W1:Y:S01]  /*8730*/  LDC R9, c[0x0][0x3d8] ;  /* 0x0000f600ff097b82 */ /* 0x000e620000000800 */
[----:B------:R-:W2:Y:S04]  /*8740*/  LDL.LU R22, [R1+0x5c] ;  /* 0x00005c0001167983 */ /* 0x000ea80000300800 */
[----:B------:R3:W-:Y:S04]  /*8750*/  STL [R1+0x1418], R3 ;  /* 0x0014180301007387 */ /* 0x0007e80000100800 */
[----:B------:R-:W2:Y:S04]  /*8760*/  LDL.LU R16, [R1+0x58] ;  /* 0x0000580001107983 */ /* 0x000ea80000300800 */
[----:B------:R-:W2:Y:S04]  /*8770*/  LDL.LU R15, [R1+0x54] ;  /* 0x00005400010f7983 */ /* 0x000ea80000300800 */
[----:B------:R-:W-:Y:S01]  /*8780*/  STL [R1+0x15c4], R8 ;  /* 0x0015c40801007387 */ /* 0x000fe20000100800 */
[----:B-1----:R-:W-:Y:S01]  /*8790*/  IMAD R9, R9, 0x2, R8 ;  /* 0x0000000209097824 */ /* 0x002fe200078e0208 */
[----:B----4-:R-:W-:-:S02]  /*87a0*/  IADD3 R5, P1, PT, R17, R0, RZ ;  /* 0x0000000011057210 */ /* 0x010fc40007f3e0ff */
[----:B-----5:R-:W-:-:S03]  /*87b0*/  IADD3 R4, P2, PT, R12, R0, RZ ;  /* 0x000000000c047210 */ /* 0x020fc60007f5e0ff */
[----:B------:R1:W-:Y:S01]  /*87c0*/  STL [R1+0x141c], R5 ;  /* 0x00141c0501007387 */ /* 0x0003e20000100800 */
[----:B---3--:R-:W-:-:S03]  /*87d0*/  IADD3 R3, P3, PT, R11, R0, RZ ;  /* 0x000000000b037210 */ /* 0x008fc60007f7e0ff */
[----:B------:R3:W-:Y:S04]  /*87e0*/  STL [R1+0x1420], R4 ;  /* 0x0014200401007387 */ /* 0x0007e80000100800 */
[----:B------:R-:W-:Y:S01]  /*87f0*/  STL [R1+0x15ac], R9 ;  /* 0x0015ac0901007387 */ /* 0x000fe20000100800 */
[----:B-1----:R-:W-:-:S03]  /*8800*/  LEA.HI.X.SX32 R5, R17, R2, 0x1, P1 ;  /* 0x0000000211057211 */ /* 0x002fc600008f0eff */
[----:B------:R1:W-:Y:S01]  /*8810*/  STL [R1+0x1424], R3 ;  /* 0x0014240301007387 */ /* 0x0003e20000100800 */
[----:B---3--:R-:W-:-:S03]  /*8820*/  LEA.HI.X.SX32 R4, R12, R2, 0x1, P2 ;  /* 0x000000020c047211 */ /* 0x008fc600010f0eff */
[----:B------:R3:W-:Y:S01]  /*8830*/  STL [R1+0x1414], R5 ;  /* 0x0014140501007387 */ /* 0x0007e20000100800 */
[----:B0-----:R-:W-:Y:S01]  /*8840*/  IMAD R10, R10, 0x2, R9 ;  /* 0x000000020a0a7824 */ /* 0x001fe200078e0209 */
[----:B------:R-:W0:Y:S01]  /*8850*/  LDC R12, c[0x0][0x3d8] ;  /* 0x0000f600ff0c7b82 */ /* 0x000e220000000800 */
[----:B-1----:R-:W-:Y:S01]  /*8860*/  LEA.HI.X.SX32 R3, R11, R2, 0x1, P3 ;  /* 0x000000020b037211 */ /* 0x002fe200018f0eff */
[----:B------:R1:W-:Y:S06]  /*8870*/  STL [R1+0x1410], R4 ;  /* 0x0014100401007387 */ /* 0x0003ec0000100800 */
[----:B------:R-:W4:Y:S01]  /*8880*/  LDC R11, c[0x0][0x3d8] ;  /* 0x0000f600ff0b7b82 */ /* 0x000f220000000800 */
[----:B------:R-:W5:Y:S04]  /*8890*/  LDL.LU R24, [R1+0x68] ;  /* 0x0000680001187983 */ /* 0x000f680000300800 */
[----:B------:R0:W-:Y:S04]  /*88a0*/  STL [R1+0x1400], R3 ;  /* 0x0014000301007387 */ /* 0x0001e80000100800 */
[----:B------:R-:W5:Y:S04]  /*88b0*/  LDL.LU R17, [R1+0x64] ;  /* 0x0000640001117983 */ /* 0x000f680000300800 */
[----:B------:R-:W5:Y:S04]  /*88c0*/  LDL.LU R18, [R1+0x60] ;  /* 0x0000600001127983 */ /* 0x000f680000300800 */
[----:B------:R-:W-:Y:S01]  /*88d0*/  STL [R1+0x15c8], R10 ;  /* 0x0015c80a01007387 */ /* 0x000fe20000100800 */
[----:B----4-:R-:W-:Y:S01]  /*88e0*/  IMAD R11, R11, 0x2, R10 ;  /* 0x000000020b0b7824 */ /* 0x010fe200078e020a */
[----:B---3--:R-:W-:-:S02]  /*88f0*/  IADD3 R5, P1, PT, R19, R0, RZ ;  /* 0x0000000013057210 */ /* 0x008fc40007f3e0ff */
[----:B-1----:R-:W-:-:S03]  /*8900*/  IADD3 R4, P2, PT, R14, R0, RZ ;  /* 0x000000000e047210 */ /* 0x002fc60007f5e0ff */
[----:B------:R1:W-:Y:S01]  /*8910*/  STL [R1+0x1404], R5 ;  /* 0x0014040501007387 */ /* 0x0003e20000100800 */
[----:B0-----:R-:W-:-:S03]  /*8920*/  IADD3 R3, P3, PT, R13, R0, RZ ;  /* 0x000000000d037210 */ /* 0x001fc60007f7e0ff */
[----:B------:R0:W-:Y:S04]  /*8930*/  STL [R1+0x1408], R4 ;  /* 0x0014080401007387 */ /* 0x0001e80000100800 */
[----:B------:R-:W-:Y:S01]  /*8940*/  STL [R1+0x15cc], R11 ;  /* 0x0015cc0b01007387 */ /* 0x000fe20000100800 */
[----:B-1----:R-:W-:-:S03]  /*8950*/  LEA.HI.X.SX32 R5, R19, R2, 0x1, P1 ;  /* 0x0000000213057211 */ /* 0x002fc600008f0eff */
[----:B------:R1:W-:Y:S01]  /*8960*/  STL [R1+0x140c], R3 ;  /* 0x00140c0301007387 */ /* 0x0003e20000100800 */
[----:B0-----:R-:W-:-:S03]  /*8970*/  LEA.HI.X.SX32 R4, R14, R2, 0x1, P2 ;  /* 0x000000020e047211 */ /* 0x001fc600010f0eff */
[----:B------:R2:W-:Y:S01]  /*8980*/  STL [R1+0x13fc], R5 ;  /* 0x0013fc0501007387 */ /* 0x0005e20000100800 */
[----:B------:R-:W-:Y:S01]  /*8990*/  IMAD R12, R12, 0x2, R11 ;  /* 0x000000020c0c7824 */ /* 0x000fe200078e020b */
[----:B------:R-:W0:Y:S01]  /*89a0*/  LDC R14, c[0x0][0x3d8] ;  /* 0x0000f600ff0e7b82 */ /* 0x000e220000000800 */
[----:B-1----:R-:W-:Y:S01]  /*89b0*/  LEA.HI.X.SX32 R3, R13, R2, 0x1, P3 ;  /* 0x000000020d037211 */ /* 0x002fe200018f0eff */
[----:B------:R1:W-:Y:S06]  /*89c0*/  STL [R1+0x13f8], R4 ;  /* 0x0013f80401007387 */ /* 0x0003ec0000100800 */
[----:B------:R-:W3:Y:S01]  /*89d0*/  LDC R13, c[0x0][0x3d8] ;  /* 0x0000f600ff0d7b82 */ /* 0x000ee20000000800 */
[----:B------:R-:W4:Y:S04]  /*89e0*/  LDL.LU R19, [R1+0x74] ;  /* 0x0000740001137983 */ /* 0x000f280000300800 */
[----:B------:R0:W-:Y:S04]  /*89f0*/  STL [R1+0x13e8], R3 ;  /* 0x0013e80301007387 */ /* 0x0001e80000100800 */
[----:B------:R-:W4:Y:S04]  /*8a00*/  LDL.LU R21, [R1+0x70] ;  /* 0x0000700001157983 */ /* 0x000f280000300800 */
[----:B------:R-:W4:Y:S04]  /*8a10*/  LDL.LU R20, [R1+0x6c] ;  /* 0x00006c0001147983 */ /* 0x000f280000300800 */
[----:B------:R-:W-:Y:S01]  /*8a20*/  STL [R1+0x15d0], R12 ;  /* 0x0015d00c01007387 */ /* 0x000fe20000100800 */
[----:B---3--:R-:W-:Y:S01]  /*8a30*/  IMAD R13, R13, 0x2, R12 ;  /* 0x000000020d0d7824 */ /* 0x008fe200078e020c */
[----:B--2---:R-:W-:-:S02]  /*8a40*/  IADD3 R5, P1, PT, R22, R0, RZ ;  /* 0x0000000016057210 */ /* 0x004fc40007f3e0ff */
        /* <DEDUP_REMOVED lines=13> */
[----:B------:R-:W2:Y:S01]  /*8b20*/  LDC R15, c[0x0][0x3d8] ;  /* 0x0000f600ff0f7b82 */ /* 0x000ea20000000800 */
[----:B------:R-:W3:Y:S04]  /*8b30*/  LDL.LU R29, [R1+0x80] ;  /* 0x00008000011d7983 */ /* 0x000ee80000300800 */
[----:B------:R0:W-:Y:S04]  /*8b40*/  STL [R1+0x13d0], R3 ;  /* 0x0013d00301007387 */ /* 0x0001e80000100800 */
[----:B------:R-:W3:Y:S04]  /*8b50*/  LDL.LU R23, [R1+0x7c] ;  /* 0x00007c0001177983 */ /* 0x000ee80000300800 */
[----:B------:R-:W3:Y:S04]  /*8b60*/  LDL.LU R22, [R1+0x78] ;  /* 0x0000780001167983 */ /* 0x000ee80000300800 */
[----:B------:R-:W-:Y:S01]  /*8b70*/  STL [R1+0x15d8], R14 ;  /* 0x0015d80e01007387 */ /* 0x000fe20000100800 */
[----:B--2---:R-:W-:Y:S01]  /*8b80*/  IMAD R15, R15, 0x2, R14 ;  /* 0x000000020f0f7824 */ /* 0x004fe200078e020e */
[----:B-----5:R-:W-:-:S02]  /*8b90*/  IADD3 R5, P1, PT, R24, R0, RZ ;  /* 0x0000000018057210 */ /* 0x020fc40007f3e0ff */
[----:B-1----:R-:W-:-:S03]  /*8ba0*/  IADD3 R4, P2, PT, R17, R0, RZ ;  /* 0x0000000011047210 */ /* 0x002fc60007f5e0ff */
[----:B------:R-:W-:Y:S01]  /*8bb0*/  STL [R1+0x13d4], R5 ;  /* 0x0013d40501007387 */ /* 0x000fe20000100800 */
[----:B0-----:R-:W-:-:S03]  /*8bc0*/  IADD3 R3, P3, PT, R18, R0, RZ ;  /* 0x0000000012037210 */ /* 0x001fc60007f7e0ff */
[----:B------:R0:W-:Y:S04]  /*8bd0*/  STL [R1+0x13d8], R4 ;  /* 0x0013d80401007387 */ /* 0x0001e80000100800 */
[----:B------:R-:W-:Y:S04]  /*8be0*/  STL [R1+0x15dc], R15 ;  /* 0x0015dc0f01007387 */ /* 0x000fe80000100800 */
[----:B------:R1:W-:Y:S01]  /*8bf0*/  STL [R1+0x13dc], R3 ;  /* 0x0013dc0301007387 */ /* 0x0003e20000100800 */
[----:B0-----:R-:W-:-:S05]  /*8c00*/  LEA.HI.X.SX32 R4, R24, R2, 0x1, P1 ;  /* 0x0000000218047211 */ /* 0x001fca00008f0eff */
[----:B------:R-:W-:Y:S01]  /*8c10*/  STL [R1+0x13cc], R4 ;  /* 0x0013cc0401007387 */ /* 0x000fe20000100800 */
[----:B-1----:R-:W-:-:S03]  /*8c20*/  LEA.HI.X.SX32 R3, R17, R2, 0x1, P2 ;  /* 0x0000000211037211 */ /* 0x002fc600010f0eff */
[----:B------:R-:W2:Y:S01]  /*8c30*/  LDL.LU R7, [R1+0x8c] ;  /* 0x00008c0001077983 */ /* 0x000ea20000300800 */
[----:B------:R-:W-:Y:S01]  /*8c40*/  IMAD R16, R16, 0x2, R15 ;  /* 0x0000000210107824 */ /* 0x000fe200078e020f */
[----:B------:R-:W0:Y:S02]  /*8c50*/  LDC R17, c[0x0][0x3d8] ;  /* 0x0000f600ff117b82 */ /* 0x000e240000000800 */
[----:B------:R1:W-:Y:S04]  /*8c60*/  STL [R1+0x13c8], R3 ;  /* 0x0013c80301007387 */ /* 0x0003e80000100800 */
[----:B------:R-:W5:Y:S04]  /*8c70*/  LDL.LU R25, [R1+0x88] ;  /* 0x0000880001197983 */ /* 0x000f680000300800 */
[----:B------:R-:W5:Y:S01]  /*8c80*/  LDL.LU R24, [R1+0x84] ;  /* 0x0000840001187983 */ /* 0x000f620000300800 */
[----:B-1----:R-:W-:-:S02]  /*8c90*/  LEA.HI.X.SX32 R3, R18, R2, 0x1, P3 ;  /* 0x0000000212037211 */ /* 0x002fc400018f0eff */
[----:B------:R-:W1:Y:S03]  /*8ca0*/  LDC R18, c[0x0][0x3d8] ;  /* 0x0000f600ff127b82 */ /* 0x000e660000000800 */
[----:B------:R0:W-:Y:S04]  /*8cb0*/  STL [R1+0x13b8], R3 ;  /* 0x0013b80301007387 */ /* 0x0001e80000100800 */
[----:B------:R-:W-:Y:S01]  /*8cc0*/  STL [R1+0x15e0], R16 ;  /* 0x0015e01001007387 */ /* 0x000fe20000100800 */
[-C--:B----4-:R-:W-:Y:S02]  /*8cd0*/  IADD3 R5, P1, PT, R19, R0.reuse, RZ ;  /* 0x0000000013057210 */ /* 0x090fe40007f3e0ff */
[----:B------:R-:W-:-:S03]  /*8ce0*/  IADD3 R4, P2, PT, R21, R0, RZ ;  /* 0x0000000015047210 */ /* 0x000fc60007f5e0ff */
[----:B------:R-:W-:Y:S01]  /*8cf0*/  STL [R1+0x13bc], R5 ;  /* 0x0013bc0501007387 */ /* 0x000fe20000100800 */
[----:B0-----:R-:W-:-:S03]  /*8d00*/  IADD3 R3, P3, PT, R20, R0, RZ ;  /* 0x0000000014037210 */ /* 0x001fc60007f7e0ff */
[----:B------:R0:W-:Y:S04]  /*8d10*/  STL [R1+0x13c0], R4 ;  /* 0x0013c00401007387 */ /* 0x0001e80000100800 */
[----:B------:R-:W4:Y:S04]  /*8d20*/  LDL.LU R8, [R1+0x98] ;  /* 0x0000980001087983 */ /* 0x000f280000300800 */
[----:B------:R1:W-:Y:S04]  /*8d30*/  STL [R1+0x13c4], R3 ;  /* 0x0013c40301007387 */ /* 0x0003e80000100800 */
[----:B------:R-:W4:Y:S01]  /*8d40*/  LDL.LU R6, [R1+0x94] ;  /* 0x0000940001067983 */ /* 0x000f220000300800 */
[----:B------:R-:W-:Y:S01]  /*8d50*/  IMAD R17, R17, 0x2, R16 ;  /* 0x0000000211117824 */ /* 0x000fe200078e0210 */
[----:B0-----:R-:W-:-:S02]  /*8d60*/  LEA.HI.X.SX32 R4, R21, R2, 0x1, P2 ;  /* 0x0000000215047211 */ /* 0x001fc400010f0eff */
[----:B------:R-:W0:Y:S01]  /*8d70*/  LDC R21, c[0x0][0x3d8] ;  /* 0x0000f600ff157b82 */ /* 0x000e220000000800 */
[----:B-1----:R-:W-:Y:S01]  /*8d80*/  LEA.HI.X.SX32 R3, R19, R2, 0x1, P1 ;  /* 0x0000000213037211 */ /* 0x002fe200008f0eff */
[----:B------:R-:W-:Y:S01]  /*8d90*/  STL [R1+0x15e4], R17 ;  /* 0x0015e41101007387 */ /* 0x000fe20000100800 */
[----:B------:R-:W-:-:S03]  /*8da0*/  IMAD R18, R18, 0x2, R17 ;  /* 0x0000000212127824 */ /* 0x000fc600078e0211 */
[----:B------:R1:W-:Y:S02]  /*8db0*/  STL [R1+0x13b4], R3 ;  /* 0x0013b40301007387 */ /* 0x0003e40000100800 */
[----:B------:R-:W0:Y:S02]  /*8dc0*/  LDC R19, c[0x0][0x3d8] ;  /* 0x0000f600ff137b82 */ /* 0x000e240000000800 */
[----:B------:R-:W4:Y:S01]  /*8dd0*/  LDL.LU R26, [R1+0x90] ;  /* 0x00009000011a7983 */ /* 0x000f220000300800 */
[----:B-1----:R-:W-:-:S03]  /*8de0*/  LEA.HI.X.SX32 R3, R20, R2, 0x1, P3 ;  /* 0x0000000214037211 */ /* 0x002fc600018f0eff */
[----:B------:R-:W-:Y:S02]  /*8df0*/  STL [R1+0x13b0], R4 ;  /* 0x0013b00401007387 */ /* 0x000fe40000100800 */
[----:B------:R-:W1:Y:S02]  /*8e00*/  LDC R20, c[0x0][0x3d8] ;  /* 0x0000f600ff147b82 */ /* 0x000e640000000800 */
[----:B------:R-:W-:Y:S04]  /*8e10*/  STL [R1+0x15e8], R18 ;  /* 0x0015e81201007387 */ /* 0x000fe80000100800 */
[----:B------:R3:W-:Y:S02]  /*8e20*/  STL [R1+0x13a0], R3 ;  /* 0x0013a00301007387 */ /* 0x0007e40000100800 */
[----:B---3--:R-:W-:-:S02]  /*8e30*/  IADD3 R3, P1, PT, R29, R0, RZ ;  /* 0x000000001d037210 */ /* 0x008fc40007f3e0ff */
[----:B------:R-:W-:-:S03]  /*8e40*/  IADD3 R4, P2, PT, R23, R0, RZ ;  /* 0x0000000017047210 */ /* 0x000fc60007f5e0ff */
[----:B------:R3:W-:Y:S04]  /*8e50*/  STL [R1+0x13a4], R3 ;  /* 0x0013a40301007387 */ /* 0x0007e80000100800 */
[----:B------:R0:W-:Y:S04]  /*8e60*/  STL [R1+0x13a8], R4 ;  /* 0x0013a80401007387 */ /* 0x0001e80000100800 */
[----:B------:R-:W4:Y:S04]  /*8e70*/  LDL.LU R27, [R1+0xb0] ;  /* 0x0000b000011b7983 */ /* 0x000f280000300800 */
[----:B------:R-:W4:Y:S01]  /*8e80*/  LDL.LU R5, [R1+0xac] ;  /* 0x0000ac0001057983 */ /* 0x000f220000300800 */
[----:B---3--:R-:W-:Y:S01]  /*8e90*/  IADD3 R3, P3, PT, R22, R0, RZ ;  /* 0x0000000016037210 */ /* 0x008fe20007f7e0ff */
[----:B0-----:R-:W-:Y:S01]  /*8ea0*/  IMAD R19, R19, 0x2, R18 ;  /* 0x0000000213137824 */ /* 0x001fe200078e0212 */
[----:B------:R-:W-:-:S03]  /*8eb0*/  LEA.HI.X.SX32 R9, R29, R2, 0x1, P1 ;  /* 0x000000021d097211 */ /* 0x000fc600008f0eff */
[----:B------:R0:W-:Y:S01]  /*8ec0*/  STL [R1+0x13ac], R3 ;  /* 0x0013ac0301007387 */ /* 0x0001e20000100800 */
[-C--:B------:R-:W-:Y:S02]  /*8ed0*/  LEA.HI.X.SX32 R4, R23, R2.reuse, 0x1, P2 ;  /* 0x0000000217047211 */ /* 0x080fe400010f0eff */
[----:B------:R-:W3:Y:S01]  /*8ee0*/  LDC R23, c[0x0][0x3d8] ;  /* 0x0000f600ff177b82 */ /* 0x000ee20000000800 */
[----:B------:R-:W3:Y:S04]  /*8ef0*/  LDL.LU R28, [R1+0xa8] ;  /* 0x0000a800011c7983 */ /* 0x000ee80000300800 */
[----:B------:R-:W-:Y:S01]  /*8f00*/  STL [R1+0x15ec], R19 ;  /* 0x0015ec1301007387 */ /* 0x000fe20000100800 */
[----:B0-----:R-:W-:-:S03]  /*8f10*/  LEA.HI.X.SX32 R3, R22, R2, 0x1, P3 ;  /* 0x0000000216037211 */ /* 0x001fc600018f0eff */
[----:B------:R-:W-:Y:S01]  /*8f20*/  STL [R1+0x139c], R9 ;  /* 0x00139c0901007387 */ /* 0x000fe20000100800 */
[----:B------:R-:W0:Y:S03]  /*8f30*/  LDC R22, c[0x0][0x3d8] ;  /* 0x0000f600ff167b82 */ /* 0x000e260000000800 */
[----:B------:R2:W-:Y:S04]  /*8f40*/  STL [R1+0x1398], R4 ;  /* 0x0013980401007387 */ /* 0x0005e80000100800 */
[----:B------:R5:W-:Y:S01]  /*8f50*/  STL [R1+0x1388], R3 ;  /* 0x0013880301007387 */ /* 0x000be20000100800 */
[----:B--2---:R-:W-:-:S05]  /*8f60*/  IADD3 R4, P1, PT, R7, R0, RZ ;  /* 0x0000000007047210 */ /* 0x004fca0007f3e0ff */
[----:B------:R2:W-:Y:S01]  /*8f70*/  STL [R1+0x138c], R4 ;  /* 0x00138c0401007387 */ /* 0x0005e20000100800 */
[----:B-----5:R-:W-:-:S03]  /*8f80*/  IADD3 R3, P2, PT, R25, R0, RZ ;  /* 0x0000000019037210 */ /* 0x020fc60007f5e0ff */
[----:B------:R-:W5:Y:S04]  /*8f90*/  LDL.LU R29, [R1+0xc8] ;  /* 0x0000c800011d7983 */ /* 0x000f680000300800 */
[----:B------:R0:W-:Y:S04]  /*8fa0*/  STL [R1+0x1390], R3 ;  /* 0x0013900301007387 */ /* 0x0001e80000100800 */
[----:B--2---:R-:W2:Y:S01]  /*8fb0*/  LDL.LU R4, [R1+0xc4] ;  /* 0x0000c40001047983 */ /* 0x004ea20000300800 */
[C---:B------:R-:W-:Y:S02]  /*8fc0*/  IADD3 R9, P3, PT, R24.reuse, R0, RZ ;  /* 0x0000000018097210 */ /* 0x040fe40007f7e0ff */
[-C--:B------:R-:W-:Y:S01]  /*8fd0*/  LEA.HI.X.SX32 R10, R7, R2.reuse, 0x1, P1 ;  /* 0x00000002070a7211 */ /* 0x080fe200008f0eff */
[----:B0-----:R-:W2:Y:S01]  /*8fe0*/  LDL.LU R3, [R1+0xc0] ;  /* 0x0000c00001037983 */ /* 0x001ea20000300800 */
[----:B------:R-:W-:-:S02]  /*8ff0*/  LEA.HI.X.SX32 R7, R24, R2, 0x1, P3 ;  /* 0x0000000218077211 */ /* 0x000fc400018f0eff */
[----:B------:R-:W0:Y:S01]  /*9000*/  LDC R24, c[0x0][0x3d8] ;  /* 0x0000f600ff187b82 */ /* 0x000e220000000800 */
[----:B------:R1:W-:Y:S04]  /*9010*/  STL [R1+0x1394], R9 ;  /* 0x0013940901007387 */ /* 0x0003e80000100800 */
[----:B------:R-:W-:Y:S01]  /*9020*/  STL [R1+0x1384], R10 ;  /* 0x0013840a01007387 */ /* 0x000fe20000100800 */
[----:B-1----:R-:W-:Y:S02]  /*9030*/  LEA.HI.X.SX32 R9, R25, R2, 0x1, P2 ;  /* 0x0000000219097211 */ /* 0x002fe400010f0eff */
[----:B------:R-:W1:Y:S03]  /*9040*/  LDC R25, c[0x0][0x3d8] ;  /* 0x0000f600ff197b82 */ /* 0x000e660000000800 */
[----:B------:R4:W-:Y:S04]  /*9050*/  STL [R1+0x1380], R9 ;  /* 0x0013800901007387 */ /* 0x0009e80000100800 */
[----:B------:R0:W-:Y:S01]  /*9060*/  STL [R1+0x1370], R7 ;  /* 0x0013700701007387 */ /* 0x0001e20000100800 */
[----:B----4-:R-:W-:-:S05]  /*9070*/  IADD3 R9, P1, PT, R8, R0, RZ ;  /* 0x0000000008097210 */ /* 0x010fca0007f3e0ff */
[----:B------:R4:W-:Y:S01]  /*9080*/  STL [R1+0x1374], R9 ;  /* 0x0013740901007387 */ /* 0x0009e20000100800 */
[----:B0-----:R-:W-:-:S03]  /*9090*/  IADD3 R7, P2, PT, R6, R0, RZ ;  /* 0x0000000006077210 */ /* 0x001fc60007f5e0ff */
[----:B------:R-:W2:Y:S04]  /*90a0*/  LDL.LU R12, [R1+0xe0] ;  /* 0x0000e000010c7983 */ /* 0x000ea80000300800 */
[----:B------:R0:W-:Y:S04]  /*90b0*/  STL [R1+0x1378], R7 ;  /* 0x0013780701007387 */ /* 0x0001e80000100800 */
[----:B------:R-:W2:Y:S01]  /*90c0*/  LDL.LU R11, [R1+0xdc] ;  /* 0x0000dc00010b7983 */ /* 0x000ea20000300800 */
[----:B----4-:R-:W-:-:S03]  /*90d0*/  IADD3 R9, P3, PT, R26, R0, RZ ;  /* 0x000000001a097210 */ /* 0x010fc60007f7e0ff */
[----:B0-----:R-:W4:Y:S04]  /*90e0*/  LDL.LU R7, [R1+0xd8] ;  /* 0x0000d80001077983 */ /* 0x001f280000300800 */
[----:B------:R0:W-:Y:S02]  /*90f0*/  STL [R1+0x137c], R9 ;  /* 0x00137c0901007387 */ /* 0x0001e40000100800 */
[-C--:B0-----:R-:W-:Y:S02]  /*9100*/  LEA.HI.X.SX32 R9, R8, R2.reuse, 0x1, P1 ;  /* 0x0000000208097211 */ /* 0x081fe400008f0eff */
[-C--:B------:R-:W-:Y:S02]  /*9110*/  LEA.HI.X.SX32 R8, R6, R2.reuse, 0x1, P2 ;  /* 0x0000000206087211 */ /* 0x080fe400010f0eff */
[----:B------:R-:W-:Y:S01]  /*9120*/  LEA.HI.X.SX32 R6, R26, R2, 0x1, P3 ;  /* 0x000000021a067211 */ /* 0x000fe200018f0eff */
[----:B------:R-:W-:Y:S01]  /*9130*/  STL [R1+0x136c], R9 ;  /* 0x00136c0901007387 */ /* 0x000fe20000100800 */
[----:B------:R-:W-:Y:S01]  /*9140*/  IMAD R20, R20, 0x2, R19 ;  /* 0x0000000214147824 */ /* 0x000fe200078e0213 */
[----:B------:R-:W0:Y:S02]  /*9150*/  LDC R26, c[0x0][0x3d8] ;  /* 0x0000f600ff1a7b82 */ /* 0x000e240000000800 */
[----:B------:R0:W-:Y:S04]  /*9160*/  STL [R1+0x1368], R8 ;  /* 0x0013680801007387 */ /* 0x0001e80000100800 */
[----:B------:R0:W-:Y:S02]  /*9170*/  STL [R1+0x1358], R6 ;  /* 0x0013580601007387 */ /* 0x0001e40000100800 */
[----:B0-----:R-:W-:-:S02]  /*9180*/  IADD3 R8, P1, PT, R27, R0, RZ ;  /* 0x000000001b087210 */ /* 0x001fc40007f3e0ff */
[----:B------:R-:W-:-:S03]  /*9190*/  IADD3 R6, P2, PT, R5, R0, RZ ;  /* 0x0000000005067210 */ /* 0x000fc60007f5e0ff */
[----:B------:R0:W-:Y:S04]  /*91a0*/  STL [R1+0x135c], R8 ;  /* 0x00135c0801007387 */ /* 0x0001e80000100800 */
[----:B------:R-:W4:Y:S04]  /*91b0*/  LDL.LU R9, [R1+0xf8] ;  /* 0x0000f80001097983 */ /* 0x000f280000300800 */
[----:B------:R3:W-:Y:S04]  /*91c0*/  STL [R1+0x1360], R6 ;  /* 0x0013600601007387 */ /* 0x0007e80000100800 */
[----:B0-----:R-:W4:Y:S01]  /*91d0*/  LDL.LU R8, [R1+0xf4] ;  /* 0x0000f40001087983 */ /* 0x001f220000300800 */
[----:B------:R-:W-:Y:S01]  /*91e0*/  LEA.HI.X.SX32 R10, R27, R2, 0x1, P1 ;  /* 0x000000021b0a7211 */ /* 0x000fe200008f0eff */
[----:B------:R-:W-:Y:S01]  /*91f0*/  IMAD R21, R21, 0x2, R20 ;  /* 0x0000000215157824 */ /* 0x000fe200078e0214 */
[----:B------:R-:W0:Y:S01]  /*9200*/  LDC R27, c[0x0][0x3d8] ;  /* 0x0000f600ff1b7b82 */ /* 0x000e220000000800 */
[----:B---3--:R-:W-:-:S05]  /*9210*/  IADD3 R6, P3, PT, R28, R0, RZ ;  /* 0x000000001c067210 */ /* 0x008fca0007f7e0ff */
[----:B------:R3:W-:Y:S04]  /*9220*/  STL [R1+0x1364], R6 ;  /* 0x0013640601007387 */ /* 0x0007e80000100800 */
[----:B---3--:R-:W3:Y:S04]  /*9230*/  LDL.LU R6, [R1+0xf0] ;  /* 0x0000f00001067983 */ /* 0x008ee80000300800 */
[----:B------:R1:W-:Y:S02]  /*9240*/  STL [R1+0x1354], R10 ;  /* 0x0013540a01007387 */ /* 0x0003e40000100800 */
[----:B-1----:R-:W-:-:S02]  /*9250*/  LEA.HI.X.SX32 R10, R5, R2, 0x1, P2 ;  /* 0x00000002050a7211 */ /* 0x002fc400010f0eff */
[----:B------:R-:W-:Y:S01]  /*9260*/  LEA.HI.X.SX32 R5, R28, R2, 0x1, P3 ;  /* 0x000000021c057211 */ /* 0x000fe200018f0eff */
[----:B------:R-:W-:Y:S01]  /*9270*/  IMAD R22, R22, 0x2, R21 ;  /* 0x0000000216167824 */ /* 0x000fe200078e0215 */
[----:B------:R-:W1:Y:S01]  /*9280*/  LDC R28, c[0x0][0x3d8] ;  /* 0x0000f600ff1c7b82 */ /* 0x000e620000000800 */
[----:B------:R5:W-:Y:S04]  /*9290*/  STL [R1+0x1350], R10 ;  /* 0x0013500a01007387 */ /* 0x000be80000100800 */
[----:B------:R2:W-:Y:S01]  /*92a0*/  STL [R1+0x1340], R5 ;  /* 0x0013400501007387 */ /* 0x0005e20000100800 */
[----:B-----5:R-:W-:-:S05]  /*92b0*/  IADD3 R10, P1, PT, R29, R0, RZ ;  /* 0x000000001d0a7210 */ /* 0x020fca0007f3e0ff */
[----:B------:R5:W-:Y:S01]  /*92c0*/  STL [R1+0x1344], R10 ;  /* 0x0013440a01007387 */ /* 0x000be20000100800 */
[----:B--2---:R-:W-:-:S03]  /*92d0*/  IADD3 R5, P2, PT, R4, R0, RZ ;  /* 0x0000000004057210 */ /* 0x004fc60007f5e0ff */
[----:B------:R-:W2:Y:S04]  /*92e0*/  LDL.LU R16, [R1+0x108] ;  /* 0x0001080001107983 */ /* 0x000ea80000300800 */
[----:B------:R0:W-:Y:S04]  /*92f0*/  STL [R1+0x1348], R5 ;  /* 0x0013480501007387 */ /* 0x0001e80000100800 */
[----:B------:R-:W2:Y:S01]  /*9300*/  LDL.LU R13, [R1+0x104] ;  /* 0x00010400010d7983 */ /* 0x000ea20000300800 */
[----:B-----5:R-:W-:Y:S02]  /*9310*/  IADD3 R10, P3, PT, R3, R0, RZ ;  /* 0x00000000030a7210 */ /* 0x020fe40007f7e0ff */
[----:B0-----:R-:W-:-:S03]  /*9320*/  LEA.HI.X.SX32 R5, R29, R2, 0x1, P1 ;  /* 0x000000021d057211 */ /* 0x001fc600008f0eff */
[----:B------:R0:W-:Y:S01]  /*9330*/  STL [R1+0x134c], R10 ;  /* 0x00134c0a01007387 */ /* 0x0001e20000100800 */
[----:B------:R-:W-:Y:S01]  /*9340*/  IMAD R23, R23, 0x2, R22 ;  /* 0x0000000217177824 */ /* 0x000fe200078e0216 */
[----:B------:R-:W5:Y:S02]  /*9350*/  LDC R29, c[0x0][0x3d8] ;  /* 0x0000f600ff1d7b82 */ /* 0x000f640000000800 */
[----:B0-----:R-:W2:Y:S04]  /*9360*/  LDL.LU R10, [R1+0x100] ;  /* 0x00010000010a7983 */ /* 0x001ea80000300800 */
[----:B------:R0:W-:Y:S02]  /*9370*/  STL [R1+0x133c], R5 ;  /* 0x00133c0501007387 */ /* 0x0001e40000100800 */
[----:B0-----:R-:W-:-:S02]  /*9380*/  LEA.HI.X.SX32 R5, R4, R2, 0x1, P2 ;  /* 0x0000000204057211 */ /* 0x001fc400010f0eff */
[----:B------:R-:W-:-:S03]  /*9390*/  LEA.HI.X.SX32 R4, R3, R2, 0x1, P3 ;  /* 0x0000000203047211 */ /* 0x000fc600018f0eff */
[----:B------:R-:W-:Y:S04]  /*93a0*/  STL [R1+0x1338], R5 ;  /* 0x0013380501007387 */ /* 0x000fe80000100800 */
[----:B------:R0:W-:Y:S01]  /*93b0*/  STL [R1+0x1328], R4 ;  /* 0x0013280401007387 */ /* 0x0001e20000100800 */
[----:B------:R-:W-:Y:S01]  /*93c0*/  IMAD R24, R24, 0x2, R23 ;  /* 0x0000000218187824 */ /* 0x000fe200078e0217 */
[-C--:B------:R-:W-:Y:S01]  /*93d0*/  IADD3 R3, P1, PT, R12, R0.reuse, RZ ;  /* 0x000000000c037210 */ /* 0x080fe20007f3e0ff */
[----:B0-----:R-:W0:Y:S04]  /*93e0*/  LDC R4, c[0x0][0x3d8] ;  /* 0x0000f600ff047b82 */ /* 0x001e280000000800 */
[----:B------:R1:W-:Y:S01]  /*93f0*/  STL [R1+0x132c], R3 ;  /* 0x00132c0301007387 */ /* 0x0003e20000100800 */
[----:B------:R-:W-:-:S03]  /*9400*/  IADD3 R5, P2, PT, R11, R0, RZ ;  /* 0x000000000b057210 */ /* 0x000fc60007f5e0ff */
[----:B-1----:R-:W2:Y:S04]  /*9410*/  LDL.LU R3, [R1+0x128] ;  /* 0x0001280001037983 */ /* 0x002ea80000300800 */
[----:B------:R0:W-:Y:S04]  /*9420*/  STL [R1+0x1330], R5 ;  /* 0x0013300501007387 */ /* 0x0001e80000100800 */
[----:B------:R-:W2:Y:S01]  /*9430*/  LDL.LU R15, [R1+0x124] ;  /* 0x00012400010f7983 */ /* 0x000ea20000300800 */
[----:B------:R-:W-:-:S03]  /*9440*/  IMAD R25, R25, 0x2, R24 ;  /* 0x0000000219197824 */ /* 0x000fc600078e0218 */
[----:B------:R-:W2:Y:S01]  /*9450*/  LDL.LU R14, [R1+0x120] ;  /* 0x00012000010e7983 */ /* 0x000ea20000300800 */
[----:B------:R-:W-:-:S04]  /*9460*/  IMAD R26, R26, 0x2, R25 ;  /* 0x000000021a1a7824 */ /* 0x000fc800078e0219 */
[----:B------:R-:W-:-:S04]  /*9470*/  IMAD R27, R27, 0x2, R26 ;  /* 0x000000021b1b7824 */ /* 0x000fc800078e021a */
[----:B------:R-:W-:-:S04]  /*9480*/  IMAD R28, R28, 0x2, R27 ;  /* 0x000000021c1c7824 */ /* 0x000fc800078e021b */
[----:B-----5:R-:W-:-:S04]  /*9490*/  IMAD R29, R29, 0x2, R28 ;  /* 0x000000021d1d7824 */ /* 0x020fc800078e021c */
[----:B0-----:R-:W-:Y:S02]  /*94a0*/  IMAD R5, R4, 0x2, R29 ;  /* 0x0000000204057824 */ /* 0x001fe400078e021d */
[----:B------:R-:W0:Y:S01]  /*94b0*/  LDC R4, c[0x0][0x3d8] ;  /* 0x0000f600ff047b82 */ /* 0x000e220000000800 */
[----:B----4-:R-:W-:Y:S02]  /*94c0*/  IADD3 R17, P3, PT, R7, R0, RZ ;  /* 0x0000000007117210 */ /* 0x010fe40007f7e0ff */
[-C--:B------:R-:W-:Y:S02]  /*94d0*/  LEA.HI.X.SX32 R12, R12, R2.reuse, 0x1, P1 ;  /* 0x000000020c0c7211 */ /* 0x080fe400008f0eff */
[-C--:B------:R-:W-:Y:S02]  /*94e0*/  LEA.HI.X.SX32 R11, R11, R2.reuse, 0x1, P2 ;  /* 0x000000020b0b7211 */ /* 0x080fe400010f0eff */
[----:B------:R-:W-:Y:S01]  /*94f0*/  LEA.HI.X.SX32 R7, R7, R2, 0x1, P3 ;  /* 0x0000000207077211 */ /* 0x000fe200018f0eff */
[----:B------:R-:W-:Y:S04]  /*9500*/  STL [R1+0x1334], R17 ;  /* 0x0013341101007387 */ /* 0x000fe80000100800 */
[----:B------:R-:W-:Y:S04]  /*9510*/  STL [R1+0x1324], R12 ;  /* 0x0013240c01007387 */ /* 0x000fe80000100800 */
[----:B------:R-:W-:Y:S04]  /*9520*/  STL [R1+0x1320], R11 ;  /* 0x0013200b01007387 */ /* 0x000fe80000100800 */
[----:B------:R1:W-:Y:S01]  /*9530*/  STL [R1+0x1310], R7 ;  /* 0x0013100701007387 */ /* 0x0003e20000100800 */
[----:B0-----:R-:W-:-:S03]  /*9540*/  IMAD R5, R4, 0x2, R5 ;  /* 0x0000000204057824 */ /* 0x001fc600078e0205 */
[----:B-1----:R-:W4:Y:S01]  /*9550*/  LDL.LU R7, [R1+0x134] ;  /* 0x0001340001077983 */ /* 0x002f220000300800 */
[-C--:B------:R-:W-:Y:S02]  /*9560*/  IADD3 R4, P1, PT, R9, R0.reuse, RZ ;  /* 0x0000000009047210 */ /* 0x080fe40007f3e0ff */
[----:B------:R-:W-:-:S03]  /*9570*/  IADD3 R11, P2, PT, R8, R0, RZ ;  /* 0x00000000080b7210 */ /* 0x000fc60007f5e0ff */
[----:B------:R0:W-:Y:S04]  /*9580*/  STL [R1+0x1314], R4 ;  /* 0x0013140401007387 */ /* 0x0001e80000100800 */
[----:B------:R1:W-:Y:S04]  /*9590*/  STL [R1+0x1318], R11 ;  /* 0x0013180b01007387 */ /* 0x0003e80000100800 */
[----:B------:R-:W5:Y:S01]  /*95a0*/  LDL.LU R12, [R1+0x130] ;  /* 0x00013000010c7983 */ /* 0x000f620000300800 */
[----:B0-----:R-:W0:Y:S03]  /*95b0*/  LDC R4, c[0x0][0x3d8] ;  /* 0x0000f600ff047b82 */ /* 0x001e260000000800 */
[----:B-1----:R-:W4:Y:S01]  /*95c0*/  LDL.LU R11, [R1+0x11c] ;  /* 0x00011c00010b7983 */ /* 0x002f220000300800 */
[----:B------:R-:W-:-:S02]  /*95d0*/  LEA.HI.X.SX32 R9, R9, R2, 0x1, P1 ;  /* 0x0000000209097211 */ /* 0x000fc400008f0eff */
[----:B---3--:R-:W-:Y:S01]  /*95e0*/  IADD3 R17, P3, PT, R6, R0, RZ ;  /* 0x0000000006117210 */ /* 0x008fe20007f7e0ff */
[----:B0-----:R-:W-:Y:S02]  /*95f0*/  IMAD R5, R4, 0x2, R5 ;  /* 0x0000000204057824 */ /* 0x001fe400078e0205 */
[----:B------:R-:W0:Y:S01]  /*9600*/  LDC R4, c[0x0][0x3d8] ;  /* 0x0000f600ff047b82 */ /* 0x000e220000000800 */
[-C--:B------:R-:W-:Y:S01]  /*9610*/  LEA.HI.X.SX32 R8, R8, R2.reuse, 0x1, P2 ;  /* 0x0000000208087211 */ /* 0x080fe200010f0eff */
[----:B------:R-:W-:Y:S04]  /*9620*/  STL [R1+0x131c], R17 ;  /* 0x00131c1101007387 */ /* 0x000fe80000100800 */
[----:B------:R-:W-:Y:S04]  /*9630*/  STL [R1+0xc], R5 ;  /* 0x00000c0501007387 */ /* 0x000fe80000100800 */
[----:B------:R1:W-:Y:S04]  /*9640*/  STL [R1+0x130c], R9 ;  /* 0x00130c0901007387 */ /* 0x0003e80000100800 */
[----:B------:R2:W-:Y:S01]  /*9650*/  STL [R1+0x1308], R8 ;  /* 0x0013080801007387 */ /* 0x0005e20000100800 */
[----:B-1----:R-:W-:Y:S01]  /*9660*/  LEA.HI.X.SX32 R9, R6, R2, 0x1, P3 ;  /* 0x0000000206097211 */ /* 0x002fe200018f0eff */
[----:B0-----:R-:W-:Y:S01]  /*9670*/  IMAD R6, R4, 0x2, R5 ;  /* 0x0000000204067824 */ /* 0x001fe200078e0205 */
[----:B--2---:R-:W-:-:S03]  /*9680*/  IADD3 R8, P1, PT, R16, R0, RZ ;  /* 0x0000000010087210 */ /* 0x004fc60007f3e0ff */
[----:B------:R0:W-:Y:S04]  /*9690*/  STL [R1+0x12f8], R9 ;  /* 0x0012f80901007387 */ /* 0x0001e80000100800 */
[----:B------:R-:W2:Y:S01]  /*96a0*/  LDL.LU R4, [R1+0x12c] ;  /* 0x00012c0001047983 */ /* 0x000ea20000300800 */
[----:B------:R-:W-:-:S03]  /*96b0*/  IADD3 R5, P2, PT, R13, R0, RZ ;  /* 0x000000000d057210 */ /* 0x000fc60007f5e0ff */
[----:B------:R1:W-:Y:S04]  /*96c0*/  STL [R1+0x12fc], R8 ;  /* 0x0012fc0801007387 */ /* 0x0003e80000100800 */
[----:B------:R-:W-:Y:S04]  /*96d0*/  STL [R1+0x2c], R6 ;  /* 0x00002c0601007387 */ /* 0x000fe80000100800 */
[----:B------:R3:W-:Y:S04]  /*96e0*/  STL [R1+0x1300], R5 ;  /* 0x0013000501007387 */ /* 0x0007e80000100800 */
[----:B0-----:R-:W2:Y:S04]  /*96f0*/  LDL.LU R9, [R1+0x118] ;  /* 0x0001180001097983 */ /* 0x001ea80000300800 */
[----:B-1----:R-:W2:Y:S01]  /*9700*/  LDL.LU R8, [R1+0x114] ;  /* 0x0001140001087983 */ /* 0x002ea20000300800 */
[----:B---3--:R-:W0:Y:S01]  /*9710*/  LDC R5, c[0x0][0x3d8] ;  /* 0x0000f600ff057b82 */ /* 0x008e220000000800 */
[----:B------:R-:W-:-:S02]  /*9720*/  IADD3 R17, P3, PT, R10, R0, RZ ;  /* 0x000000000a117210 */ /* 0x000fc40007f7e0ff */
[-C--:B------:R-:W-:Y:S02]  /*9730*/  LEA.HI.X.SX32 R16, R16, R2.reuse, 0x1, P1 ;  /* 0x0000000210107211 */ /* 0x080fe400008f0eff */
[-C--:B------:R-:W-:Y:S01]  /*9740*/  LEA.HI.X.SX32 R13, R13, R2.reuse, 0x1, P2 ;  /* 0x000000020d0d7211 */ /* 0x080fe200010f0eff */
[----:B0-----:R-:W-:Y:S02]  /*9750*/  IMAD R6, R5, 0x2, R6 ;  /* 0x0000000205067824 */ /* 0x001fe400078e0206 */
[----:B------:R-:W0:Y:S01]  /*9760*/  LDC R5, c[0x0][0x3d8] ;  /* 0x0000f600ff057b82 */ /* 0x000e220000000800 */
[----:B------:R-:W-:Y:S01]  /*9770*/  STL [R1+0x1304], R17 ;  /* 0x0013041101007387 */ /* 0x000fe20000100800 */
[----:B------:R-:W-:-:S03]  /*9780*/  LEA.HI.X.SX32 R10, R10, R2, 0x1, P3 ;  /* 0x000000020a0a7211 */ /* 0x000fc600018f0eff */
[----:B------:R-:W-:Y:S04]  /*9790*/  STL [R1+0x28], R6 ;  /* 0x0000280601007387 */ /* 0x000fe80000100800 */
[----:B------:R-:W-:Y:S04]  /*97a0*/  STL [R1+0x12f4], R16 ;  /* 0x0012f41001007387 */ /* 0x000fe80000100800 */
[----:B------:R0:W-:Y:S04]  /*97b0*/  STL [R1+0x12f0], R13 ;  /* 0x0012f00d01007387 */ /* 0x0001e80000100800 */
[----:B------:R1:W-:Y:S01]  /*97c0*/  STL [R1+0x12e0], R10 ;  /* 0x0012e00a01007387 */ /* 0x0003e20000100800 */
[----:B0-----:R-:W-:Y:S01]  /*97d0*/  IMAD R13, R5, 0x2, R6 ;  /* 0x00000002050d7824 */ /* 0x001fe200078e0206 */
[----:B-1----:R-:W0:Y:S01]  /*97e0*/  LDC R10, c[0x0][0x3d8] ;  /* 0x0000f600ff0a7b82 */ /* 0x002e220000000800 */
[----:B------:R-:W-:-:S05]  /*97f0*/  IADD3 R6, P1, PT, R3, R0, RZ ;  /* 0x0000000003067210 */ /* 0x000fca0007f3e0ff */
[----:B------:R1:W-:Y:S01]  /*9800*/  STL [R1+0x12e4], R6 ;  /* 0x0012e40601007387 */ /* 0x0003e20000100800 */
[----:B------:R-:W-:-:S03]  /*9810*/  IADD3 R5, P2, PT, R15, R0, RZ ;  /* 0x000000000f057210 */ /* 0x000fc60007f5e0ff */
[----:B------:R-:W-:Y:S04]  /*9820*/  STL [R1+0x24], R13 ;  /* 0x0000240d01007387 */ /* 0x000fe80000100800 */
[----:B------:R3:W-:Y:S04]  /*9830*/  STL [R1+0x12e8], R5 ;  /* 0x0012e80501007387 */ /* 0x0007e80000100800 */
[----:B-1----:R-:W2:Y:S04]  /*9840*/  LDL.LU R6, [R1+0x110] ;  /* 0x0001100001067983 */ /* 0x002ea80000300800 */
[----:B---3--:R-:W3:Y:S01]  /*9850*/  LDL.LU R5, [R1+0x10c] ;  /* 0x00010c0001057983 */ /* 0x008ee20000300800 */
[----:B------:R-:W-:Y:S01]  /*9860*/  IADD3 R17, P3, PT, R14, R0, RZ ;  /* 0x000000000e117210 */ /* 0x000fe20007f7e0ff */
[----:B0-----:R-:W-:Y:S01]  /*9870*/  IMAD R13, R10, 0x2, R13 ;  /* 0x000000020a0d7824 */ /* 0x001fe200078e020d */
[-C--:B------:R-:W-:Y:S01]  /*9880*/  LEA.HI.X.SX32 R16, R3, R2.reuse, 0x1, P1 ;  /* 0x0000000203107211 */ /* 0x080fe200008f0eff */
[----:B------:R-:W0:Y:S02]  /*9890*/  LDC R10, c[0x0][0x3d8] ;  /* 0x0000f600ff0a7b82 */ /* 0x000e240000000800 */
[----:B------:R-:W-:Y:S04]  /*98a0*/  STL [R1+0x12ec], R17 ;  /* 0x0012ec1101007387 */ /* 0x000fe80000100800 */
[----:B------:R-:W3:Y:S04]  /*98b0*/  LDL.LU R3, [R1+0xec] ;  /* 0x0000ec0001037983 */ /* 0x000ee80000300800 */
[----:B------:R-:W-:Y:S04]  /*98c0*/  STL [R1+0x12dc], R16 ;  /* 0x0012dc1001007387 */ /* 0x000fe80000100800 */
[----:B------:R0:W-:Y:S01]  /*98d0*/  STL [R1+0x3c], R13 ;  /* 0x00003c0d01007387 */ /* 0x0001e20000100800 */
[----:B------:R-:W-:-:S02]  /*98e0*/  LEA.HI.X.SX32 R15, R15, R2, 0x1, P2 ;  /* 0x000000020f0f7211 */ /* 0x000fc400010f0eff */
[----:B------:R-:W-:Y:S01]  /*98f0*/  LEA.HI.X.SX32 R14, R14, R2, 0x1, P3 ;  /* 0x000000020e0e7211 */ /* 0x000fe200018f0eff */
[----:B0-----:R-:W-:Y:S02]  /*9900*/  IMAD R13, R10, 0x2, R13 ;  /* 0x000000020a0d7824 */ /* 0x001fe400078e020d */
[----:B------:R-:W0:Y:S01]  /*9910*/  LDC R10, c[0x0][0x3d8] ;  /* 0x0000f600ff0a7b82 */ /* 0x000e220000000800 */
[----:B------:R-:W-:Y:S04]  /*9920*/  STL [R1+0x12d8], R15 ;  /* 0x0012d80f01007387 */ /* 0x000fe80000100800 */
[----:B------:R4:W-:Y:S04]  /*9930*/  STL [R1+0x12c8], R14 ;  /* 0x0012c80e01007387 */ /* 0x0009e80000100800 */
[----:B------:R-:W-:Y:S01]  /*9940*/  STL [R1+0x38], R13 ;  /* 0x0000380d01007387 */ /* 0x000fe20000100800 */
[----:B----4-:R-:W-:-:S05]  /*9950*/  IADD3 R14, P1, PT, R7, R0, RZ ;  /* 0x00000000070e7210 */ /* 0x010fca0007f3e0ff */
[----:B------:R1:W-:Y:S01]  /*9960*/  STL [R1+0x12cc], R14 ;  /* 0x0012cc0e01007387 */ /* 0x0003e20000100800 */
[----:B------:R-:W-:Y:S01]  /*9970*/  LEA.HI.X.SX32 R7, R7, R2, 0x1, P1 ;  /* 0x0000000207077211 */ /* 0x000fe200008f0eff */
[----:B0-----:R-:W-:Y:S01]  /*9980*/  IMAD R10, R10, 0x2, R13 ;  /* 0x000000020a0a7824 */ /* 0x001fe200078e020d */
[-C--:B-----5:R-:W-:Y:S02]  /*9990*/  IADD3 R15, P2, PT, R12, R0.reuse, RZ ;  /* 0x000000000c0f7210 */ /* 0x0a0fe40007f5e0ff */
[----:B-1----:R-:W-:-:S03]  /*99a0*/  IADD3 R14, P3, PT, R11, R0, RZ ;  /* 0x000000000b0e7210 */ /* 0x002fc60007f7e0ff */
[----:B------:R-:W-:Y:S04]  /*99b0*/  STL [R1+0x12d0], R15 ;  /* 0x0012d00f01007387 */ /* 0x000fe80000100800 */
[----:B------:R-:W-:Y:S04]  /*99c0*/  STL [R1+0x12d4], R14 ;  /* 0x0012d40e01007387 */ /* 0x000fe80000100800 */
[----:B------:R-:W4:Y:S04]  /*99d0*/  LDL.LU R19, [R1+0xfc] ;  /* 0x0000fc0001137983 */ /* 0x000f280000300800 */
[----:B------:R-:W5:Y:S04]  /*99e0*/  LDL.LU R18, [R1+0xe8] ;  /* 0x0000e80001127983 */ /* 0x000f680000300800 */
[----:B------:R0:W-:Y:S04]  /*99f0*/  STL [R1+0x12c4], R7 ;  /* 0x0012c40701007387 */ /* 0x0001e80000100800 */
[----:B------:R1:W-:Y:S04]  /*9a00*/  STL [R1+0x34], R10 ;  /* 0x0000340a01007387 */ /* 0x0003e80000100800 */
[----:B------:R-:W5:Y:S01]  /*9a10*/  LDL.LU R17, [R1+0xe4] ;  /* 0x0000e40001117983 */ /* 0x000f620000300800 */
[----:B0-----:R-:W1:Y:S01]  /*9a20*/  LDC R7, c[0x0][0x3d8] ;  /* 0x0000f600ff077b82 */ /* 0x001e620000000800 */
[----:B------:R-:W-:-:S02]  /*9a30*/  LEA.HI.X.SX32 R12, R12, R2, 0x1, P2 ;  /* 0x000000020c0c7211 */ /* 0x000fc400010f0eff */
[----:B------:R-:W-:-:S03]  /*9a40*/  LEA.HI.X.SX32 R11, R11, R2, 0x1, P3 ;  /* 0x000000020b0b7211 */ /* 0x000fc600018f0eff */
[----:B------:R-:W-:Y:S04]  /*9a50*/  STL [R1+0x12c0], R12 ;  /* 0x0012c00c01007387 */ /* 0x000fe80000100800 */
[----:B------:R2:W-:Y:S01]  /*9a60*/  STL [R1+0x12b0], R11 ;  /* 0x0012b00b01007387 */ /* 0x0005e20000100800 */
[----:B-1----:R-:W-:Y:S01]  /*9a70*/  IMAD R10, R7, 0x2, R10 ;  /* 0x00000002070a7824 */ /* 0x002fe200078e020a */
[-C--:B--2---:R-:W-:Y:S01]  /*9a80*/  IADD3 R11, P1, PT, R4, R0.reuse, RZ ;  /* 0x00000000040b7210 */ /* 0x084fe20007f3e0ff */
[----:B------:R-:W0:Y:S03]  /*9a90*/  LDC R7, c[0x0][0x3d8] ;  /* 0x0000f600ff077b82 */ /* 0x000e260000000800 */
[----:B------:R-:W-:Y:S04]  /*9aa0*/  STL [R1+0x58], R10 ;  /* 0x0000580a01007387 */ /* 0x000fe80000100800 */
[----:B------:R1:W-:Y:S01]  /*9ab0*/  STL [R1+0x12b4], R11 ;  /* 0x0012b40b01007387 */ /* 0x0003e20000100800 */
[----:B------:R-:W-:-:S02]  /*9ac0*/  IADD3 R12, P2, PT, R9, R0, RZ ;  /* 0x00000000090c7210 */ /* 0x000fc40007f5e0ff */
[----:B-1----:R-:W-:-:S03]  /*9ad0*/  IADD3 R11, P3, PT, R8, R0, RZ ;  /* 0x00000000080b7210 */ /* 0x002fc60007f7e0ff */
[----:B------:R-:W-:Y:S04]  /*9ae0*/  STL [R1+0x12b8], R12 ;  /* 0x0012b80c01007387 */ /* 0x000fe80000100800 */
[----:B------:R-:W-:Y:S04]  /*9af0*/  STL [R1+0x12bc], R11 ;  /* 0x0012bc0b01007387 */ /* 0x000fe80000100800 */
[----:B------:R-:W2:Y:S01]  /*9b00*/  LDL.LU R16, [R1+0xd4] ;  /* 0x0000d40001107983 */ /* 0x000ea20000300800 */
[----:B------:R-:W-:Y:S01]  /*9b10*/  LEA.HI.X.SX32 R4, R4, R2, 0x1, P1 ;  /* 0x0000000204047211 */ /* 0x000fe200008f0eff */
[----:B0-----:R-:W-:-:S02]  /*9b20*/  IMAD R7, R7, 0x2, R10 ;  /* 0x0000000207077824 */ /* 0x001fc400078e020a */
[----:B------:R-:W2:Y:S04]  /*9b30*/  LDL.LU R15, [R1+0xd0] ;  /* 0x0000d000010f7983 */ /* 0x000ea80000300800 */
[----:B------:R0:W-:Y:S04]  /*9b40*/  STL [R1+0x12ac], R4 ;  /* 0x0012ac0401007387 */ /* 0x0001e80000100800 */
[----:B------:R1:W-:Y:S04]  /*9b50*/  STL [R1+0x54], R7 ;  /* 0x0000540701007387 */ /* 0x0003e80000100800 */
[----:B------:R-:W2:Y:S01]  /*9b60*/  LDL.LU R14, [R1+0xbc] ;  /* 0x0000bc00010e7983 */ /* 0x000ea20000300800 */
[----:B0-----:R-:W1:Y:S01]  /*9b70*/  LDC R4, c[0x0][0x3d8] ;  /* 0x0000f600ff047b82 */ /* 0x001e620000000800 */
[----:B------:R-:W-:-:S02]  /*9b80*/  LEA.HI.X.SX32 R10, R9, R2, 0x1, P2 ;  /* 0x00000002090a7211 */ /* 0x000fc400010f0eff */
[----:B------:R-:W-:-:S03]  /*9b90*/  LEA.HI.X.SX32 R9, R8, R2, 0x1, P3 ;  /* 0x0000000208097211 */ /* 0x000fc600018f0eff */
[----:B------:R-:W-:Y:S04]  /*9ba0*/  STL [R1+0x12a8], R10 ;  /* 0x0012a80a01007387 */ /* 0x000fe80000100800 */
[----:B------:R-:W-:Y:S04]  /*9bb0*/  STL [R1+0x1298], R9 ;  /* 0x0012980901007387 */ /* 0x000fe80000100800 */
[----:B------:R-:W2:Y:S01]  /*9bc0*/  LDL.LU R13, [R1+0xcc] ;  /* 0x0000cc00010d7983 */ /* 0x000ea20000300800 */
[----:B-1----:R-:W-:Y:S01]  /*9bd0*/  IMAD R7, R4, 0x2, R7 ;  /* 0x0000000204077824 */ /* 0x002fe200078e0207 */
[----:B------:R-:W-:-:S02]  /*9be0*/  IADD3 R8, P1, PT, R6, R0, RZ ;  /* 0x0000000006087210 */ /* 0x000fc40007f3e0ff */
[----:B---3--:R-:W-:-:S03]  /*9bf0*/  IADD3 R4, P2, PT, R5, R0, RZ ;  /* 0x0000000005047210 */ /* 0x008fc60007f5e0ff */
[----:B------:R-:W-:Y:S04]  /*9c00*/  STL [R1+0x129c], R8 ;  /* 0x00129c0801007387 */ /* 0x000fe80000100800 */
[----:B------:R-:W-:Y:S04]  /*9c10*/  STL [R1+0x50], R7 ;  /* 0x0000500701007387 */ /* 0x000fe80000100800 */
[----:B------:R0:W-:Y:S04]  /*9c20*/  STL [R1+0x12a0], R4 ;  /* 0x0012a00401007387 */ /* 0x0001e80000100800 */
[----:B------:R-:W3:Y:S04]  /*9c30*/  LDL.LU R12, [R1+0xb8] ;  /* 0x0000b800010c7983 */ /* 0x000ee80000300800 */
[----:B------:R-:W3:Y:S01]  /*9c40*/  LDL.LU R11, [R1+0xb4] ;  /* 0x0000b400010b7983 */ /* 0x000ee20000300800 */
[----:B0-----:R-:W0:Y:S01]  /*9c50*/  LDC R4, c[0x0][0x3d8] ;  /* 0x0000f600ff047b82 */ /* 0x001e220000000800 */
[----:B------:R-:W-:-:S05]  /*9c60*/  IADD3 R8, P3, PT, R3, R0, RZ ;  /* 0x0000000003087210 */ /* 0x000fca0007f7e0ff */
[----:B------:R1:W-:Y:S01]  /*9c70*/  STL [R1+0x12a4], R8 ;  /* 0x0012a40801007387 */ /* 0x0003e20000100800 */
[----:B0-----:R-:W-:Y:S01]  /*9c80*/  IMAD R4, R4, 0x2, R7 ;  /* 0x0000000204047824 */ /* 0x001fe200078e0207 */
[-C--:B------:R-:W-:Y:S02]  /*9c90*/  LEA.HI.X.SX32 R7, R6, R2.reuse, 0x1, P1 ;  /* 0x0000000206077211 */ /* 0x080fe400008f0eff */
[-C--:B------:R-:W-:Y:S02]  /*9ca0*/  LEA.HI.X.SX32 R6, R5, R2.reuse, 0x1, P2 ;  /* 0x0000000205067211 */ /* 0x080fe400010f0eff */
[----:B------:R-:W-:Y:S02]  /*9cb0*/  LEA.HI.X.SX32 R5, R3, R2, 0x1, P3 ;  /* 0x0000000203057211 */ /* 0x000fe400018f0eff */
[----:B------:R-:W0:Y:S01]  /*9cc0*/  LDC R3, c[0x0][0x3d8] ;  /* 0x0000f600ff037b82 */ /* 0x000e220000000800 */
[----:B------:R-:W-:Y:S04]  /*9cd0*/  STL [R1+0x1294], R7 ;  /* 0x0012940701007387 */ /* 0x000fe80000100800 */
[----:B------:R0:W-:Y:S04]  /*9ce0*/  STL [R1+0x68], R4 ;  /* 0x0000680401007387 */ /* 0x0001e80000100800 */
[----:B------:R-:W-:Y:S04]  /*9cf0*/  STL [R1+0x1290], R6 ;  /* 0x0012900601007387 */ /* 0x000fe80000100800 */
[----:B------:R4:W-:Y:S04]  /*9d00*/  STL [R1+0x1280], R5 ;  /* 0x0012800501007387 */ /* 0x0009e80000100800 */
[----:B------:R-:W3:Y:S04]  /*9d10*/  LDL.LU R10, [R1+0xa4] ;  /* 0x0000a400010a7983 */ /* 0x000ee80000300800 */
[----:B-1----:R-:W3:Y:S01]  /*9d20*/  LDL.LU R8, [R1+0xa0] ;  /* 0x0000a00001087983 */ /* 0x002ee20000300800 */
[----:B0-----:R-:W-:-:S03]  /*9d30*/  IMAD R4, R3, 0x2, R4 ;  /* 0x0000000203047824 */ /* 0x001fc600078e0204 */
[----:B------:R-:W3:Y:S01]  /*9d40*/  LDL.LU R7, [R1+0x8] ;  /* 0x0000080001077983 */ /* 0x000ee20000300800 */
[----:B------:R-:W0:Y:S03]  /*9d50*/  LDC R3, c[0x0][0x3d8] ;  /* 0x0000f600ff037b82 */ /* 0x000e260000000800 */
[----:B------:R-:W-:Y:S01]  /*9d60*/  STL [R1+0x64], R4 ;  /* 0x0000640401007387 */ /* 0x000fe20000100800 */
[-C--:B----4-:R-:W-:Y:S02]  /*9d70*/  IADD3 R5, P1, PT, R19, R0.reuse, RZ ;  /* 0x0000000013057210 */ /* 0x090fe40007f3e0ff */
[----:B-----5:R-:W-:-:S03]  /*9d80*/  IADD3 R6, P2, PT, R18, R0, RZ ;  /* 0x0000000012067210 */ /* 0x020fc60007f5e0ff */
[----:B------:R1:W-:Y:S04]  /*9d90*/  STL [R1+0x1284], R5 ;  /* 0x0012840501007387 */ /* 0x0003e80000100800 */
[----:B------:R0:W-:Y:S01]  /*9da0*/  STL [R1+0x1288], R6 ;  /* 0x0012880601007387 */ /* 0x0001e20000100800 */
[----:B-1----:R-:W-:Y:S01]  /*9db0*/  IADD3 R5, P3, PT, R17, R0, RZ ;  /* 0x0000000011057210 */ /* 0x002fe20007f7e0ff */
[----:B0-----:R-:W-:Y:S02]  /*9dc0*/  IMAD R6, R3, 0x2, R4 ;  /* 0x0000000203067824 */ /* 0x001fe400078e0204 */
[----:B------:R-:W4:Y:S04]  /*9dd0*/  LDL.LU R4, [R1+0x9c] ;  /* 0x00009c0001047983 */ /* 0x000f280000300800 */
[----:B------:R0:W-:Y:S04]  /*9de0*/  STL [R1+0x128c], R5 ;  /* 0x00128c0501007387 */ /* 0x0001e80000100800 */
[----:B------:R-:W5:Y:S04]  /*9df0*/  LDL.LU R3, [R1+0x4] ;  /* 0x0000040001037983 */ /* 0x000f680000300800 */
[----:B------:R-:W4:Y:S01]  /*9e00*/  LDL.LU R9, [R1] ;  /* 0x0000000001097983 */ /* 0x000f220000300800 */
[----:B0-----:R-:W0:Y:S03]  /*9e10*/  LDC R5, c[0x0][0x3d8] ;  /* 0x0000f600ff057b82 */ /* 0x001e260000000800 */
[----:B------:R-:W-:Y:S01]  /*9e20*/  STL [R1+0x60], R6 ;  /* 0x0000600601007387 */ /* 0x000fe20000100800 */
[----:B------:R-:W-:-:S02]  /*9e30*/  LEA.HI.X.SX32 R19, R19, R2, 0x1, P1 ;  /* 0x0000000213137211 */ /* 0x000fc400008f0eff */
[-C--:B------:R-:W-:Y:S02]  /*9e40*/  LEA.HI.X.SX32 R18, R18, R2.reuse, 0x1, P2 ;  /* 0x0000000212127211 */ /* 0x080fe400010f0eff */
[----:B------:R-:W-:Y:S01]  /*9e50*/  LEA.HI.X.SX32 R17, R17, R2, 0x1, P3 ;  /* 0x0000000211117211 */ /* 0x000fe200018f0eff */
[----:B------:R1:W-:Y:S04]  /*9e60*/  STL [R1+0x127c], R19 ;  /* 0x00127c1301007387 */ /* 0x0003e80000100800 */
[----:B-1----:R-:W4:Y:S01]  /*9e70*/  LDL.LU R19, [R1+0x15ec] ;  /* 0x0015ec0001137983 */ /* 0x002f220000300800 */
[----:B0-----:R-:W-:Y:S02]  /*9e80*/  IMAD R6, R5, 0x2, R6 ;  /* 0x0000000205067824 */ /* 0x001fe400078e0206 */
[----:B------:R-:W0:Y:S01]  /*9e90*/  LDC R5, c[0x0][0x3d8] ;  /* 0x0000f600ff057b82 */ /* 0x000e220000000800 */
[----:B------:R1:W-:Y:S04]  /*9ea0*/  STL [R1+0x1278], R18 ;  /* 0x0012781201007387 */ /* 0x0003e80000100800 */
[----:B-1----:R-:W4:Y:S04]  /*9eb0*/  LDL.LU R18, [R1+0x15e8] ;  /* 0x0015e80001127983 */ /* 0x002f280000300800 */
[----:B------:R2:W-:Y:S02]  /*9ec0*/  STL [R1+0x1268], R17 ;  /* 0x0012681101007387 */ /* 0x0005e40000100800 */
[----:B--2---:R-:W-:-:S05]  /*9ed0*/  IADD3 R17, P1, PT, R16, R0, RZ ;  /* 0x0000000010117210 */ /* 0x004fca0007f3e0ff */
[----:B------:R-:W-:Y:S04]  /*9ee0*/  STL [R1+0x126c], R17 ;  /* 0x00126c1101007387 */ /* 0x000fe80000100800 */
[----:B------:R0:W-:Y:S02]  /*9ef0*/  STL [R1+0x80], R6 ;  /* 0x0000800601007387 */ /* 0x0001e40000100800 */
[----:B0-----:R-:W-:Y:S02]  /*9f00*/  IMAD R6, R5, 0x2, R6 ;  /* 0x0000000205067824 */ /* 0x001fe400078e0206 */
[----:B------:R-:W0:Y:S01]  /*9f10*/  LDC R5, c[0x0][0x3d8] ;  /* 0x0000f600ff057b82 */ /* 0x000e220000000800 */
[----:B------:R-:W-:Y:S02]  /*9f20*/  IADD3 R17, P2, PT, R15, R0, RZ ;  /* 0x000000000f117210 */ /* 0x000fe40007f5e0ff */
[----:B------:R-:W-:-:S03]  /*9f30*/  LEA.HI.X.SX32 R16, R16, R2, 0x1, P1 ;  /* 0x0000000210107211 */ /* 0x000fc600008f0eff */
[----:B------:R1:W-:Y:S01]  /*9f40*/  STL [R1+0x1270], R17 ;  /* 0x0012701101007387 */ /* 0x0003e20000100800 */
[----:B------:R-:W-:Y:S02]  /*9f50*/  LEA.HI.X.SX32 R15, R15, R2, 0x1, P2 ;  /* 0x000000020f0f7211 */ /* 0x000fe400010f0eff */
[----:B-1----:R-:W-:-:S05]  /*9f60*/  IADD3 R17, P3, PT, R14, R0, RZ ;  /* 0x000000000e117210 */ /* 0x002fca0007f7e0ff */
[----:B------:R1:W-:Y:S04]  /*9f70*/  STL [R1+0x1274], R17 ;  /* 0x0012741101007387 */ /* 0x0003e80000100800 */
[----:B-1----:R-:W2:Y:S04]  /*9f80*/  LDL.LU R17, [R1+0x15e4] ;  /* 0x0015e40001117983 */ /* 0x002ea80000300800 */
[----:B------:R1:W-:Y:S04]  /*9f90*/  STL [R1+0x1264], R16 ;  /* 0x0012641001007387 */ /* 0x0003e80000100800 */
[----:B-1----:R-:W2:Y:S04]  /*9fa0*/  LDL.LU R16, [R1+0x15e0] ;  /* 0x0015e00001107983 */ /* 0x002ea80000300800 */
[----:B------:R1:W-:Y:S04]  /*9fb0*/  STL [R1+0x1260], R15 ;  /* 0x0012600f01007387 */ /* 0x0003e80000100800 */
[----:B-1----:R-:W2:Y:S04]  /*9fc0*/  LDL.LU R15, [R1+0x15dc] ;  /* 0x0015dc00010f7983 */ /* 0x002ea80000300800 */
[----:B------:R0:W-:Y:S02]  /*9fd0*/  STL [R1+0x7c], R6 ;  /* 0x00007c0601007387 */ /* 0x0001e40000100800 */
[----:B0-----:R-:W-:-:S02]  /*9fe0*/  IMAD R6, R5, 0x2, R6 ;  /* 0x0000000205067824 */ /* 0x001fc400078e0206 */
[----:B------:R-:W0:Y:S01]  /*9ff0*/  LDC R5, c[0x0][0x3d8] ;  /* 0x0000f600ff057b82 */ /* 0x000e220000000800 */
[----:B------:R-:W-:-:S05]  /*a000*/  LEA.HI.X.SX32 R14, R14, R2, 0x1, P3 ;  /* 0x000000020e0e7211 */ /* 0x000fca00018f0eff */
[----:B------:R1:W-:Y:S02]  /*a010*/  STL [R1+0x1250], R14 ;  /* 0x0012500e01007387 */ /* 0x0003e40000100800 */
[----:B-1----:R-:W-:-:S05]  /*a020*/  IADD3 R14, P1, PT, R13, R0, RZ ;  /* 0x000000000d0e7210 */ /* 0x002fca0007f3e0ff */
[----:B------:R-:W-:Y:S04]  /*a030*/  STL [R1+0x1254], R14 ;  /* 0x0012540e01007387 */ /* 0x000fe80000100800 */
[----:B------:R0:W-:Y:S02]  /*a040*/  STL [R1+0x78], R6 ;  /* 0x0000780601007387 */ /* 0x0001e40000100800 */
[----:B0-----:R-:W-:Y:S02]  /*a050*/  IMAD R6, R5, 0x2, R6 ;  /* 0x0000000205067824 */ /* 0x001fe400078e0206 */
[----:B------:R-:W0:Y:S01]  /*a060*/  LDC R5, c[0x0][0x3d8] ;  /* 0x0000f600ff057b82 */ /* 0x000e220000000800 */
[----:B---3--:R-:W-:Y:S02]  /*a070*/  IADD3 R14, P2, PT, R12, R0, RZ ;  /* 0x000000000c0e7210 */ /* 0x008fe40007f5e0ff */
[----:B------:R-:W-:-:S03]  /*a080*/  LEA.HI.X.SX32 R13, R13, R2, 0x1, P1 ;  /* 0x000000020d0d7211 */ /* 0x000fc600008f0eff */
[----:B------:R1:W-:Y:S01]  /*a090*/  STL [R1+0x1258], R14 ;  /* 0x0012580e01007387 */ /* 0x0003e20000100800 */
[----:B------:R-:W-:Y:S02]  /*a0a0*/  LEA.HI.X.SX32 R12, R12, R2, 0x1, P2 ;  /* 0x000000020c0c7211 */ /* 0x000fe400010f0eff */
[----:B-1----:R-:W-:-:S05]  /*a0b0*/  IADD3 R14, P3, PT, R11, R0, RZ ;  /* 0x000000000b0e7210 */ /* 0x002fca0007f7e0ff */
[----:B------:R1:W-:Y:S04]  /*a0c0*/  STL [R1+0x125c], R14 ;  /* 0x00125c0e01007387 */ /* 0x0003e80000100800 */
[----:B-1----:R-:W3:Y:S04]  /*a0d0*/  LDL.LU R14, [R1+0x15d8] ;  /* 0x0015d800010e7983 */ /* 0x002ee80000300800 */
        /* <DEDUP_REMOVED lines=19> */
[----:B------:R1:W-:Y:S01]  /*a210*/  STL [R1+0x1244], R11 ;  /* 0x0012440b01007387 */ /* 0x0003e20000100800 */
[----:B------:R-:W-:-:S03]  /*a220*/  LEA.HI.X.SX32 R7, R7, R2, 0x1, P3 ;  /* 0x0000000207077211 */ /* 0x000fc600018f0eff */
[----:B-1----:R-:W2:Y:S04]  /*a230*/  LDL.LU R11, [R1+0x15cc] ;  /* 0x0015cc00010b7983 */ /* 0x002ea80000300800 */
[----:B------:R1:W-:Y:S04]  /*a240*/  STL [R1+0x1234], R10 ;  /* 0x0012340a01007387 */ /* 0x0003e80000100800 */
[----:B-1----:R-:W2:Y:S04]  /*a250*/  LDL.LU R10, [R1+0x15c8] ;  /* 0x0015c800010a7983 */ /* 0x002ea80000300800 */
[----:B------:R1:W-:Y:S04]  /*a260*/  STL [R1+0x1230], R8 ;  /* 0x0012300801007387 */ /* 0x0003e80000100800 */
[----:B-1----:R-:W2:Y:S04]  /*a270*/  LDL.LU R8, [R1+0x15c4] ;  /* 0x0015c40001087983 */ /* 0x002ea80000300800 */
[----:B------:R-:W-:Y:S04]  /*a280*/  STL [R1+0x90], R6 ;  /* 0x0000900601007387 */ /* 0x000fe80000100800 */
[----:B------:R0:W-:Y:S02]  /*a290*/  STL [R1+0x1220], R7 ;  /* 0x0012200701007387 */ /* 0x0001e40000100800 */
[----:B0-----:R-:W-:Y:S01]  /*a2a0*/  IMAD R7, R5, 0x2, R6 ;  /* 0x0000000205077824 */ /* 0x001fe200078e0206 */
[-C--:B----4-:R-:W-:Y:S01]  /*a2b0*/  IADD3 R5, P1, PT, R4, R0.reuse, RZ ;  /* 0x0000000004057210 */ /* 0x090fe20007f3e0ff */
[----:B------:R-:W0:Y:S04]  /*a2c0*/  LDC R6, c[0x0][0x3d8] ;  /* 0x0000f600ff067b82 */ /* 0x000e280000000800 */
[----:B------:R5:W-:Y:S04]  /*a2d0*/  STL [R1+0x1224], R5 ;  /* 0x0012240501007387 */ /* 0x000be80000100800 */
[----:B------:R-:W-:Y:S01]  /*a2e0*/  STL [R1+0xa4], R7 ;  /* 0x0000a40701007387 */ /* 0x000fe20000100800 */
[----:B-----5:R-:W-:-:S02]  /*a2f0*/  IADD3 R5, P2, PT, R3, R0, RZ ;  /* 0x0000000003057210 */ /* 0x020fc40007f5e0ff */
[----:B------:R-:W-:-:S03]  /*a300*/  LEA.HI.X.SX32 R4, R4, R2, 0x1, P1 ;  /* 0x0000000204047211 */ /* 0x000fc600008f0eff */
[----:B------:R1:W-:Y:S01]  /*a310*/  STL [R1+0x1228], R5 ;  /* 0x0012280501007387 */ /* 0x0003e20000100800 */
[----:B------:R-:W-:Y:S02]  /*a320*/  LEA.HI.X.SX32 R3, R3, R2, 0x1, P2 ;  /* 0x0000000203037211 */ /* 0x000fe400010f0eff */
[----:B-1----:R-:W-:-:S05]  /*a330*/  IADD3 R5, P3, PT, R9, R0, RZ ;  /* 0x0000000009057210 */ /* 0x002fca0007f7e0ff */
[----:B------:R1:W-:Y:S04]  /*a340*/  STL [R1+0x122c], R5 ;  /* 0x00122c0501007387 */ /* 0x0003e80000100800 */
[----:B-1----:R-:W4:Y:S04]  /*a350*/  LDL.LU R5, [R1+0x15c0] ;  /* 0x0015c00001057983 */ /* 0x002f280000300800 */
[----:B------:R1:W-:Y:S04]  /*a360*/  STL [R1+0x121c], R4 ;  /* 0x00121c0401007387 */ /* 0x0003e80000100800 */
[----:B-1----:R-:W5:Y:S04]  /*a370*/  LDL.LU R4, [R1+0x15bc] ;  /* 0x0015bc0001047983 */ /* 0x002f680000300800 */
[----:B------:R1:W-:Y:S04]  /*a380*/  STL [R1+0x1218], R3 ;  /* 0x0012180301007387 */ /* 0x0003e80000100800 */
[----:B-1----:R-:W2:Y:S01]  /*a390*/  LDL.LU R3, [R1+0x15b8] ;  /* 0x0015b80001037983 */ /* 0x002ea20000300800 */
[----:B0-----:R-:W-:-:S02]  /*a3a0*/  IMAD R7, R6, 0x2, R7 ;  /* 0x0000000206077824 */ /* 0x001fc400078e0207 */
[----:B------:R-:W0:Y:S01]  /*a3b0*/  LDC R6, c[0x0][0x3d8] ;  /* 0x0000f600ff067b82 */ /* 0x000e220000000800 */
[----:B------:R-:W-:Y:S02]  /*a3c0*/  LEA.HI.X.SX32 R9, R9, R2, 0x1, P3 ;  /* 0x0000000209097211 */ /* 0x000fe400018f0eff */
[----:B------:R-:W-:Y:S04]  /*a3d0*/  STL [R1+0xa0], R7 ;  /* 0x0000a00701007387 */ /* 0x000fe80000100800 */
[----:B------:R1:W-:Y:S02]  /*a3e0*/  STL [R1+0x1208], R9 ;  /* 0x0012080901007387 */ /* 0x0003e40000100800 */
[----:B-1----:R-:W1:Y:S01]  /*a3f0*/  LDC R9, c[0x0][0x3d8] ;  /* 0x0000f600ff097b82 */ /* 0x002e620000000800 */
[----:B0-----:R-:W-:-:S04]  /*a400*/  IMAD R6, R6, 0x2, R7 ;  /* 0x0000000206067824 */ /* 0x001fc800078e0207 */
[----:B-1----:R-:W-:Y:S01]  /*a410*/  IMAD R9, R9, 0x2, R6 ;  /* 0x0000000209097824 */ /* 0x002fe200078e0206 */
[----:B--2---:R-:W-:-:S05]  /*a420*/  IADD3 R7, P1, PT, R3, R0, RZ ;  /* 0x0000000003077210 */ /* 0x004fca0007f3e0ff */
[----:B------:R5:W-:Y:S04]  /*a430*/  STL [R1+0x120c], R7 ;  /* 0x00120c0701007387 */ /* 0x000be80000100800 */
[----:B------:R-:W-:Y:S01]  /*a440*/  STL [R1+0x8c], R6 ;  /* 0x00008c0601007387 */ /* 0x000fe20000100800 */
[----:B-----5:R-:W-:-:S05]  /*a450*/  IADD3 R7, P2, PT, R4, R0, RZ ;  /* 0x0000000004077210 */ /* 0x020fca0007f5e0ff */
[----:B------:R4:W-:Y:S02]  /*a460*/  STL [R1+0x1210], R7 ;  /* 0x0012100701007387 */ /* 0x0009e40000100800 */
[----:B----4-:R-:W-:-:S05]  /*a470*/  IADD3 R7, P3, PT, R5, R0, RZ ;  /* 0x0000000005077210 */ /* 0x010fca0007f7e0ff */
[----:B------:R0:W-:Y:S04]  /*a480*/  STL [R1+0x1214], R7 ;  /* 0x0012140701007387 */ /* 0x0001e80000100800 */
[----:B0-----:R-:W2:Y:S04]  /*a490*/  LDL.LU R7, [R1+0x15b4] ;  /* 0x0015b40001077983 */ /* 0x001ea80000300800 */
[----:B------:R-:W4:Y:S01]  /*a4a0*/  LDL.LU R6, [R1+0x15b0] ;  /* 0x0015b00001067983 */ /* 0x000f220000300800 */
[----:B------:R-:W-:-:S05]  /*a4b0*/  LEA.HI.X.SX32 R3, R3, R2, 0x1, P1 ;  /* 0x0000000203037211 */ /* 0x000fca00008f0eff */
[----:B------:R0:W-:Y:S02]  /*a4c0*/  STL [R1+0x1204], R3 ;  /* 0x0012040301007387 */ /* 0x0001e40000100800 */
[----:B0-----:R-:W0:Y:S01]  /*a4d0*/  LDC R3, c[0x0][0x3d8] ;  /* 0x0000f600ff037b82 */ /* 0x001e220000000800 */
[----:B------:R-:W-:Y:S01]  /*a4e0*/  LEA.HI.X.SX32 R4, R4, R2, 0x1, P2 ;  /* 0x0000000204047211 */ /* 0x000fe200010f0eff */
[----:B------:R-:W-:Y:S04]  /*a4f0*/  STL [R1+0x9c], R9 ;  /* 0x00009c0901007387 */ /* 0x000fe80000100800 */
[----:B------:R0:W-:Y:S02]  /*a500*/  STL [R1+0x1200], R4 ;  /* 0x0012000401007387 */ /* 0x0001e40000100800 */
[----:B0-----:R-:W-:-:S02]  /*a510*/  IMAD R4, R3, 0x2, R9 ;  /* 0x0000000203047824 */ /* 0x001fc400078e0209 */
[----:B------:R-:W5:Y:S01]  /*a520*/  LDL.LU R9, [R1+0x15ac] ;  /* 0x0015ac0001097983 */ /* 0x000f620000300800 */
        /* <DEDUP_REMOVED lines=91> */
[----:B------:R3:W-:Y:S01]  /*aae0*/  STL [R1+0x1188], R6 ;  /* 0x0011880601007387 */ /* 0x0007e20000100800 */
[----:B-1----:R-:W-:Y:S02]  /*aaf0*/  LEA.HI.X.SX32 R5, R20, R2, 0x1, P3 ;  /* 0x0000000214057211 */ /* 0x002fe400018f0eff */
[----:B---3--:R-:W-:-:S03]  /*ab00*/  IADD3 R6, P1, PT, R21, R0, RZ ;  /* 0x0000000015067210 */ /* 0x008fc60007f3e0ff */
[----:B------:R1:W-:Y:S04]  /*ab10*/  STL [R1+0x1178], R5 ;  /* 0x0011780501007387 */ /* 0x0003e80000100800 */
[----:B------:R-:W-:Y:S04]  /*ab20*/  STL [R1+0x117c], R6 ;  /* 0x00117c0601007387 */ /* 0x000fe80000100800 */
[----:B------:R0:W-:Y:S01]  /*ab30*/  STL [R1+0x20], R4 ;  /* 0x0000200401007387 */ /* 0x0001e20000100800 */
[----:B-1----:R-:W-:-:S03]  /*ab40*/  IADD3 R5, P2, PT, R22, R0, RZ ;  /* 0x0000000016057210 */ /* 0x002fc60007f5e0ff */
[----:B------:R-:W3:Y:S01]  /*ab50*/  LDL.LU R11, [R1+0xc] ;  /* 0x00000c00010b7983 */ /* 0x000ee20000300800 */
[----:B0-----:R-:W-:Y:S02]  /*ab60*/  IMAD R4, R3, 0x2, R4 ;  /* 0x0000000203047824 */ /* 0x001fe400078e0204 */
[----:B------:R-:W0:Y:S01]  /*ab70*/  LDC R3, c[0x0][0x3d8] ;  /* 0x0000f600ff037b82 */ /* 0x000e220000000800 */
[----:B------:R1:W-:Y:S01]  /*ab80*/  STL [R1+0x1180], R5 ;  /* 0x0011800501007387 */ /* 0x0003e20000100800 */
[----:B------:R-:W-:Y:S02]  /*ab90*/  LEA.HI.X.SX32 R6, R22, R2, 0x1, P2 ;  /* 0x0000000216067211 */ /* 0x000fe400010f0eff */
[----:B-1----:R-:W-:-:S05]  /*aba0*/  IADD3 R5, P3, PT, R23, R0, RZ ;  /* 0x0000000017057210 */ /* 0x002fca0007f7e0ff */
[----:B------:R1:W-:Y:S04]  /*abb0*/  STL [R1+0x1184], R5 ;  /* 0x0011840501007387 */ /* 0x0003e80000100800 */
[----:B------:R0:W-:Y:S01]  /*abc0*/  STL [R1+0x30], R4 ;  /* 0x0000300401007387 */ /* 0x0001e20000100800 */
[----:B-1----:R-:W-:-:S05]  /*abd0*/  LEA.HI.X.SX32 R5, R21, R2, 0x1, P1 ;  /* 0x0000000215057211 */ /* 0x002fca00008f0eff */
[----:B------:R1:W-:Y:S01]  /*abe0*/  STL [R1+0x1174], R5 ;  /* 0x0011740501007387 */ /* 0x0003e20000100800 */
[----:B0-----:R-:W-:-:S03]  /*abf0*/  IMAD R4, R3, 0x2, R4 ;  /* 0x0000000203047824 */ /* 0x001fc600078e0204 */
[----:B------:R0:W-:Y:S01]  /*ac00*/  STL [R1+0x1170], R6 ;  /* 0x0011700601007387 */ /* 0x0001e20000100800 */
[----:B------:R-:W-:Y:S02]  /*ac10*/  IADD3 R3, P2, PT, R25, R0, RZ ;  /* 0x0000000019037210 */ /* 0x000fe40007f5e0ff */
[----:B-1----:R-:W-:Y:S02]  /*ac20*/  LEA.HI.X.SX32 R5, R23, R2, 0x1, P3 ;  /* 0x0000000217057211 */ /* 0x002fe400018f0eff */
[----:B0-----:R-:W-:-:S03]  /*ac30*/  IADD3 R6, P1, PT, R24, R0, RZ ;  /* 0x0000000018067210 */ /* 0x001fc60007f3e0ff */
[----:B------:R-:W-:Y:S04]  /*ac40*/  STL [R1+0x1160], R5 ;  /* 0x0011600501007387 */ /* 0x000fe80000100800 */
[----:B------:R-:W-:Y:S04]  /*ac50*/  STL [R1+0x1164], R6 ;  /* 0x0011640601007387 */ /* 0x000fe80000100800 */
[----:B------:R-:W-:Y:S04]  /*ac60*/  STL [R1+0x1c], R4 ;  /* 0x00001c0401007387 */ /* 0x000fe80000100800 */
[----:B------:R0:W-:Y:S02]  /*ac70*/  STL [R1+0x1168], R3 ;  /* 0x0011680301007387 */ /* 0x0001e40000100800 */
[----:B0-----:R-:W0:Y:S01]  /*ac80*/  LDC R3, c[0x0][0x3d8] ;  /* 0x0000f600ff037b82 */ /* 0x001e220000000800 */
[----:B------:R-:W-:-:S05]  /*ac90*/  IADD3 R5, P3, PT, R26, R0, RZ ;  /* 0x000000001a057210 */ /* 0x000fca0007f7e0ff */
[----:B------:R1:W-:Y:S04]  /*aca0*/  STL [R1+0x116c], R5 ;  /* 0x00116c0501007387 */ /* 0x0003e80000100800 */
[----:B-1----:R-:W4:Y:S04]  /*acb0*/  LDL.LU R5, [R1+0x2c] ;  /* 0x00002c0001057983 */ /* 0x002f280000300800 */
[----:B------:R-:W5:Y:S01]  /*acc0*/  LDL.LU R12, [R1+0x28] ;  /* 0x00002800010c7983 */ /* 0x000f620000300800 */
[----:B0-----:R-:W-:-:S03]  /*acd0*/  IMAD R4, R3, 0x2, R4 ;  /* 0x0000000203047824 */ /* 0x001fc600078e0204 */
[----:B------:R-:W4:Y:S01]  /*ace0*/  LDL.LU R6, [R1+0x24] ;  /* 0x0000240001067983 */ /* 0x000f220000300800 */
[----:B------:R-:W0:Y:S01]  /*acf0*/  LDC R3, c[0x0][0x3d8] ;  /* 0x0000f600ff037b82 */ /* 0x000e220000000800 */
[-C--:B------:R-:W-:Y:S02]  /*ad00*/  LEA.HI.X.SX32 R7, R24, R2.reuse, 0x1, P1 ;  /* 0x0000000218077211 */ /* 0x080fe400008f0eff */
[----:B------:R-:W-:Y:S01]  /*ad10*/  STL [R1+0x18], R4 ;  /* 0x0000180401007387 */ /* 0x000fe20000100800 */
[----:B------:R-:W-:-:S03]  /*ad20*/  LEA.HI.X.SX32 R8, R25, R2, 0x1, P2 ;  /* 0x0000000219087211 */ /* 0x000fc600010f0eff */
[----:B------:R1:W-:Y:S04]  /*ad30*/  STL [R1+0x115c], R7 ;  /* 0x00115c0701007387 */ /* 0x0003e80000100800 */
[----:B------:R0:W-:Y:S01]  /*ad40*/  STL [R1+0x1158], R8 ;  /* 0x0011580801007387 */ /* 0x0001e20000100800 */
[----:B-1----:R-:W-:Y:S01]  /*ad50*/  LEA.HI.X.SX32 R7, R26, R2, 0x1, P3 ;  /* 0x000000021a077211 */ /* 0x002fe200018f0eff */
[----:B0-----:R-:W-:Y:S02]  /*ad60*/  IMAD R4, R3, 0x2, R4 ;  /* 0x0000000203047824 */ /* 0x001fe400078e0204 */
[----:B------:R-:W0:Y:S02]  /*ad70*/  LDC R3, c[0x0][0x3d8] ;  /* 0x0000f600ff037b82 */ /* 0x000e240000000800 */
[----:B------:R1:W-:Y:S01]  /*ad80*/  STL [R1+0x1148], R7 ;  /* 0x0011480701007387 */ /* 0x0003e20000100800 */
[----:B------:R-:W-:-:S03]  /*ad90*/  IADD3 R8, P2, PT, R28, R0, RZ ;  /* 0x000000001c087210 */ /* 0x000fc60007f5e0ff */
[----:B------:R-:W-:Y:S01]  /*ada0*/  STL [R1+0x8], R4 ;  /* 0x0000080401007387 */ /* 0x000fe20000100800 */
[----:B-1----:R-:W-:-:S05]  /*adb0*/  IADD3 R7, P1, PT, R27, R0, RZ ;  /* 0x000000001b077210 */ /* 0x002fca0007f3e0ff */
[----:B------:R1:W-:Y:S04]  /*adc0*/  STL [R1+0x114c], R7 ;  /* 0x00114c0701007387 */ /* 0x0003e80000100800 */
[----:B------:R0:W-:Y:S01]  /*add0*/  STL [R1+0x1150], R8 ;  /* 0x0011500801007387 */ /* 0x0001e20000100800 */
[----:B-1----:R-:W-:Y:S01]  /*ade0*/  IADD3 R7, P3, PT, R29, R0, RZ ;  /* 0x000000001d077210 */ /* 0x002fe20007f7e0ff */
[----:B0-----:R-:W-:Y:S01]  /*adf0*/  IMAD R9, R3, 0x2, R4 ;  /* 0x0000000203097824 */ /* 0x001fe200078e0204 */
[----:B------:R-:W-:-:S03]  /*ae00*/  LEA.HI.X.SX32 R3, R27, R2, 0x1, P1 ;  /* 0x000000021b037211 */ /* 0x000fc600008f0eff */
[----:B------:R0:W-:Y:S04]  /*ae10*/  STL [R1+0x1154], R7 ;  /* 0x0011540701007387 */ /* 0x0001e80000100800 */
[----:B------:R-:W5:Y:S04]  /*ae20*/  LDL.LU R14, [R1+0x3c] ;  /* 0x00003c00010e7983 */ /* 0x000f680000300800 */
[----:B------:R-:W5:Y:S04]  /*ae30*/  LDL.LU R8, [R1+0x38] ;  /* 0x0000380001087983 */ /* 0x000f680000300800 */
[----:B------:R1:W-:Y:S04]  /*ae40*/  STL [R1+0x1144], R3 ;  /* 0x0011440301007387 */ /* 0x0003e80000100800 */
[----:B------:R-:W-:Y:S04]  /*ae50*/  STL [R1+0x4], R9 ;  /* 0x0000040901007387 */ /* 0x000fe80000100800 */
[----:B0-----:R-:W5:Y:S01]  /*ae60*/  LDL.LU R7, [R1+0x34] ;  /* 0x0000340001077983 */ /* 0x001f620000300800 */
[----:B-1----:R-:W0:Y:S01]  /*ae70*/  LDC R3, c[0x0][0x3d8] ;  /* 0x0000f600ff037b82 */ /* 0x002e220000000800 */
[----:B------:R-:W-:-:S05]  /*ae80*/  LEA.HI.X.SX32 R4, R28, R2, 0x1, P2 ;  /* 0x000000021c047211 */ /* 0x000fca00010f0eff */
[----:B------:R1:W-:Y:S02]  /*ae90*/  STL [R1+0x1140], R4 ;  /* 0x0011400401007387 */ /* 0x0003e40000100800 */
[----:B-1----:R-:W1:Y:S01]  /*aea0*/  LDC R4, c[0x0][0x3d8] ;  /* 0x0000f600ff047b82 */ /* 0x002e620000000800 */
[C-C-:B0-----:R-:W-:Y:S02]  /*aeb0*/  IMAD R13, R3.reuse, 0x2, R29.reuse ;  /* 0x00000002030d7824 */ /* 0x141fe400078e021d */
[----:B------:R-:W-:Y:S02]  /*aec0*/  IMAD R3, R3, 0x2, R29 ;  /* 0x0000000203037824 */ /* 0x000fe400078e021d */
[----:B--2---:R-:W-:Y:S01]  /*aed0*/  IMAD R13, R10, 0x2, R13 ;  /* 0x000000020a0d7824 */ /* 0x004fe200078e020d */
[----:B------:R-:W-:Y:S02]  /*aee0*/  LEA.HI.X.SX32 R10, R29, R2, 0x1, P3 ;  /* 0x000000021d0a7211 */ /* 0x000fe400018f0eff */
[----:B------:R-:W-:-:S03]  /*aef0*/  IADD3 R15, P1, PT, R3, R0, RZ ;  /* 0x00000000030f7210 */ /* 0x000fc60007f3e0ff */
[----:B------:R0:W-:Y:S01]  /*af00*/  STL [R1+0x1130], R10 ;  /* 0x0011300a01007387 */ /* 0x0001e20000100800 */
[----:B------:R-:W-:Y:S01]  /*af10*/  LEA.HI.X.SX32 R3, R3, R2, 0x1, P1 ;  /* 0x0000000203037211 */ /* 0x000fe200008f0eff */
[----:B-1----:R-:W-:Y:S01]  /*af20*/  IMAD R28, R4, 0x2, R9 ;  /* 0x00000002041c7824 */ /* 0x002fe200078e0209 */
[C---:B0-----:R-:W-:Y:S01]  /*af30*/  IADD3 R10, P2, PT, R13.reuse, R0, RZ ;  /* 0x000000000d0a7210 */ /* 0x041fe20007f5e0ff */
[----:B------:R-:W-:Y:S01]  /*af40*/  STL [R1+0x1134], R15 ;  /* 0x0011340f01007387 */ /* 0x000fe20000100800 */
[----:B------:R-:W0:Y:S03]  /*af50*/  LDC R4, c[0x0][0x3d8] ;  /* 0x0000f600ff047b82 */ /* 0x000e260000000800 */
[----:B------:R1:W-:Y:S04]  /*af60*/  STL [R1+0x1138], R10 ;  /* 0x0011380a01007387 */ /* 0x0003e80000100800 */
[----:B------:R-:W-:Y:S01]  /*af70*/  STL [R1+0x159c], R28 ;  /* 0x00159c1c01007387 */ /* 0x000fe20000100800 */
[----:B0-----:R-:W-:Y:S01]  /*af80*/  IMAD R4, R4, 0x2, R28 ;  /* 0x0000000204047824 */ /* 0x001fe200078e021c */
[----:B------:R-:W-:-:S02]  /*af90*/  LEA.HI.X.SX32 R13, R13, R2, 0x1, P2 ;  /* 0x000000020d0d7211 */ /* 0x000fc400010f0eff */
[----:B---3--:R-:W-:-:S05]  /*afa0*/  IADD3 R9, P3, PT, R11, R0, RZ ;  /* 0x000000000b097210 */ /* 0x008fca0007f7e0ff */
[----:B------:R0:W-:Y:S04]  /*afb0*/  STL [R1+0x113c], R9 ;  /* 0x00113c0901007387 */ /* 0x0001e80000100800 */
[----:B------:R-:W2:Y:S04]  /*afc0*/  LDL.LU R17, [R1+0x58] ;  /* 0x0000580001117983 */ /* 0x000ea80000300800 */
[----:B-1----:R-:W3:Y:S04]  /*afd0*/  LDL.LU R10, [R1+0x54] ;  /* 0x00005400010a7983 */ /* 0x002ee80000300800 */
[----:B------:R1:W-:Y:S04]  /*afe0*/  STL [R1+0x112c], R3 ;  /* 0x00112c0301007387 */ /* 0x0003e80000100800 */
[----:B0-----:R-:W2:Y:S01]  /*aff0*/  LDL.LU R9, [R1+0x50] ;  /* 0x0000500001097983 */ /* 0x001ea20000300800 */
[----:B-1----:R-:W0:Y:S01]  /*b000*/  LDC R3, c[0x0][0x3d8] ;  /* 0x0000f600ff037b82 */ /* 0x002e220000000800 */
[----:B------:R-:W-:-:S02]  /*b010*/  LEA.HI.X.SX32 R11, R11, R2, 0x1, P3 ;  /* 0x000000020b0b7211 */ /* 0x000fc400018f0eff */
[----:B------:R5:W-:Y:S01]  /*b020*/  STL [R1+0x1128], R13 ;  /* 0x0011280d01007387 */ /* 0x000be20000100800 */
[----:B0-----:R-:W-:-:S04]  /*b030*/  IMAD R3, R3, 0x2, R4 ;  /* 0x0000000203037824 */ /* 0x001fc800078e0204 */
[----:B------:R-:W0:Y:S01]  /*b040*/  LDC R4, c[0x0][0x3d8] ;  /* 0x0000f600ff047b82 */ /* 0x000e220000000800 */
[----:B------:R1:W-:Y:S01]  /*b050*/  STL [R1+0x1118], R11 ;  /* 0x0011180b01007387 */ /* 0x0003e20000100800 */
[----:B0-----:R-:W-:Y:S01]  /*b060*/  IMAD R4, R4, 0x2, R3 ;  /* 0x0000000204047824 */ /* 0x001fe200078e0203 */
[-C--:B----4-:R-:W-:Y:S02]  /*b070*/  IADD3 R15, P1, PT, R5, R0.reuse, RZ ;  /* 0x00000000050f7210 */ /* 0x090fe40007f3e0ff */
[----:B-----5:R-:W-:-:S03]  /*b080*/  IADD3 R13, P2, PT, R12, R0, RZ ;  /* 0x000000000c0d7210 */ /* 0x020fc60007f5e0ff */
[----:B------:R-:W-:Y:S01]  /*b090*/  STL [R1+0x111c], R15 ;  /* 0x00111c0f01007387 */ /* 0x000fe20000100800 */
[----:B-1----:R-:W-:-:S03]  /*b0a0*/  IADD3 R11, P3, PT, R6, R0, RZ ;  /* 0x00000000060b7210 */ /* 0x002fc60007f7e0ff */
[----:B------:R-:W-:Y:S04]  /*b0b0*/  STL [R1+0x1120], R13 ;  /* 0x0011200d01007387 */ /* 0x000fe80000100800 */
[----:B------:R0:W-:Y:S04]  /*b0c0*/  STL [R1+0x15a0], R3 ;  /* 0x0015a00301007387 */ /* 0x0001e80000100800 */
[----:B------:R1:W-:Y:S04]  /*b0d0*/  STL [R1+0x1124], R11 ;  /* 0x0011240b01007387 */ /* 0x0003e80000100800 */
[----:B------:R-:W4:Y:S01]  /*b0e0*/  LDL.LU R19, [R1+0x68] ;  /* 0x0000680001137983 */ /* 0x000f220000300800 */
[----:B0-----:R-:W-:-:S03]  /*b0f0*/  LEA.HI.X.SX32 R3, R5, R2, 0x1, P1 ;  /* 0x0000000205037211 */ /* 0x001fc600008f0eff */
[----:B------:R-:W5:Y:S01]  /*b100*/  LDL.LU R18, [R1+0x64] ;  /* 0x0000640001127983 */ /* 0x000f620000300800 */
[----:B------:R-:W0:Y:S03]  /*b110*/  LDC R5, c[0x0][0x3d8] ;  /* 0x0000f600ff057b82 */ /* 0x000e260000000800 */
[----:B------:R0:W-:Y:S04]  /*b120*/  STL [R1+0x1114], R3 ;  /* 0x0011140301007387 */ /* 0x0001e80000100800 */
[----:B-1----:R-:W5:Y:S01]  /*b130*/  LDL.LU R11, [R1+0x60] ;  /* 0x00006000010b7983 */ /* 0x002f620000300800 */
[-C--:B------:R-:W-:Y:S02]  /*b140*/  LEA.HI.X.SX32 R12, R12, R2.reuse, 0x1, P2 ;  /* 0x000000020c0c7211 */ /* 0x080fe400010f0eff */
[----:B------:R-:W-:-:S03]  /*b150*/  LEA.HI.X.SX32 R6, R6, R2, 0x1, P3 ;  /* 0x0000000206067211 */ /* 0x000fc600018f0eff */
[----:B------:R1:W-:Y:S04]  /*b160*/  STL [R1+0x1110], R12 ;  /* 0x0011100c01007387 */ /* 0x0003e80000100800 */
[----:B------:R-:W-:Y:S04]  /*b170*/  STL [R1+0x15a4], R4 ;  /* 0x0015a40401007387 */ /* 0x000fe80000100800 */
[----:B------:R0:W-:Y:S02]  /*b180*/  STL [R1+0x1100], R6 ;  /* 0x0011000601007387 */ /* 0x0001e40000100800 */
[----:B0-----:R-:W-:-:S02]  /*b190*/  IMAD R3, R5, 0x2, R4 ;  /* 0x0000000205037824 */ /* 0x001fc400078e0204 */
[----:B------:R-:W0:Y:S01]  /*b1a0*/  LDC R5, c[0x0][0x3d8] ;  /* 0x0000f600ff057b82 */ /* 0x000e220000000800 */
[-C--:B-1----:R-:W-:Y:S02]  /*b1b0*/  IADD3 R12, P1, PT, R14, R0.reuse, RZ ;  /* 0x000000000e0c7210 */ /* 0x082fe40007f3e0ff */
[----:B------:R-:W-:-:S03]  /*b1c0*/  IADD3 R6, P2, PT, R8, R0, RZ ;  /* 0x0000000008067210 */ /* 0x000fc60007f5e0ff */
[----:B------:R1:W-:Y:S04]  /*b1d0*/  STL [R1+0x1104], R12 ;  /* 0x0011040c01007387 */ /* 0x0003e80000100800 */
[----:B------:R1:W-:Y:S04]  /*b1e0*/  STL [R1+0x1108], R6 ;  /* 0x0011080601007387 */ /* 0x0003e80000100800 */
[----:B-1----:R-:W5:Y:S01]  /*b1f0*/  LDL.LU R12, [R1+0x80] ;  /* 0x00008000010c7983 */ /* 0x002f620000300800 */
[----:B------:R-:W-:Y:S01]  /*b200*/  IADD3 R4, P3, PT, R7, R0, RZ ;  /* 0x0000000007047210 */ /* 0x000fe20007f7e0ff */
[----:B------:R-:W1:Y:S04]  /*b210*/  LDC R6, c[0x0][0x3d8] ;  /* 0x0000f600ff067b82 */ /* 0x000e680000000800 */
[----:B------:R0:W-:Y:S04]  /*b220*/  STL [R1+0x110c], R4 ;  /* 0x00110c0401007387 */ /* 0x0001e80000100800 */
[----:B------:R-:W5:Y:S04]  /*b230*/  LDL.LU R21, [R1+0x7c] ;  /* 0x00007c0001157983 */ /* 0x000f680000300800 */
[----:B------:R-:W5:Y:S01]  /*b240*/  LDL.LU R13, [R1+0x78] ;  /* 0x00007800010d7983 */ /* 0x000f620000300800 */
[----:B0-----:R-:W-:Y:S01]  /*b250*/  IMAD R5, R5, 0x2, R3 ;  /* 0x0000000205057824 */ /* 0x001fe200078e0203 */
[----:B------:R-:W-:-:S02]  /*b260*/  LEA.HI.X.SX32 R14, R14, R2, 0x1, P1 ;  /* 0x000000020e0e7211 */ /* 0x000fc400008f0eff */
[-C--:B------:R-:W-:Y:S02]  /*b270*/  LEA.HI.X.SX32 R4, R8, R2.reuse, 0x1, P2 ;  /* 0x0000000208047211 */ /* 0x080fe400010f0eff */
[----:B------:R-:W-:Y:S01]  /*b280*/  LEA.HI.X.SX32 R3, R7, R2, 0x1, P3 ;  /* 0x0000000207037211 */ /* 0x000fe200018f0eff */
[----:B------:R-:W-:Y:S01]  /*b290*/  STL [R1+0x10fc], R14 ;  /* 0x0010fc0e01007387 */ /* 0x000fe20000100800 */
[----:B------:R-:W0:Y:S03]  /*b2a0*/  LDC R7, c[0x0][0x3d8] ;  /* 0x0000f600ff077b82 */ /* 0x000e260000000800 */
[----:B------:R-:W-:Y:S01]  /*b2b0*/  STL [R1+0x10f8], R4 ;  /* 0x0010f80401007387 */ /* 0x000fe20000100800 */
[----:B-1----:R-:W-:-:S03]  /*b2c0*/  IMAD R6, R6, 0x2, R5 ;  /* 0x0000000206067824 */ /* 0x002fc600078e0205 */
[----:B------:R2:W-:Y:S01]  /*b2d0*/  STL [R1+0x15a8], R5 ;  /* 0x0015a80501007387 */ /* 0x0005e20000100800 */
[----:B------:R-:W1:Y:S03]  /*b2e0*/  LDC R8, c[0x0][0x3d8] ;  /* 0x0000f600ff087b82 */ /* 0x000e660000000800 */
[----:B------:R0:W-:Y:S02]  /*b2f0*/  STL [R1+0x10e8], R3 ;  /* 0x0010e80301007387 */ /* 0x0001e40000100800 */
[----:B0-----:R-:W-:-:S04]  /*b300*/  IMAD R7, R7, 0x2, R6 ;  /* 0x0000000207077824 */ /* 0x001fc800078e0206 */
[----:B-1----:R-:W-:Y:S01]  /*b310*/  IMAD R8, R8, 0x2, R7 ;  /* 0x0000000208087824 */ /* 0x002fe200078e0207 */
[-C--:B--2---:R-:W-:Y:S02]  /*b320*/  IADD3 R5, P1, PT, R17, R0.reuse, RZ ;  /* 0x0000000011057210 */ /* 0x084fe40007f3e0ff */
[----:B---3--:R-:W-:-:S03]  /*b330*/  IADD3 R4, P2, PT, R10, R0, RZ ;  /* 0x000000000a047210 */ /* 0x008fc60007f5e0ff */
[----:B------:R0:W-:Y:S04]  /*b340*/  STL [R1+0x10ec], R5 ;  /* 0x0010ec0501007387 */ /* 0x0001e80000100800 */
[----:B------:R1:W-:Y:S01]  /*b350*/  STL [R1+0x10f0], R4 ;  /* 0x0010f00401007387 */ /* 0x0003e20000100800 */
[----:B------:R-:W-:-:S03]  /*b360*/  IADD3 R3, P3, PT, R9, R0, RZ ;  /* 0x0000000009037210 */ /* 0x000fc60007f7e0ff */
[----:B------:R-:W2:Y:S04]  /*b370*/  LDL.LU R14, [R1+0x98] ;  /* 0x00009800010e7983 */ /* 0x000ea80000300800 */
[----:B------:R3:W-:Y:S04]  /*b380*/  STL [R1+0x10f4], R3 ;  /* 0x0010f40301007387 */ /* 0x0007e80000100800 */
[----:B------:R-:W2:Y:S04]  /*b390*/  LDL.LU R16, [R1+0x94] ;  /* 0x0000940001107983 */ /* 0x000ea80000300800 */
[----:B------:R-:W2:Y:S01]  /*b3a0*/  LDL.LU R15, [R1+0x90] ;  /* 0x00009000010f7983 */ /* 0x000ea20000300800 */
[----:B0-----:R-:W-:-:S02]  /*b3b0*/  LEA.HI.X.SX32 R5, R17, R2, 0x1, P1 ;  /* 0x0000000211057211 */ /* 0x001fc400008f0eff */
[-C--:B-1----:R-:W-:Y:S02]  /*b3c0*/  LEA.HI.X.SX32 R4, R10, R2.reuse, 0x1, P2 ;  /* 0x000000020a047211 */ /* 0x082fe400010f0eff */
[----:B---3--:R-:W-:Y:S01]  /*b3d0*/  LEA.HI.X.SX32 R3, R9, R2, 0x1, P3 ;  /* 0x0000000209037211 */ /* 0x008fe200018f0eff */
[----:B------:R4:W-:Y:S01]  /*b3e0*/  STL [R1+0x10e4], R5 ;  /* 0x0010e40501007387 */ /* 0x0009e20000100800 */
[----:B------:R-:W0:Y:S03]  /*b3f0*/  LDC R9, c[0x0][0x3d8] ;  /* 0x0000f600ff097b82 */ /* 0x000e260000000800 */
[----:B------:R5:W-:Y:S04]  /*b400*/  STL [R1+0x10e0], R4 ;  /* 0x0010e00401007387 */ /* 0x000be80000100800 */
[----:B------:R-:W-:Y:S01]  /*b410*/  STL [R1+0x1598], R7 ;  /* 0x0015980701007387 */ /* 0x000fe20000100800 */
[----:B------:R-:W1:Y:S03]  /*b420*/  LDC R10, c[0x0][0x3d8] ;  /* 0x0000f600ff0a7b82 */ /* 0x000e660000000800 */
[----:B------:R3:W-:Y:S01]  /*b430*/  STL [R1+0x10d0], R3 ;  /* 0x0010d00301007387 */ /* 0x0007e20000100800 */
[----:B----4-:R-:W-:-:S02]  /*b440*/  IADD3 R5, P1, PT, R19, R0, RZ ;  /* 0x0000000013057210 */ /* 0x010fc40007f3e0ff */
[----:B-----5:R-:W-:-:S03]  /*b450*/  IADD3 R4, P2, PT, R18, R0, RZ ;  /* 0x0000000012047210 */ /* 0x020fc60007f5e0ff */
[----:B------:R4:W-:Y:S04]  /*b460*/  STL [R1+0x10d4], R5 ;  /* 0x0010d40501007387 */ /* 0x0009e80000100800 */
[----:B------:R-:W-:Y:S01]  /*b470*/  STL [R1+0x10d8], R4 ;  /* 0x0010d80401007387 */ /* 0x000fe20000100800 */
[----:B---3--:R-:W-:-:S03]  /*b480*/  IADD3 R3, P3, PT, R11, R0, RZ ;  /* 0x000000000b037210 */ /* 0x008fc60007f7e0ff */
[----:B------:R-:W3:Y:S04]  /*b490*/  LDL.LU R26, [R1+0xa4] ;  /* 0x0000a400011a7983 */ /* 0x000ee80000300800 */
[----:B------:R5:W-:Y:S04]  /*b4a0*/  STL [R1+0x10dc], R3 ;  /* 0x0010dc0301007387 */ /* 0x000be80000100800 */
[----:B------:R-:W3:Y:S04]  /*b4b0*/  LDL.LU R25, [R1+0xa0] ;  /* 0x0000a00001197983 */ /* 0x000ee80000300800 */
[----:B------:R-:W3:Y:S01]  /*b4c0*/  LDL.LU R17, [R1+0x8c] ;  /* 0x00008c0001117983 */ /* 0x000ee20000300800 */
[----:B----4-:R-:W-:-:S02]  /*b4d0*/  LEA.HI.X.SX32 R5, R19, R2, 0x1, P1 ;  /* 0x0000000213057211 */ /* 0x010fc400008f0eff */
[-C--:B-----5:R-:W-:Y:S02]  /*b4e0*/  LEA.HI.X.SX32 R3, R18, R2.reuse, 0x1, P2 ;  /* 0x0000000212037211 */ /* 0x0a0fe400010f0eff */
[----:B------:R-:W-:Y:S01]  /*b4f0*/  LEA.HI.X.SX32 R4, R11, R2, 0x1, P3 ;  /* 0x000000020b047211 */ /* 0x000fe200018f0eff */
[----:B------:R-:W-:Y:S01]  /*b500*/  STL [R1+0x10cc], R5 ;  /* 0x0010cc0501007387 */ /* 0x000fe20000100800 */
[----:B0-----:R-:W-:Y:S01]  /*b510*/  IMAD R9, R9, 0x2, R8 ;  /* 0x0000000209097824 */ /* 0x001fe200078e0208 */
[----:B------:R-:W0:Y:S02]  /*b520*/  LDC R11, c[0x0][0x3d8] ;  /* 0x0000f600ff0b7b82 */ /* 0x000e240000000800 */
[----:B------:R4:W-:Y:S04]  /*b530*/  STL [R1+0x10c8], R3 ;  /* 0x0010c80301007387 */ /* 0x0009e80000100800 */
[----:B------:R5:W-:Y:S01]  /*b540*/  STL [R1+0x10b8], R4 ;  /* 0x0010b80401007387 */ /* 0x000be20000100800 */
[----:B-1----:R-:W-:Y:S01]  /*b550*/  IMAD R10, R10, 0x2, R9 ;  /* 0x000000020a0a7824 */ /* 0x002fe200078e0209 */
[----:B----4-:R-:W-:-:S05]  /*b560*/  IADD3 R3, P1, PT, R12, R0, RZ ;  /* 0x000000000c037210 */ /* 0x010fca0007f3e0ff */
[----:B------:R1:W-:Y:S04]  /*b570*/  STL [R1+0x10bc], R3 ;  /* 0x0010bc0301007387 */ /* 0x0003e80000100800 */
[----:B------:R-:W4:Y:S01]  /*b580*/  LDL.LU R20, [R1+0x9c] ;  /* 0x00009c0001147983 */ /* 0x000f220000300800 */
[-C--:B-----5:R-:W-:Y:S02]  /*b590*/  IADD3 R4, P2, PT, R21, R0.reuse, RZ ;  /* 0x0000000015047210 */ /* 0x0a0fe40007f5e0ff */
[----:B-1----:R-:W-:-:S03]  /*b5a0*/  IADD3 R3, P3, PT, R13, R0, RZ ;  /* 0x000000000d037210 */ /* 0x002fc60007f7e0ff */
[----:B------:R-:W-:Y:S04]  /*b5b0*/  STL [R1+0x10c0], R4 ;  /* 0x0010c00401007387 */ /* 0x000fe80000100800 */
[----:B------:R1:W-:Y:S04]  /*b5c0*/  STL [R1+0x10c4], R3 ;  /* 0x0010c40301007387 */ /* 0x0003e80000100800 */
[----:B------:R-:W-:Y:S04]  /*b5d0*/  STL [R1+0x1594], R10 ;  /* 0x0015940a01007387 */ /* 0x000fe80000100800 */
[----:B------:R-:W5:Y:S01]  /*b5e0*/  LDL.LU R18, [R1+0x88] ;  /* 0x0000880001127983 */ /* 0x000f620000300800 */
[----:B-1----:R-:W-:-:S02]  /*b5f0*/  LEA.HI.X.SX32 R3, R12, R2, 0x1, P1 ;  /* 0x000000020c037211 */ /* 0x002fc400008f0eff */
[-C--:B------:R-:W-:Y:S01]  /*b600*/  LEA.HI.X.SX32 R4, R21, R2.reuse, 0x1, P2 ;  /* 0x0000000215047211 */ /* 0x080fe200010f0eff */
[----:B0-----:R-:W-:Y:S01]  /*b610*/  IMAD R11, R11, 0x2, R10 ;  /* 0x000000020b0b7824 */ /* 0x001fe200078e020a */
[----:B------:R-:W0:Y:S01]  /*b620*/  LDC R12, c[0x0][0x3d8] ;  /* 0x0000f600ff0c7b82 */ /* 0x000e220000000800 */
[----:B------:R1:W-:Y:S04]  /*b630*/  STL [R1+0x10b4], R3 ;  /* 0x0010b40301007387 */ /* 0x0003e80000100800 */
[----:B------:R-:W5:Y:S01]  /*b640*/  LDL.LU R19, [R1+0x84] ;  /* 0x0000840001137983 */ /* 0x000f620000300800 */
[----:B-1----:R-:W-:-:S03]  /*b650*/  LEA.HI.X.SX32 R3, R13, R2, 0x1, P3 ;  /* 0x000000020d037211 */ /* 0x002fc600018f0eff */
[----:B------:R-:W-:Y:S01]  /*b660*/  STL [R1+0x10b0], R4 ;  /* 0x0010b00401007387 */ /* 0x000fe20000100800 */
[----:B------:R-:W1:Y:S03]  /*b670*/  LDC R13, c[0x0][0x3d8] ;  /* 0x0000f600ff0d7b82 */ /* 0x000e660000000800 */
[----:B------:R0:W-:Y:S01]  /*b680*/  STL [R1+0x10a0], R3 ;  /* 0x0010a00301007387 */ /* 0x0001e20000100800 */
[-C--:B--2---:R-:W-:Y:S02]  /*b690*/  IADD3 R5, P1, PT, R14, R0.reuse, RZ ;  /* 0x000000000e057210 */ /* 0x084fe40007f3e0ff */
[----:B0-----:R-:W-:-:S03]  /*b6a0*/  IADD3 R3, P2, PT, R16, R0, RZ ;  /* 0x0000000010037210 */ /* 0x001fc60007f5e0ff */
[----:B------:R0:W-:Y:S01]  /*b6b0*/  STL [R1+0x10a4], R5 ;  /* 0x0010a40501007387 */ /* 0x0001e20000100800 */
[----:B------:R-:W-:-:S03]  /*b6c0*/  IADD3 R4, P3, PT, R15, R0, RZ ;  /* 0x000000000f047210 */ /* 0x000fc60007f7e0ff */
[----:B------:R2:W-:Y:S04]  /*b6d0*/  STL [R1+0x10a8], R3 ;  /* 0x0010a80301007387 */ /* 0x0005e80000100800 */
[----:B------:R1:W-:Y:S04]  /*b6e0*/  STL [R1+0x10ac], R4 ;  /* 0x0010ac0401007387 */ /* 0x0003e80000100800 */
[----:B0-----:R-:W5:Y:S01]  /*b6f0*/  LDL.LU R5, [R1+0x74] ;  /* 0x0000740001057983 */ /* 0x001f620000300800 */
[----:B--2---:R-:W-:-:S03]  /*b700*/  LEA.HI.X.SX32 R3, R14, R2, 0x1, P1 ;  /* 0x000000020e037211 */ /* 0x004fc600008f0eff */
[----:B------:R-:W2:Y:S01]  /*b710*/  LDL.LU R22, [R1+0x70] ;  /* 0x0000700001167983 */ /* 0x000ea20000300800 */
[----:B------:R-:W0:Y:S03]  /*b720*/  LDC R14, c[0x0][0x3d8] ;  /* 0x0000f600ff0e7b82 */ /* 0x000e260000000800 */
[----:B------:R1:W-:Y:S02]  /*b730*/  STL [R1+0x109c], R3 ;  /* 0x00109c0301007387 */ /* 0x0003e40000100800 */
[-C--:B-1----:R-:W-:Y:S02]  /*b740*/  LEA.HI.X.SX32 R4, R16, R2.reuse, 0x1, P2 ;  /* 0x0000000210047211 */ /* 0x082fe400010f0eff */
[----:B------:R-:W2:Y:S01]  /*b750*/  LDL.LU R21, [R1+0x5c] ;  /* 0x00005c0001157983 */ /* 0x000ea20000300800 */
[----:B------:R-:W1:Y:S03]  /*b760*/  LDC R16, c[0x0][0x3d8] ;  /* 0x0000f600ff107b82 */ /* 0x000e660000000800 */
[----:B------:R0:W-:Y:S01]  /*b770*/  STL [R1+0x1098], R4 ;  /* 0x0010980401007387 */ /* 0x0001e20000100800 */
[----:B------:R-:W-:-:S04]  /*b780*/  LEA.HI.X.SX32 R3, R15, R2, 0x1, P3 ;  /* 0x000000020f037211 */ /* 0x000fc800018f0eff */
[----:B------:R-:W0:Y:S01]  /*b790*/  LDC R15, c[0x0][0x3d8] ;  /* 0x0000f600ff0f7b82 */ /* 0x000e220000000800 */
[----:B------:R0:W-:Y:S01]  /*b7a0*/  STL [R1+0x1088], R3 ;  /* 0x0010880301007387 */ /* 0x0001e20000100800 */
[-C--:B---3--:R-:W-:Y:S02]  /*b7b0*/  IADD3 R7, P1, PT, R26, R0.reuse, RZ ;  /* 0x000000001a077210 */ /* 0x088fe40007f3e0ff */
[----:B0-----:R-:W-:-:S03]  /*b7c0*/  IADD3 R4, P2, PT, R25, R0, RZ ;  /* 0x0000000019047210 */ /* 0x001fc60007f5e0ff */
[----:B------:R-:W-:Y:S01]  /*b7d0*/  STL [R1+0x108c], R7 ;  /* 0x00108c0701007387 */ /* 0x000fe20000100800 */
[----:B------:R-:W-:-:S03]  /*b7e0*/  IADD3 R3, P3, PT, R17, R0, RZ ;  /* 0x0000000011037210 */ /* 0x000fc60007f7e0ff */
[----:B------:R0:W-:Y:S04]  /*b7f0*/  STL [R1+0x1090], R4 ;  /* 0x0010900401007387 */ /* 0x0001e80000100800 */
[----:B0-----:R-:W3:Y:S04]  /*b800*/  LDL.LU R4, [R1+0x6c] ;  /* 0x00006c0001047983 */ /* 0x001ee80000300800 */
[----:B------:R0:W-:Y:S04]  /*b810*/  STL [R1+0x1094], R3 ;  /* 0x0010940301007387 */ /* 0x0001e80000100800 */
[----:B------:R-:W3:Y:S04]  /*b820*/  LDL.LU R24, [R1+0x4c] ;  /* 0x00004c0001187983 */ /* 0x000ee80000300800 */
[----:B------:R-:W3:Y:S01]  /*b830*/  LDL.LU R23, [R1+0x48] ;  /* 0x0000480001177983 */ /* 0x000ee20000300800 */
[----:B------:R-:W-:-:S02]  /*b840*/  LEA.HI.X.SX32 R10, R26, R2, 0x1, P1 ;  /* 0x000000021a0a7211 */ /* 0x000fc400008f0eff */
[-C--:B------:R-:W-:Y:S02]  /*b850*/  LEA.HI.X.SX32 R7, R25, R2.reuse, 0x1, P2 ;  /* 0x0000000219077211 */ /* 0x080fe400010f0eff */
[----:B0-----:R-:W-:Y:S01]  /*b860*/  LEA.HI.X.SX32 R3, R17, R2, 0x1, P3 ;  /* 0x0000000211037211 */ /* 0x001fe200018f0eff */
[----:B------:R-:W-:Y:S01]  /*b870*/  STL [R1+0x1084], R10 ;  /* 0x0010840a01007387 */ /* 0x000fe20000100800 */
[----:B------:R-:W0:Y:S03]  /*b880*/  LDC R17, c[0x0][0x3d8] ;  /* 0x0000f600ff117b82 */ /* 0x000e260000000800 */
[----:B------:R-:W-:Y:S04]  /*b890*/  STL [R1+0x1080], R7 ;  /* 0x0010800701007387 */ /* 0x000fe80000100800 */
[----:B------:R1:W-:Y:S04]  /*b8a0*/  STL [R1+0x1070], R3 ;  /* 0x0010700301007387 */ /* 0x0003e80000100800 */
[----:B-1----:R-:W3:Y:S01]  /*b8b0*/  LDL.LU R3, [R1+0x44] ;  /* 0x0000440001037983 */ /* 0x002ee20000300800 */
[----:B----4-:R-:W-:-:S03]  /*b8c0*/  IADD3 R7, P1, PT, R20, R0, RZ ;  /* 0x0000000014077210 */ /* 0x010fc60007f3e0ff */
[----:B------:R-:W4:Y:S04]  /*b8d0*/  LDL.LU R26, [R1+0x40] ;  /* 0x00004000011a7983 */ /* 0x000f280000300800 */
[----:B------:R1:W-:Y:S04]  /*b8e0*/  STL [R1+0x1074], R7 ;  /* 0x0010740701007387 */ /* 0x0003e80000100800 */
[----:B------:R-:W4:Y:S01]  /*b8f0*/  LDL.LU R25, [R1+0x20] ;  /* 0x0000200001197983 */ /* 0x000f220000300800 */
[----:B-----5:R-:W-:-:S05]  /*b900*/  IADD3 R10, P2, PT, R18, R0, RZ ;  /* 0x00000000120a7210 */ /* 0x020fca0007f5e0ff */
[----:B------:R5:W-:Y:S01]  /*b910*/  STL [R1+0x1078], R10 ;  /* 0x0010780a01007387 */ /* 0x000be20000100800 */
[----:B-1----:R-:W-:Y:S02]  /*b920*/  IADD3 R7, P3, PT, R19, R0, RZ ;  /* 0x0000000013077210 */ /* 0x002fe40007f7e0ff */
[----:B-----5:R-:W-:-:S03]  /*b930*/  LEA.HI.X.SX32 R10, R20, R2, 0x1, P1 ;  /* 0x00000002140a7211 */ /* 0x020fc600008f0eff */
[----:B------:R1:W-:Y:S04]  /*b940*/  STL [R1+0x107c], R7 ;  /* 0x00107c0701007387 */ /* 0x0003e80000100800 */
[----:B------:R-:W5:Y:S01]  /*b950*/  LDL.LU R28, [R1+0x30] ;  /* 0x00003000011c7983 */ /* 0x000f620000300800 */
[----:B-1----:R-:W-:-:S03]  /*b960*/  LEA.HI.X.SX32 R7, R18, R2, 0x1, P2 ;  /* 0x0000000212077211 */ /* 0x002fc600010f0eff */
[----:B------:R1:W-:Y:S01]  /*b970*/  STL [R1+0x106c], R10 ;  /* 0x00106c0a01007387 */ /* 0x0003e20000100800 */
[----:B------:R-:W-:Y:S01]  /*b980*/  IMAD R12, R12, 0x2, R11 ;  /* 0x000000020c0c7824 */ /* 0x000fe200078e020b */
[----:B------:R-:W0:Y:S02]  /*b990*/  LDC R18, c[0x0][0x3d8] ;  /* 0x0000f600ff127b82 */ /* 0x000e240000000800 */
[----:B------:R1:W-:Y:S04]  /*b9a0*/  STL [R1+0x1068], R7 ;  /* 0x0010680701007387 */ /* 0x0003e80000100800 */
[----:B-1----:R-:W5:Y:S04]  /*b9b0*/  LDL.LU R10, [R1+0x1c] ;  /* 0x00001c00010a7983 */ /* 0x002f680000300800 */
[----:B------:R-:W5:Y:S01]  /*b9c0*/  LDL.LU R27, [R1+0x18] ;  /* 0x00001800011b7983 */ /* 0x000f620000300800 */
[----:B------:R-:W-:-:S02]  /*b9d0*/  LEA.HI.X.SX32 R7, R19, R2, 0x1, P3 ;  /* 0x0000000213077211 */ /* 0x000fc400018f0eff */
[----:B------:R-:W-:-:S03]  /*b9e0*/  IADD3 R20, P1, PT, R5, R0, RZ ;  /* 0x0000000005147210 */ /* 0x000fc60007f3e0ff */
[----:B------:R2:W-:Y:S01]  /*b9f0*/  STL [R1+0x1058], R7 ;  /* 0x0010580701007387 */ /* 0x0005e20000100800 */
[----:B------:R-:W-:Y:S01]  /*ba00*/  IMAD R13, R13, 0x2, R12 ;  /* 0x000000020d0d7824 */ /* 0x000fe200078e020c */
[----:B------:R-:W1:Y:S02]  /*ba10*/  LDC R19, c[0x0][0x3d8] ;  /* 0x0000f600ff137b82 */ /* 0x000e640000000800 */
[----:B------:R0:W-:Y:S01]  /*ba20*/  STL [R1+0x105c], R20 ;  /* 0x00105c1401007387 */ /* 0x0001e20000100800 */
[----:B------:R-:W-:Y:S02]  /*ba30*/  LEA.HI.X.SX32 R5, R5, R2, 0x1, P1 ;  /* 0x0000000205057211 */ /* 0x000fe400008f0eff */
[-C--:B--2---:R-:W-:Y:S02]  /*ba40*/  IADD3 R7, P2, PT, R22, R0.reuse, RZ ;  /* 0x0000000016077210 */ /* 0x084fe40007f5e0ff */
[----:B0-----:R-:W-:-:S03]  /*ba50*/  IADD3 R20, P3, PT, R21, R0, RZ ;  /* 0x0000000015147210 */ /* 0x001fc60007f7e0ff */
[----:B------:R0:W-:Y:S01]  /*ba60*/  STL [R1+0x1060], R7 ;  /* 0x0010600701007387 */ /* 0x0001e20000100800 */
[----:B------:R-:W-:-:S03]  /*ba70*/  LEA.HI.X.SX32 R22, R22, R2, 0x1, P2 ;  /* 0x0000000216167211 */ /* 0x000fc600010f0eff */
[----:B------:R-:W2:Y:S04]  /*ba80*/  LDL.LU R29, [R1+0x8] ;  /* 0x00000800011d7983 */ /* 0x000ea80000300800 */
[----:B0-----:R-:W2:Y:S04]  /*ba90*/  LDL.LU R7, [R1+0x4] ;  /* 0x0000040001077983 */ /* 0x001ea80000300800 */
[----:B------:R0:W-:Y:S04]  /*baa0*/  STL [R1+0x1064], R20 ;  /* 0x0010641401007387 */ /* 0x0001e80000100800 */
[----:B------:R0:W-:Y:S01]  /*bab0*/  STL [R1+0x1054], R5 ;  /* 0x0010540501007387 */ /* 0x0001e20000100800 */
[----:B------:R-:W-:Y:S01]  /*bac0*/  IMAD R14, R14, 0x2, R13 ;  /* 0x000000020e0e7824 */ /* 0x000fe200078e020d */
[----:B0-----:R-:W0:Y:S02]  /*bad0*/  LDC R20, c[0x0][0x3d8] ;  /* 0x0000f600ff147b82 */ /* 0x001e240000000800 */
[----:B------:R-:W2:Y:S04]  /*bae0*/  LDL.LU R5, [R1+0x15a8] ;  /* 0x0015a80001057983 */ /* 0x000ea80000300800 */
[----:B------:R1:W-:Y:S02]  /*baf0*/  STL [R1+0x1050], R22 ;  /* 0x0010501601007387 */ /* 0x0003e40000100800 */
[----:B-1----:R-:W-:Y:S01]  /*bb00*/  LEA.HI.X.SX32 R22, R21, R2, 0x1, P3 ;  /* 0x0000000215167211 */ /* 0x002fe200018f0eff */
[----:B------:R-:W-:Y:S01]  /*bb10*/  IMAD R15, R15, 0x2, R14 ;  /* 0x000000020f0f7824 */ /* 0x000fe200078e020e */
[----:B------:R-:W1:Y:S03]  /*bb20*/  LDC R21, c[0x0][0x3d8] ;  /* 0x0000f600ff157b82 */ /* 0x000e660000000800 */
[----:B------:R3:W-:Y:S02]  /*bb30*/  STL [R1+0x1040], R22 ;  /* 0x0010401601007387 */ /* 0x0007e40000100800 */
[----:B---3--:R-:W-:-:S05]  /*bb40*/  IADD3 R22, P1, PT, R4, R0, RZ ;  /* 0x0000000004167210 */ /* 0x008fca0007f3e0ff */
[----:B------:R3:W-:Y:S01]  /*bb50*/  STL [R1+0x1044], R22 ;  /* 0x0010441601007387 */ /* 0x0007e20000100800 */
[----:B------:R-:W-:Y:S02]  /*bb60*/  LEA.HI.X.SX32 R4, R4, R2, 0x1, P1 ;  /* 0x0000000204047211 */ /* 0x000fe400008f0eff */
[----:B---3--:R-:W-:-:S05]  /*bb70*/  IADD3 R22, P2, PT, R24, R0, RZ ;  /* 0x0000000018167210 */ /* 0x008fca0007f5e0ff */
[----:B------:R3:W-:Y:S01]  /*bb80*/  STL [R1+0x1048], R22 ;  /* 0x0010481601007387 */ /* 0x0007e20000100800 */
[----:B------:R-:W-:Y:S02]  /*bb90*/  LEA.HI.X.SX32 R24, R24, R2, 0x1, P2 ;  /* 0x0000000218187211 */ /* 0x000fe400010f0eff */
[----:B---3--:R-:W-:-:S05]  /*bba0*/  IADD3 R22, P3, PT, R23, R0, RZ ;  /* 0x0000000017167210 */ /* 0x008fca0007f7e0ff */
[----:B------:R3:W-:Y:S04]  /*bbb0*/  STL [R1+0x104c], R22 ;  /* 0x00104c1601007387 */ /* 0x0007e80000100800 */
[----:B------:R0:W-:Y:S01]  /*bbc0*/  STL [R1+0x103c], R4 ;  /* 0x00103c0401007387 */ /* 0x0001e20000100800 */
[----:B------:R-:W-:Y:S01]  /*bbd0*/  IMAD R16, R16, 0x2, R15 ;  /* 0x0000000210107824 */ /* 0x000fe200078e020f */
[----:B---3--:R-:W3:Y:S02]  /*bbe0*/  LDC R22, c[0x0][0x3d8] ;  /* 0x0000f600ff167b82 */ /* 0x008ee40000000800 */
[----:B0-----:R-:W3:Y:S04]  /*bbf0*/  LDL.LU R4, [R1+0x15a4] ;  /* 0x0015a40001047983 */ /* 0x001ee80000300800 */
[----:B------:R0:W-:Y:S02]  /*bc00*/  STL [R1+0x1038], R24 ;  /* 0x0010381801007387 */ /* 0x0001e40000100800 */
[----:B0-----:R-:W-:Y:S01]  /*bc10*/  LEA.HI.X.SX32 R24, R23, R2, 0x1, P3 ;  /* 0x0000000217187211 */ /* 0x001fe200018f0eff */
[----:B------:R-:W-:Y:S01]  /*bc20*/  IMAD R17, R17, 0x2, R16 ;  /* 0x0000000211117824 */ /* 0x000fe200078e0210 */
[----:B------:R-:W0:Y:S03]  /*bc30*/  LDC R23, c[0x0][0x3d8] ;  /* 0x0000f600ff177b82 */ /* 0x000e260000000800 */
[----:B------:R1:W-:Y:S02]  /*bc40*/  STL [R1+0x1028], R24 ;  /* 0x0010281801007387 */ /* 0x0003e40000100800 */
[----:B-1----:R-:W-:-:S05]  /*bc50*/  IADD3 R24, P1, PT, R3, R0, RZ ;  /* 0x0000000003187210 */ /* 0x002fca0007f3e0ff */
[----:B------:R4:W-:Y:S01]  /*bc60*/  STL [R1+0x102c], R24 ;  /* 0x00102c1801007387 */ /* 0x0009e20000100800 */
[----:B------:R-:W-:Y:S02]  /*bc70*/  LEA.HI.X.SX32 R3, R3, R2, 0x1, P1 ;  /* 0x0000000203037211 */ /* 0x000fe400008f0eff */
[----:B----4-:R-:W-:-:S05]  /*bc80*/  IADD3 R24, P2, PT, R26, R0, RZ ;  /* 0x000000001a187210 */ /* 0x010fca0007f5e0ff */
[----:B------:R1:W-:Y:S01]  /*bc90*/  STL [R1+0x1030], R24 ;  /* 0x0010301801007387 */ /* 0x0003e20000100800 */
[----:B------:R-:W-:Y:S02]  /*bca0*/  LEA.HI.X.SX32 R26, R26, R2, 0x1, P2 ;  /* 0x000000021a1a7211 */ /* 0x000fe400010f0eff */
[----:B-1----:R-:W-:-:S05]  /*bcb0*/  IADD3 R24, P3, PT, R25, R0, RZ ;  /* 0x0000000019187210 */ /* 0x002fca0007f7e0ff */
[----:B------:R1:W-:Y:S04]  /*bcc0*/  STL [R1+0x1034], R24 ;  /* 0x0010341801007387 */ /* 0x0003e80000100800 */
[----:B------:R4:W-:Y:S01]  /*bcd0*/  STL [R1+0x1024], R3 ;  /* 0x0010240301007387 */ /* 0x0009e20000100800 */
[----:B------:R-:W-:Y:S01]  /*bce0*/  IMAD R18, R18, 0x2, R17 ;  /* 0x0000000212127824 */ /* 0x000fe200078e0211 */
[----:B-1----:R-:W1:Y:S02]  /*bcf0*/  LDC R24, c[0x0][0x3d8] ;  /* 0x0000f600ff187b82 */ /* 0x002e640000000800 */
[----:B----4-:R-:W4:Y:S04]  /*bd00*/  LDL.LU R3, [R1+0x15a0] ;  /* 0x0015a00001037983 */ /* 0x010f280000300800 */
[----:B------:R0:W-:Y:S02]  /*bd10*/  STL [R1+0x1020], R26 ;  /* 0x0010201a01007387 */ /* 0x0001e40000100800 */
[----:B0-----:R-:W-:Y:S01]  /*bd20*/  LEA.HI.X.SX32 R26, R25, R2, 0x1, P3 ;  /* 0x00000002191a7211 */ /* 0x001fe200018f0eff */
[----:B------:R-:W-:Y:S01]  /*bd30*/  IMAD R19, R19, 0x2, R18 ;  /* 0x0000000213137824 */ /* 0x000fe200078e0212 */
[----:B------:R-:W0:Y:S03]  /*bd40*/  LDC R25, c[0x0][0x3d8] ;  /* 0x0000f600ff197b82 */ /* 0x000e260000000800 */
[----:B------:R5:W-:Y:S02]  /*bd50*/  STL [R1+0x1010], R26 ;  /* 0x0010101a01007387 */ /* 0x000be40000100800 */
[----:B-----5:R-:W-:-:S05]  /*bd60*/  IADD3 R26, P1, PT, R28, R0, RZ ;  /* 0x000000001c1a7210 */ /* 0x020fca0007f3e0ff */
[----:B------:R5:W-:Y:S01]  /*bd70*/  STL [R1+0x1014], R26 ;  /* 0x0010141a01007387 */ /* 0x000be20000100800 */
[----:B------:R-:W-:Y:S02]  /*bd80*/  LEA.HI.X.SX32 R28, R28, R2, 0x1, P1 ;  /* 0x000000021c1c7211 */ /* 0x000fe400008f0eff */
[----:B-----5:R-:W-:-:S05]  /*bd90*/  IADD3 R26, P2, PT, R10, R0, RZ ;  /* 0x000000000a1a7210 */ /* 0x020fca0007f5e0ff */
[----:B------:R5:W-:Y:S02]  /*bda0*/  STL [R1+0x1018], R26 ;  /* 0x0010181a01007387 */ /* 0x000be40000100800 */
[----:B-----5:R-:W-:-:S05]  /*bdb0*/  IADD3 R26, P3, PT, R27, R0, RZ ;  /* 0x000000001b1a7210 */ /* 0x020fca0007f7e0ff */
[----:B------:R5:W-:Y:S04]  /*bdc0*/  STL [R1+0x101c], R26 ;  /* 0x00101c1a01007387 */ /* 0x000be80000100800 */
[----:B------:R0:W-:Y:S01]  /*bdd0*/  STL [R1+0x100c], R28 ;  /* 0x00100c1c01007387 */ /* 0x0001e20000100800 */
[-C--:B------:R-:W-:Y:S02]  /*bde0*/  LEA.HI.X.SX32 R10, R10, R2.reuse, 0x1, P2 ;  /* 0x000000020a0a7211 */ /* 0x080fe400010f0eff */
[----:B------:R-:W-:Y:S01]  /*bdf0*/  LEA.HI.X.SX32 R27, R27, R2, 0x1, P3 ;  /* 0x000000021b1b7211 */ /* 0x000fe200018f0eff */
[----:B------:R-:W-:Y:S01]  /*be00*/  IMAD R20, R20, 0x2, R19 ;  /* 0x0000000214147824 */ /* 0x000fe200078e0213 */
[----:B-----5:R-:W5:Y:S01]  /*be10*/  LDC R26, c[0x0][0x3d8] ;  /* 0x0000f600ff1a7b82 */ /* 0x020f620000000800 */
[----:B0-----:R-:W3:Y:S04]  /*be20*/  LDL.LU R28, [R1+0x159c] ;  /* 0x00159c00011c7983 */ /* 0x001ee80000300800 */
[----:B------:R2:W-:Y:S04]  /*be30*/  STL [R1+0x1008], R10 ;  /* 0x0010080a01007387 */ /* 0x0005e80000100800 */
[----:B------:R0:W-:Y:S01]  /*be40*/  STL [R1+0xff8], R27 ;  /* 0x000ff81b01007387 */ /* 0x0001e20000100800 */
[-C--:B--2---:R-:W-:Y:S01]  /*be50*/  IADD3 R10, P1, PT, R29, R0.reuse, RZ ;  /* 0x000000001d0a7210 */ /* 0x084fe20007f3e0ff */
[----:B------:R-:W-:Y:S01]  /*be60*/  IMAD R21, R21, 0x2, R20 ;  /* 0x0000000215157824 */ /* 0x000fe200078e0214 */
[----:B0-----:R-:W0:Y:S03]  /*be70*/  LDC R27, c[0x0][0x3d8] ;  /* 0x0000f600ff1b7b82 */ /* 0x001e260000000800 */
[----:B------:R2:W-:Y:S02]  /*be80*/  STL [R1+0xffc], R10 ;  /* 0x000ffc0a01007387 */ /* 0x0005e40000100800 */
[----:B--2---:R-:W-:-:S05]  /*be90*/  IADD3 R10, P2, PT, R7, R0, RZ ;  /* 0x00000000070a7210 */ /* 0x004fca0007f5e0ff */
[----:B------:R3:W-:Y:S01]  /*bea0*/  STL [R1+0x1000], R10 ;  /* 0x0010000a01007387 */ /* 0x0007e20000100800 */
[-C--:B------:R-:W-:Y:S02]  /*beb0*/  LEA.HI.X.SX32 R29, R29, R2.reuse, 0x1, P1 ;  /* 0x000000021d1d7211 */ /* 0x080fe400008f0eff */
[----:B------:R-:W-:Y:S02]  /*bec0*/  LEA.HI.X.SX32 R7, R7, R2, 0x1, P2 ;  /* 0x0000000207077211 */ /* 0x000fe400010f0eff */
[----:B---3--:R-:W-:-:S05]  /*bed0*/  IADD3 R10, P3, PT, R28, R0, RZ ;  /* 0x000000001c0a7210 */ /* 0x008fca0007f7e0ff */
[----:B------:R2:W-:Y:S02]  /*bee0*/  STL [R1+0x1004], R10 ;  /* 0x0010040a01007387 */ /* 0x0005e40000100800 */
[----:B--2---:R-:W2:Y:S02]  /*bef0*/  LDC R10, c[0x0][0x3d8] ;  /* 0x0000f600ff0a7b82 */ /* 0x004ea40000000800 */
[----:B------:R3:W-:Y:S04]  /*bf00*/  STL [R1+0xff4], R29 ;  /* 0x000ff41d01007387 */ /* 0x0007e80000100800 */
[----:B------:R0:W-:Y:S01]  /*bf10*/  STL [R1+0xff0], R7 ;  /* 0x000ff00701007387 */ /* 0x0001e20000100800 */
[----:B------:R-:W-:Y:S01]  /*bf20*/  IMAD R22, R22, 0x2, R21 ;  /* 0x0000000216167824 */ /* 0x000fe200078e0215 */
[----:B---3--:R-:W3:Y:S01]  /*bf30*/  LDC R29, c[0x0][0x3d8] ;  /* 0x0000f600ff1d7b82 */ /* 0x008ee20000000800 */
[----:B0-----:R-:W-:-:S05]  /*bf40*/  LEA.HI.X.SX32 R7, R28, R2, 0x1, P3 ;  /* 0x000000021c077211 */ /* 0x001fca00018f0eff */
[----:B------:R0:W-:Y:S01]  /*bf50*/  STL [R1+0xfe0], R7 ;  /* 0x000fe00701007387 */ /* 0x0001e20000100800 */
[----:B--2---:R-:W-:-:S05]  /*bf60*/  IMAD R10, R10, 0x2, R28 ;  /* 0x000000020a0a7824 */ /* 0x004fca00078e021c */
[----:B0-----:R-:W-:-:S05]  /*bf70*/  IADD3 R7, P1, PT, R10, R0, RZ ;  /* 0x000000000a077210 */ /* 0x001fca0007f3e0ff */
[----:B------:R4:W-:Y:S02]  /*bf80*/  STL [R1+0xfe4], R7 ;  /* 0x000fe40701007387 */ /* 0x0009e40000100800 */
[----:B----4-:R-:W-:-:S05]  /*bf90*/  IADD3 R7, P2, PT, R3, R0, RZ ;  /* 0x0000000003077210 */ /* 0x010fca0007f5e0ff */
[----:B------:R0:W-:Y:S02]  /*bfa0*/  STL [R1+0xfe8], R7 ;  /* 0x000fe80701007387 */ /* 0x0001e40000100800 */
[----:B0-----:R-:W-:-:S05]  /*bfb0*/  IADD3 R7, P3, PT, R4, R0, RZ ;  /* 0x0000000004077210 */ /* 0x001fca0007f7e0ff */
[----:B------:R0:W-:Y:S02]  /*bfc0*/  STL [R1+0xfec], R7 ;  /* 0x000fec0701007387 */ /* 0x0001e40000100800 */
[----:B0-----:R-:W0:Y:S01]  /*bfd0*/  LDC R7, c[0x0][0x3d8] ;  /* 0x0000f600ff077b82 */ /* 0x001e220000000800 */
[-C--:B------:R-:W-:Y:S02]  /*bfe0*/  LEA.HI.X.SX32 R10, R10, R2.reuse, 0x1, P1 ;  /* 0x000000020a0a7211 */ /* 0x080fe400008f0eff */
[----:B------:R-:W-:-:S03]  /*bff0*/  LEA.HI.X.SX32 R3, R3, R2, 0x1, P2 ;  /* 0x0000000203037211 */ /* 0x000fc600010f0eff */
[----:B------:R2:W-:Y:S04]  /*c000*/  STL [R1+0xfdc], R10 ;  /* 0x000fdc0a01007387 */ /* 0x0005e80000100800 */
[----:B------:R-:W-:Y:S01]  /*c010*/  STL [R1+0xfd8], R3 ;  /* 0x000fd80301007387 */ /* 0x000fe20000100800 */
[----:B------:R-:W-:Y:S02]  /*c020*/  IMAD R23, R23, 0x2, R22 ;  /* 0x0000000217177824 */ /* 0x000fe400078e0216 */
[----:B0-----:R-:W-:Y:S01]  /*c030*/  IMAD R7, R7, 0x2, R4 ;  /* 0x0000000207077824 */ /* 0x001fe200078e0204 */
[----:B------:R-:W-:Y:S01]  /*c040*/  LEA.HI.X.SX32 R4, R4, R2, 0x1, P3 ;  /* 0x0000000204047211 */ /* 0x000fe200018f0eff */
[----:B--2---:R-:W0:Y:S04]  /*c050*/  LDC R10, c[0x0][0x3d8] ;  /* 0x0000f600ff0a7b82 */ /* 0x004e280000000800 */
[----:B------:R2:W-:Y:S02]  /*c060*/  STL [R1+0xfc8], R4 ;  /* 0x000fc80401007387 */ /* 0x0005e40000100800 */
[----:B--2---:R-:W-:-:S05]  /*c070*/  IADD3 R4, P1, PT, R7, R0, RZ ;  /* 0x0000000007047210 */ /* 0x004fca0007f3e0ff */
[----:B------:R2:W-:Y:S01]  /*c080*/  STL [R1+0xfcc], R4 ;  /* 0x000fcc0401007387 */ /* 0x0005e20000100800 */
[----:B------:R-:W-:Y:S02]  /*c090*/  LEA.HI.X.SX32 R7, R7, R2, 0x1, P1 ;  /* 0x0000000207077211 */ /* 0x000fe400008f0eff */
[----:B--2---:R-:W-:-:S05]  /*c0a0*/  IADD3 R4, P2, PT, R5, R0, RZ ;  /* 0x0000000005047210 */ /* 0x004fca0007f5e0ff */
[----:B------:R2:W-:Y:S02]  /*c0b0*/  STL [R1+0xfd0], R4 ;  /* 0x000fd00401007387 */ /* 0x0005e40000100800 */
[----:B--2---:R-:W-:-:S05]  /*c0c0*/  IADD3 R4, P3, PT, R6, R0, RZ ;  /* 0x0000000006047210 */ /* 0x004fca0007f7e0ff */
[----:B------:R-:W-:Y:S04]  /*c0d0*/  STL [R1+0xfd4], R4 ;  /* 0x000fd40401007387 */ /* 0x000fe80000100800 */
[----:B------:R2:W-:Y:S04]  /*c0e0*/  STL [R1+0xfc4], R7 ;  /* 0x000fc40701007387 */ /* 0x0005e80000100800 */
[----:B--2---:R-:W2:Y:S01]  /*c0f0*/  LDL.LU R7, [R1+0x1598] ;  /* 0x0015980001077983 */ /* 0x004ea20000300800 */
[----:B-1----:R-:W-:-:S04]  /*c100*/  IMAD R24, R24, 0x2, R23 ;  /* 0x0000000218187824 */ /* 0x002fc800078e0217 */
[----:B------:R-:W-:-:S04]  /*c110*/  IMAD R25, R25, 0x2, R24 ;  /* 0x0000000219197824 */ /* 0x000fc800078e0218 */
[----:B-----5:R-:W-:-:S04]  /*c120*/  IMAD R26, R26, 0x2, R25 ;  /* 0x000000021a1a7824 */ /* 0x020fc800078e0219 */
[----:B------:R-:W-:-:S04]  /*c130*/  IMAD R27, R27, 0x2, R26 ;  /* 0x000000021b1b7824 */ /* 0x000fc800078e021a */
[----:B---3--:R-:W-:Y:S02]  /*c140*/  IMAD R28, R29, 0x2, R27 ;  /* 0x000000021d1c7824 */ /* 0x008fe400078e021b */
[----:B------:R-:W1:Y:S02]  /*c150*/  LDC R29, c[0x0][0x3d8] ;  /* 0x0000f600ff1d7b82 */ /* 0x000e640000000800 */
[----:B-1----:R-:W-:-:S04]  /*c160*/  IMAD R29, R29, 0x2, R28 ;  /* 0x000000021d1d7824 */ /* 0x002fc800078e021c */
[----:B0-----:R-:W-:Y:S02]  /*c170*/  IMAD R3, R10, 0x2, R29 ;  /* 0x000000020a037824 */ /* 0x001fe400078e021d */
[----:B------:R-:W0:Y:S01]  /*c180*/  LDC R10, c[0x0][0x3d8] ;  /* 0x0000f600ff0a7b82 */ /* 0x000e220000000800 */
[----:B------:R-:W-:Y:S01]  /*c190*/  LEA.HI.X.SX32 R5, R5, R2, 0x1, P2 ;  /* 0x0000000205057211 */ /* 0x000fe200010f0eff */
[----:B0-----:R-:W-:-:S06]  /*c1a0*/  IMAD R4, R10, 0x2, R3 ;  /* 0x000000020a047824 */ /* 0x001fcc00078e0203 */
[----:B------:R-:W0:Y:S01]  /*c1b0*/  LDC R10, c[0x0][0x3d8] ;  /* 0x0000f600ff0a7b82 */ /* 0x000e220000000800 */
[----:B------:R-:W-:Y:S01]  /*c1c0*/  STL [R1+0xfc0], R5 ;  /* 0x000fc00501007387 */ /* 0x000fe20000100800 */
[----:B------:R-:W-:-:S05]  /*c1d0*/  LEA.HI.X.SX32 R6, R6, R2, 0x1, P3 ;  /* 0x0000000206067211 */ /* 0x000fca00018f0eff */
[----:B------:R1:W-:Y:S02]  /*c1e0*/  STL [R1+0xfb0], R6 ;  /* 0x000fb00601007387 */ /* 0x0003e40000100800 */
[----:B-1----:R-:W1:Y:S01]  /*c1f0*/  LDC R6, c[0x0][0x3d8] ;  /* 0x0000f600ff067b82 */ /* 0x002e620000000800 */
[----:B0-----:R-:W-:Y:S01]  /*c200*/  IMAD R5, R10, 0x2, R4 ;  /* 0x000000020a057824 */ /* 0x001fe200078e0204 */
[----:B--2---:R-:W-:-:S05]  /*c210*/  IADD3 R10, P1, PT, R7, R0, RZ ;  /* 0x00000000070a7210 */ /* 0x004fca0007f3e0ff */
[----:B------:R0:W-:Y:S02]  /*c220*/  STL [R1+0xfb4], R10 ;  /* 0x000fb40a01007387 */ /* 0x0001e40000100800 */
[----:B0-----:R-:W-:-:S05]  /*c230*/  IADD3 R10, P2, PT, R8, R0, RZ ;  /* 0x00000000080a7210 */ /* 0x001fca0007f5e0ff */
[----:B------:R0:W-:Y:S02]  /*c240*/  STL [R1+0xfb8], R10 ;  /* 0x000fb80a01007387 */ /* 0x0001e40000100800 */
[----:B0-----:R-:W-:-:S05]  /*c250*/  IADD3 R10, P3, PT, R9, R0, RZ ;  /* 0x00000000090a7210 */ /* 0x001fca0007f7e0ff */
[----:B------:R0:W-:Y:S04]  /*c260*/  STL [R1+0xfbc], R10 ;  /* 0x000fbc0a01007387 */ /* 0x0001e80000100800 */
[----:B0-----:R-:W2:Y:S01]  /*c270*/  LDL.LU R10, [R1+0x1594] ;  /* 0x00159400010a7983 */ /* 0x001ea20000300800 */
[-C--:B------:R-:W-:Y:S02]  /*c280*/  LEA.HI.X.SX32 R7, R7, R2.reuse, 0x1, P1 ;  /* 0x0000000207077211 */ /* 0x080fe400008f0eff */
[-C--:B------:R-:W-:Y:S02]  /*c290*/  LEA.HI.X.SX32 R8, R8, R2.reuse, 0x1, P2 ;  /* 0x0000000208087211 */ /* 0x080fe400010f0eff */
[----:B------:R-:W-:Y:S01]  /*c2a0*/  LEA.HI.X.SX32 R9, R9, R2, 0x1, P3 ;  /* 0x0000000209097211 */ /* 0x000fe200018f0eff */
[----:B------:R0:W-:Y:S04]  /*c2b0*/  STL [R1+0xfac], R7 ;  /* 0x000fac0701007387 */ /* 0x0001e80000100800 */
[----:B------:R3:W-:Y:S04]  /*c2c0*/  STL [R1+0xfa8], R8 ;  /* 0x000fa80801007387 */ /* 0x0007e80000100800 */
[----:B------:R2:W-:Y:S01]  /*c2d0*/  STL [R1+0xf98], R9 ;  /* 0x000f980901007387 */ /* 0x0005e20000100800 */
[----:B0-----:R-:W0:Y:S08]  /*c2e0*/  LDC R7, c[0x0][0x3d8] ;  /* 0x0000f600ff077b82 */ /* 0x001e300000000800 */
[----:B---3--:R-:W3:Y:S01]  /*c2f0*/  LDC R8, c[0x0][0x3d8] ;  /* 0x0000f600ff087b82 */ /* 0x008ee20000000800 */
[----:B-1----:R-:W-:-:S04]  /*c300*/  IMAD R6, R6, 0x2, R5 ;  /* 0x0000000206067824 */ /* 0x002fc800078e0205 */
[----:B0-----:R-:W-:-:S04]  /*c310*/  IMAD R7, R7, 0x2, R6 ;  /* 0x0000000207077824 */ /* 0x001fc800078e0206 */
[----:B---3--:R-:W-:Y:S01]  /*c320*/  IMAD R8, R8, 0x2, R7 ;  /* 0x0000000208087824 */ /* 0x008fe200078e0207 */
[----:B--2---:R-:W-:-:S05]  /*c330*/  IADD3 R9, P1, PT, R10, R0, RZ ;  /* 0x000000000a097210 */ /* 0x004fca0007f3e0ff */
[----:B------:R0:W-:Y:S01]  /*c340*/  STL [R1+0xf9c], R9 ;  /* 0x000f9c0901007387 */ /* 0x0001e20000100800 */
[----:B------:R-:W-:Y:S02]  /*c350*/  LEA.HI.X.SX32 R10, R10, R2, 0x1, P1 ;  /* 0x000000020a0a7211 */ /* 0x000fe400008f0eff */
[----:B0-----:R-:W-:-:S05]  /*c360*/  IADD3 R9, P2, PT, R11, R0, RZ ;  /* 0x000000000b097210 */ /* 0x001fca0007f5e0ff */
[----:B------:R0:W-:Y:S02]  /*c370*/  STL [R1+0xfa0], R9 ;  /* 0x000fa00901007387 */ /* 0x0001e40000100800 */
[----:B0-----:R-:W-:-:S05]  /*c380*/  IADD3 R9, P3, PT, R12, R0, RZ ;  /* 0x000000000c097210 */ /* 0x001fca0007f7e0ff */
[----:B------:R0:W-:Y:S04]  /*c390*/  STL [R1+0xfa4], R9 ;  /* 0x000fa40901007387 */ /* 0x0001e80000100800 */
[----:B------:R1:W-:Y:S01]  /*c3a0*/  STL [R1+0xf94], R10 ;  /* 0x000f940a01007387 */ /* 0x0003e20000100800 */
[----:B0-----:R-:W0:Y:S01]  /*c3b0*/  LDC R9, c[0x0][0x3d8] ;  /* 0x0000f600ff097b82 */ /* 0x001e220000000800 */
[-C--:B-1----:R-:W-:Y:S02]  /*c3c0*/  LEA.HI.X.SX32 R10, R11, R2.reuse, 0x1, P2 ;  /* 0x000000020b0a7211 */ /* 0x082fe400010f0eff */
[----:B------:R-:W-:Y:S02]  /*c3d0*/  LEA.HI.X.SX32 R11, R12, R2, 0x1, P3 ;  /* 0x000000020c0b7211 */ /* 0x000fe400018f0eff */
[C---:B------:R-:W-:Y:S01]  /*c3e0*/  IADD3 R12, P1, PT, R13.reuse, R0, RZ ;  /* 0x000000000d0c7210 */ /* 0x040fe20007f3e0ff */
[----:B------:R1:W-:Y:S04]  /*c3f0*/  STL [R1+0xf90], R10 ;  /* 0x000f900a01007387 */ /* 0x0003e80000100800 */
[----:B------:R2:W-:Y:S01]  /*c400*/  STL [R1+0xf80], R11 ;  /* 0x000f800b01007387 */ /* 0x0005e20000100800 */
[----:B------:R-:W-:-:S03]  /*c410*/  LEA.HI.X.SX32 R13, R13, R2, 0x1, P1 ;  /* 0x000000020d0d7211 */ /* 0x000fc600008f0eff */
[----:B------:R3:W-:Y:S01]  /*c420*/  STL [R1+0xf84], R12 ;  /* 0x000f840c01007387 */ /* 0x0007e20000100800 */
[----:B-1----:R-:W1:Y:S01]  /*c430*/  LDC R10, c[0x0][0x3d8] ;  /* 0x0000f600ff0a7b82 */ /* 0x002e620000000800 */
[-C--:B--2---:R-:W-:Y:S02]  /*c440*/  IADD3 R11, P2, PT, R14, R0.reuse, RZ ;  /* 0x000000000e0b7210 */ /* 0x084fe40007f5e0ff */
[----:B---3--:R-:W-:-:S03]  /*c450*/  IADD3 R12, P3, PT, R15, R0, RZ ;  /* 0x000000000f0c7210 */ /* 0x008fc60007f7e0ff */
[----:B------:R2:W-:Y:S04]  /*c460*/  STL [R1+0xf88], R11 ;  /* 0x000f880b01007387 */ /* 0x0005e80000100800 */
[----:B------:R3:W-:Y:S04]  /*c470*/  STL [R1+0xf8c], R12 ;  /* 0x000f8c0c01007387 */ /* 0x0007e80000100800 */
[----:B------:R4:W-:Y:S01]  /*c480*/  STL [R1+0xf7c], R13 ;  /* 0x000f7c0d01007387 */ /* 0x0009e20000100800 */
[----:B--2---:R-:W2:Y:S01]  /*c490*/  LDC R11, c[0x0][0x3d8] ;  /* 0x0000f600ff0b7b82 */ /* 0x004ea20000000800 */
[----:B---3--:R-:W-:-:S02]  /*c4a0*/  LEA.HI.X.SX32 R12, R14, R2, 0x1, P2 ;  /* 0x000000020e0c7211 */ /* 0x008fc400010f0eff */
[----:B----4-:R-:W-:-:S03]  /*c4b0*/  LEA.HI.X.SX32 R13, R15, R2, 0x1, P3 ;  /* 0x000000020f0d7211 */ /* 0x010fc600018f0eff */
[----:B------:R3:W-:Y:S01]  /*c4c0*/  STL [R1+0xf78], R12 ;  /* 0x000f780c01007387 */ /* 0x0007e20000100800 */
[----:B------:R-:W-:-:S03]  /*c4d0*/  IADD3 R15, P1, PT, R16, R0, RZ ;  /* 0x00000000100f7210 */ /* 0x000fc60007f3e0ff */
[----:B------:R4:W-:Y:S01]  /*c4e0*/  STL [R1+0xf68], R13 ;  /* 0x000f680d01007387 */ /* 0x0009e20000100800 */
[----:B------:R-:W-:-:S03]  /*c4f0*/  IADD3 R14, P3, PT, R18, R0, RZ ;  /* 0x00000000120e7210 */ /* 0x000fc60007f7e0ff */
[----:B------:R5:W-:Y:S01]  /*c500*/  STL [R1+0xf6c], R15 ;  /* 0x000f6c0f01007387 */ /* 0x000be20000100800 */
[----:B---3--:R-:W3:Y:S01]  /*c510*/  LDC R12, c[0x0][0x3d8] ;  /* 0x0000f600ff0c7b82 */ /* 0x008ee20000000800 */
[----:B----4-:R-:W-:Y:S02]  /*c520*/  IADD3 R13, P2, PT, R17, R0, RZ ;  /* 0x00000000110d7210 */ /* 0x010fe40007f5e0ff */
[----:B------:R-:W-:-:S03]  /*c530*/  LEA.HI.X.SX32 R16, R16, R2, 0x1, P1 ;  /* 0x0000000210107211 */ /* 0x000fc600008f0eff */
[----:B------:R4:W-:Y:S01]  /*c540*/  STL [R1+0xf70], R13 ;  /* 0x000f700d01007387 */ /* 0x0009e20000100800 */
[----:B-----5:R-:W-:-:S03]  /*c550*/  LEA.HI.X.SX32 R15, R18, R2, 0x1, P3 ;  /* 0x00000002120f7211 */ /* 0x020fc600018f0eff */
[----:B------:R5:W-:Y:S04]  /*c560*/  STL [R1+0xf74], R14 ;  /* 0x000f740e01007387 */ /* 0x000be80000100800 */
[----:B------:R0:W-:Y:S01]  /*c570*/  STL [R1+0xf64], R16 ;  /* 0x000f641001007387 */ /* 0x0001e20000100800 */
[----:B----4-:R-:W4:Y:S01]  /*c580*/  LDC R13, c[0x0][0x3d8] ;  /* 0x0000f600ff0d7b82 */ /* 0x010f220000000800 */
[----:B-----5:R-:W-:Y:S02]  /*c590*/  LEA.HI.X.SX32 R14, R17, R2, 0x1, P2 ;  /* 0x00000002110e7211 */ /* 0x020fe400010f0eff */
[----:B------:R-:W-:-:S03]  /*c5a0*/  IADD3 R17, P1, PT, R19, R0, RZ ;  /* 0x0000000013117210 */ /* 0x000fc60007f3e0ff */
[----:B------:R5:W-:Y:S01]  /*c5b0*/  STL [R1+0xf60], R14 ;  /* 0x000f600e01007387 */ /* 0x000be20000100800 */
[----:B0-----:R-:W-:-:S03]  /*c5c0*/  IADD3 R16, P3, PT, R21, R0, RZ ;  /* 0x0000000015107210 */ /* 0x001fc60007f7e0ff */
[----:B------:R0:W-:Y:S01]  /*c5d0*/  STL [R1+0xf50], R15 ;  /* 0x000f500f01007387 */ /* 0x0001e20000100800 */
[----:B------:R-:W-:-:S03]  /*c5e0*/  IMAD R9, R9, 0x2, R8 ;  /* 0x0000000209097824 */ /* 0x000fc600078e0208 */
[----:B------:R1:W-:Y:S01]  /*c5f0*/  STL [R1+0xf54], R17 ;  /* 0x000f541101007387 */ /* 0x0003e20000100800 */
[----:B-----5:R-:W5:Y:S01]  /*c600*/  LDC R14, c[0x0][0x3d8] ;  /* 0x0000f600ff0e7b82 */ /* 0x020f620000000800 */
[----:B0-----:R-:W-:-:S05]  /*c610*/  IADD3 R15, P2, PT, R20, R0, RZ ;  /* 0x00000000140f7210 */ /* 0x001fca0007f5e0ff */
[----:B------:R0:W-:Y:S01]  /*c620*/  STL [R1+0xf58], R15 ;  /* 0x000f580f01007387 */ /* 0x0001e20000100800 */
[----:B------:R-:W-:-:S03]  /*c630*/  LEA.HI.X.SX32 R18, R20, R2, 0x1, P2 ;  /* 0x0000000214127211 */ /* 0x000fc600010f0eff */
[----:B------:R2:W-:Y:S01]  /*c640*/  STL [R1+0xf5c], R16 ;  /* 0x000f5c1001007387 */ /* 0x0005e20000100800 */
[-C--:B-1----:R-:W-:Y:S01]  /*c650*/  LEA.HI.X.SX32 R17, R21, R2.reuse, 0x1, P3 ;  /* 0x0000000215117211 */ /* 0x082fe200018f0eff */
[----:B------:R-:W-:Y:S01]  /*c660*/  IMAD R10, R10, 0x2, R9 ;  /* 0x000000020a0a7824 */ /* 0x000fe200078e0209 */
[----:B0-----:R-:W0:Y:S01]  /*c670*/  LDC R15, c[0x0][0x3d8] ;  /* 0x0000f600ff0f7b82 */ /* 0x001e220000000800 */
[----:B--2---:R-:W-:Y:S02]  /*c680*/  LEA.HI.X.SX32 R16, R19, R2, 0x1, P1 ;  /* 0x0000000213107211 */ /* 0x004fe400008f0eff */
[----:B------:R-:W-:Y:S01]  /*c690*/  IMAD R11, R11, 0x2, R10 ;  /* 0x000000020b0b7824 */ /* 0x000fe200078e020a */
[-C--:B------:R-:W-:Y:S02]  /*c6a0*/  IADD3 R19, P1, PT, R22, R0.reuse, RZ ;  /* 0x0000000016137210 */ /* 0x080fe40007f3e0ff */
[----:B------:R-:W-:Y:S04]  /*c6b0*/  STL [R1+0xf4c], R16 ;  /* 0x000f4c1001007387 */ /* 0x000fe80000100800 */
[----:B------:R1:W-:Y:S04]  /*c6c0*/  STL [R1+0xf48], R18 ;  /* 0x000f481201007387 */ /* 0x0003e80000100800 */
[----:B------:R2:W-:Y:S01]  /*c6d0*/  STL [R1+0xf38], R17 ;  /* 0x000f381101007387 */ /* 0x0005e20000100800 */
[----:B---3--:R-:W-:Y:S01]  /*c6e0*/  IMAD R12, R12, 0x2, R11 ;  /* 0x000000020c0c7824 */ /* 0x008fe200078e020b */
[----:B-1----:R-:W-:-:S02]  /*c6f0*/  IADD3 R18, P3, PT, R24, R0, RZ ;  /* 0x0000000018127210 */ /* 0x002fc40007f7e0ff */
[----:B--2---:R-:W-:Y:S01]  /*c700*/  IADD3 R17, P2, PT, R23, R0, RZ ;  /* 0x0000000017117210 */ /* 0x004fe20007f5e0ff */
[----:B------:R1:W-:Y:S01]  /*c710*/  STL [R1+0xf3c], R19 ;  /* 0x000f3c1301007387 */ /* 0x0003e20000100800 */
[----:B------:R-:W-:-:S03]  /*c720*/  LEA.HI.X.SX32 R20, R22, R2, 0x1, P1 ;  /* 0x0000000216147211 */ /* 0x000fc600008f0eff */
[----:B------:R2:W-:Y:S01]  /*c730*/  STL [R1+0xf40], R17 ;  /* 0x000f401101007387 */ /* 0x0005e20000100800 */
[----:B----4-:R-:W-:-:S03]  /*c740*/  IMAD R13, R13, 0x2, R12 ;  /* 0x000000020d0d7824 */ /* 0x010fc600078e020c */
[----:B------:R3:W-:Y:S01]  /*c750*/  STL [R1+0xf44], R18 ;  /* 0x000f441201007387 */ /* 0x0007e20000100800 */
[----:B-1----:R-:W-:Y:S01]  /*c760*/  LEA.HI.X.SX32 R19, R24, R2, 0x1, P3 ;  /* 0x0000000218137211 */ /* 0x002fe200018f0eff */
[----:B-----5:R-:W-:Y:S02]  /*c770*/  IMAD R14, R14, 0x2, R13 ;  /* 0x000000020e0e7824 */ /* 0x020fe400078e020d */
[----:B------:R1:W-:Y:S01]  /*c780*/  STL [R1+0xf34], R20 ;  /* 0x000f341401007387 */ /* 0x0003e20000100800 */
[----:B------:R-:W-:Y:S01]  /*c790*/  IADD3 R21, P1, PT, R25, R0, RZ ;  /* 0x0000000019157210 */ /* 0x000fe20007f3e0ff */
[----:B--2---:R-:W2:Y:S01]  /*c7a0*/  LDC R17, c[0x0][0x3d8] ;  /* 0x0000f600ff117b82 */ /* 0x004ea20000000800 */
[----:B---3--:R-:W-:Y:S01]  /*c7b0*/  LEA.HI.X.SX32 R18, R23, R2, 0x1, P2 ;  /* 0x0000000217127211 */ /* 0x008fe200010f0eff */
[----:B0-----:R-:W-:Y:S01]  /*c7c0*/  IMAD R16, R15, 0x2, R14 ;  /* 0x000000020f107824 */ /* 0x001fe200078e020e */
[----:B-1----:R-:W-:-:S03]  /*c7d0*/  IADD3 R20, P3, PT, R27, R0, RZ ;  /* 0x000000001b147210 */ /* 0x002fc60007f7e0ff */
[----:B------:R0:W-:Y:S02]  /*c7e0*/  STL [R1+0xf30], R18 ;  /* 0x000f301201007387 */ /* 0x0001e40000100800 */
[----:B------:R-:W1:Y:S02]  /*c7f0*/  LDC R15, c[0x0][0x3d8] ;  /* 0x0000f600ff0f7b82 */ /* 0x000e640000000800 */
[----:B------:R3:W-:Y:S01]  /*c800*/  STL [R1+0xf20], R19 ;  /* 0x000f201301007387 */ /* 0x0007e20000100800 */
[----:B------:R-:W-:-:S03]  /*c810*/  LEA.HI.X.SX32 R22, R25, R2, 0x1, P1 ;  /* 0x0000000219167211 */ /* 0x000fc600008f0eff */
[----:B------:R4:W-:Y:S02]  /*c820*/  STL [R1+0xf24], R21 ;  /* 0x000f241501007387 */ /* 0x0009e40000100800 */
[----:B0-----:R-:W0:Y:S01]  /*c830*/  LDC R18, c[0x0][0x3d8] ;  /* 0x0000f600ff127b82 */ /* 0x001e220000000800 */
[----:B---3--:R-:W-:-:S07]  /*c840*/  IADD3 R19, P2, PT, R26, R0, RZ ;  /* 0x000000001a137210 */ /* 0x008fce0007f5e0ff */
[----:B------:R-:W3:Y:S01]  /*c850*/  LDC R25, c[0x0][0x3d8] ;  /* 0x0000f600ff197b82 */ /* 0x000ee20000000800 */
[----:B------:R5:W-:Y:S01]  /*c860*/  STL [R1+0xf28], R19 ;  /* 0x000f281301007387 */ /* 0x000be20000100800 */
[----:B----4-:R-:W-:-:S03]  /*c870*/  LEA.HI.X.SX32 R21, R27, R2, 0x1, P3 ;  /* 0x000000021b157211 */ /* 0x010fc600018f0eff */
[----:B------:R4:W-:Y:S01]  /*c880*/  STL [R1+0xf2c], R20 ;  /* 0x000f2c1401007387 */ /* 0x0009e20000100800 */
[----:B------:R-:W-:-:S03]  /*c890*/  IADD3 R23, P1, PT, R28, R0, RZ ;  /* 0x000000001c177210 */ /* 0x000fc60007f3e0ff */
[----:B------:R2:W-:Y:S01]  /*c8a0*/  STL [R1+0xf1c], R22 ;  /* 0x000f1c1601007387 */ /* 0x0005e20000100800 */
[----:B-----5:R-:W5:Y:S01]  /*c8b0*/  LDC R19, c[0x0][0x3d8] ;  /* 0x0000f600ff137b82 */ /* 0x020f620000000800 */
[----:B----4-:R-:W-:-:S05]  /*c8c0*/  LEA.HI.X.SX32 R20, R26, R2, 0x1, P2 ;  /* 0x000000021a147211 */ /* 0x010fca00010f0eff */
[----:B------:R4:W-:Y:S01]  /*c8d0*/  STL [R1+0xf18], R20 ;  /* 0x000f181401007387 */ /* 0x0009e20000100800 */
[----:B--2---:R-:W-:-:S03]  /*c8e0*/  IADD3 R22, P3, PT, R3, R0, RZ ;  /* 0x0000000003167210 */ /* 0x004fc60007f7e0ff */
[----:B------:R2:W-:Y:S04]  /*c8f0*/  STL [R1+0xf08], R21 ;  /* 0x000f081501007387 */ /* 0x0005e80000100800 */
[----:B------:R0:W-:Y:S01]  /*c900*/  STL [R1+0xf0c], R23 ;  /* 0x000f0c1701007387 */ /* 0x0001e20000100800 */
[----:B----4-:R-:W4:Y:S01]  /*c910*/  LDC R20, c[0x0][0x3d8] ;  /* 0x0000f600ff147b82 */ /* 0x010f220000000800 */
[----:B--2---:R-:W-:Y:S02]  /*c920*/  IADD3 R21, P2, PT, R29, R0, RZ ;  /* 0x000000001d157210 */ /* 0x004fe40007f5e0ff */
[----:B0-----:R-:W-:-:S03]  /*c930*/  LEA.HI.X.SX32 R23, R28, R2, 0x1, P1 ;  /* 0x000000021c177211 */ /* 0x001fc600008f0eff */
[----:B------:R0:W-:Y:S01]  /*c940*/  STL [R1+0xf10], R21 ;  /* 0x000f101501007387 */ /* 0x0001e20000100800 */
[----:B-1----:R-:W-:Y:S01]  /*c950*/  IMAD R15, R15, 0x2, R16 ;  /* 0x000000020f0f7824 */ /* 0x002fe200078e0210 */
[-C--:B------:R-:W-:Y:S01]  /*c960*/  LEA.HI.X.SX32 R3, R3, R2.reuse, 0x1, P3 ;  /* 0x0000000203037211 */ /* 0x080fe200018f0eff */
[----:B------:R-:W1:Y:S01]  /*c970*/  LDC R28, c[0x0][0x3c8] ;  /* 0x0000f200ff1c7b82 */ /* 0x000e620000000800 */
[----:B------:R2:W-:Y:S04]  /*c980*/  STL [R1+0xf14], R22 ;  /* 0x000f141601007387 */ /* 0x0005e80000100800 */
[----:B------:R-:W-:Y:S03]  /*c990*/  STL [R1+0xf04], R23 ;  /* 0x000f041701007387 */ /* 0x000fe60000100800 */
[----:B0-----:R-:W0:Y:S01]  /*c9a0*/  LDC R21, c[0x0][0x3d8] ;  /* 0x0000f600ff157b82 */ /* 0x001e220000000800 */
[----:B--2---:R-:W-:-:S05]  /*c9b0*/  LEA.HI.X.SX32 R22, R29, R2, 0x1, P2 ;  /* 0x000000021d167211 */ /* 0x004fca00010f0eff */
[----:B------:R2:W-:Y:S01]  /*c9c0*/  STL [R1+0xf00], R22 ;  /* 0x000f001601007387 */ /* 0x0005e20000100800 */
[----:B------:R-:W-:Y:S01]  /*c9d0*/  IMAD R17, R17, 0x2, R15 ;  /* 0x0000000211117824 */ /* 0x000fe200078e020f */
[----:B--2---:R-:W2:Y:S03]  /*c9e0*/  LDC R22, c[0x0][0x3d8] ;  /* 0x0000f600ff167b82 */ /* 0x004ea60000000800 */
[----:B------:R-:W-:Y:S01]  /*c9f0*/  IMAD R18, R18, 0x2, R17 ;  /* 0x0000000212127824 */ /* 0x000fe200078e0211 */
[----:B------:R3:W-:Y:S03]  /*ca00*/  STL [R1+0xef0], R3 ;  /* 0x000ef00301007387 */ /* 0x0007e60000100800 */
[----:B-----5:R-:W-:Y:S01]  /*ca10*/  IMAD R19, R19, 0x2, R18 ;  /* 0x0000000213137824 */ /* 0x020fe200078e0212 */
[----:B------:R-:W-:-:S02]  /*ca20*/  IADD3 R24, P2, PT, R5, R0, RZ ;  /* 0x0000000005187210 */ /* 0x000fc40007f5e0ff */
[-C--:B------:R-:W-:Y:S01]  /*ca30*/  IADD3 R23, P3, PT, R6, R0.reuse, RZ ;  /* 0x0000000006177210 */ /* 0x080fe20007f7e0ff */
[----:B----4-:R-:W-:Y:S01]  /*ca40*/  IMAD R20, R20, 0x2, R19 ;  /* 0x0000000214147824 */ /* 0x010fe200078e0213 */
[----:B---3--:R-:W-:-:S03]  /*ca50*/  IADD3 R3, P1, PT, R4, R0, RZ ;  /* 0x0000000004037210 */ /* 0x008fc60007f3e0ff */
[----:B0-----:R-:W-:Y:S02]  /*ca60*/  IMAD R21, R21, 0x2, R20 ;  /* 0x0000000215157824 */ /* 0x001fe400078e0214 */
[----:B------:R2:W-:Y:S04]  /*ca70*/  STL [R1+0xef4], R3 ;  /* 0x000ef40301007387 */ /* 0x0005e80000100800 */
[----:B------:R-:W-:Y:S04]  /*ca80*/  STL [R1+0xef8], R24 ;  /* 0x000ef81801007387 */ /* 0x000fe80000100800 */
[----:B------:R0:W-:Y:S01]  /*ca90*/  STL [R1+0xefc], R23 ;  /* 0x000efc1701007387 */ /* 0x0001e20000100800 */
[----:B--2---:R-:W-:-:S02]  /*caa0*/  IMAD R3, R22, 0x2, R21 ;  /* 0x0000000216037824 */ /* 0x004fc400078e0215 */
[----:B------:R-:W2:Y:S01]  /*cab0*/  LDC R22, c[0x0][0x3d8] ;  /* 0x0000f600ff167b82 */ /* 0x000ea20000000800 */
[----:B0-----:R-:W-:-:S05]  /*cac0*/  LEA.HI.X.SX32 R23, R4, R2, 0x1, P1 ;  /* 0x0000000204177211 */ /* 0x001fca00008f0eff */
[----:B------:R0:W-:Y:S02]  /*cad0*/  STL [R1+0xeec], R23 ;  /* 0x000eec1701007387 */ /* 0x0001e40000100800 */
[----:B0-----:R-:W0:Y:S01]  /*cae0*/  LDC R23, c[0x0][0x3d8] ;  /* 0x0000f600ff177b82 */ /* 0x001e220000000800 */
[-C--:B------:R-:W-:Y:S02]  /*caf0*/  LEA.HI.X.SX32 R5, R5, R2.reuse, 0x1, P2 ;  /* 0x0000000205057211 */ /* 0x080fe400010f0eff */
[----:B------:R-:W-:Y:S02]  /*cb00*/  LEA.HI.X.SX32 R4, R6, R2, 0x1, P3 ;  /* 0x0000000206047211 */ /* 0x000fe400018f0eff */
[----:B------:R-:W-:Y:S01]  /*cb10*/  IADD3 R6, P1, PT, R7, R0, RZ ;  /* 0x0000000007067210 */ /* 0x000fe20007f3e0ff */
[----:B--2---:R-:W-:Y:S01]  /*cb20*/  IMAD R22, R22, 0x2, R3 ;  /* 0x0000000216167824 */ /* 0x004fe200078e0203 */
[----:B------:R-:W-:Y:S04]  /*cb30*/  STL [R1+0xee8], R5 ;  /* 0x000ee80501007387 */ /* 0x000fe80000100800 */
[----:B------:R-:W-:Y:S04]  /*cb40*/  STL [R1+0xed8], R4 ;  /* 0x000ed80401007387 */ /* 0x000fe80000100800 */
[----:B------:R0:W-:Y:S02]  /*cb50*/  STL [R1+0xedc], R6 ;  /* 0x000edc0601007387 */ /* 0x0001e40000100800 */
[----:B0-----:R-:W-:-:S02]  /*cb60*/  IMAD R6, R23, 0x2, R22 ;  /* 0x0000000217067824 */ /* 0x001fc400078e0216 */
[----:B------:R-:W0:Y:S01]  /*cb70*/  LDC R23, c[0x0][0x3d8] ;  /* 0x0000f600ff177b82 */ /* 0x000e220000000800 */
[-C--:B------:R-:W-:Y:S02]  /*cb80*/  IADD3 R5, P2, PT, R8, R0.reuse, RZ ;  /* 0x0000000008057210 */ /* 0x080fe40007f5e0ff */
[----:B------:R-:W-:-:S03]  /*cb90*/  IADD3 R4, P3, PT, R9, R0, RZ ;  /* 0x0000000009047210 */ /* 0x000fc60007f7e0ff */
[----:B------:R-:W-:Y:S04]  /*cba0*/  STL [R1+0xee0], R5 ;  /* 0x000ee00501007387 */ /* 0x000fe80000100800 */
[----:B------:R2:W-:Y:S02]  /*cbb0*/  STL [R1+0xee4], R4 ;  /* 0x000ee40401007387 */ /* 0x0005e40000100800 */
[-C--:B--2---:R-:W-:Y:S01]  /*cbc0*/  LEA.HI.X.SX32 R4, R9, R2.reuse, 0x1, P3 ;  /* 0x0000000209047211 */ /* 0x084fe200018f0eff */
[----:B0-----:R-:W-:Y:S02]  /*cbd0*/  IMAD R9, R23, 0x2, R6 ;  /* 0x0000000217097824 */ /* 0x001fe400078e0206 */
[----:B------:R-:W0:Y:S01]  /*cbe0*/  LDC R23, c[0x0][0x3d8] ;  /* 0x0000f600ff177b82 */ /* 0x000e220000000800 */
[----:B------:R-:W-:-:S02]  /*cbf0*/  LEA.HI.X.SX32 R7, R7, R2, 0x1, P1 ;  /* 0x0000000207077211 */ /* 0x000fc400008f0eff */
[----:B------:R-:W-:-:S03]  /*cc00*/  LEA.HI.X.SX32 R5, R8, R2, 0x1, P2 ;  /* 0x0000000208057211 */ /* 0x000fc600010f0eff */
[----:B------:R2:W-:Y:S01]  /*cc10*/  STL [R1+0xed4], R7 ;  /* 0x000ed40701007387 */ /* 0x0005e20000100800 */
[----:B0-----:R-:W-:Y:S02]  /*cc20*/  IMAD R24, R23, 0x2, R9 ;  /* 0x0000000217187824 */ /* 0x001fe400078e0209 */
[----:B------:R-:W0:Y:S01]  /*cc30*/  LDC R23, c[0x0][0x3d8] ;  /* 0x0000f600ff177b82 */ /* 0x000e220000000800 */
[C---:B--2---:R-:W-:Y:S01]  /*cc40*/  IADD3 R7, P1, PT, R10.reuse, R0, RZ ;  /* 0x000000000a077210 */ /* 0x044fe20007f3e0ff */
[----:B------:R-:W-:Y:S04]  /*cc50*/  STL [R1+0xed0], R5 ;  /* 0x000ed00501007387 */ /* 0x000fe80000100800 */
[----:B------:R-:W-:Y:S04]  /*cc60*/  STL [R1+0xec0], R4 ;  /* 0x000ec00401007387 */ /* 0x000fe80000100800 */
[----:B------:R2:W-:Y:S02]  /*cc70*/  STL [R1+0xec4], R7 ;  /* 0x000ec40701007387 */ /* 0x0005e40000100800 */
[----:B--2---:R-:W-:Y:S01]  /*cc80*/  LEA.HI.X.SX32 R7, R10, R2, 0x1, P1 ;  /* 0x000000020a077211 */ /* 0x004fe200008f0eff */
[----:B0-----:R-:W-:-:S02]  /*cc90*/  IMAD R10, R23, 0x2, R24 ;  /* 0x00000002170a7824 */ /* 0x001fc400078e0218 */
[----:B------:R-:W0:Y:S01]  /*cca0*/  LDC R23, c[0x0][0x3d8] ;  /* 0x0000f600ff177b82 */ /* 0x000e220000000800 */
[-C--:B------:R-:W-:Y:S02]  /*ccb0*/  IADD3 R5, P2, PT, R11, R0.reuse, RZ ;  /* 0x000000000b057210 */ /* 0x080fe40007f5e0ff */
[----:B------:R-:W-:-:S03]  /*ccc0*/  IADD3 R4, P3, PT, R12, R0, RZ ;  /* 0x000000000c047210 */ /* 0x000fc60007f7e0ff */
[----:B------:R2:W-:Y:S04]  /*ccd0*/  STL [R1+0xec8], R5 ;  /* 0x000ec80501007387 */ /* 0x0005e80000100800 */
[----:B------:R3:W-:Y:S01]  /*cce0*/  STL [R1+0xecc], R4 ;  /* 0x000ecc0401007387 */ /* 0x0007e20000100800 */
[----:B--2---:R-:W-:-:S03]  /*ccf0*/  LEA.HI.X.SX32 R5, R11, R2, 0x1, P2 ;  /* 0x000000020b057211 */ /* 0x004fc600010f0eff */
[----:B------:R2:W-:Y:S01]  /*cd00*/  STL [R1+0xebc], R7 ;  /* 0x000ebc0701007387 */ /* 0x0005e20000100800 */
[----:B---3--:R-:W-:-:S03]  /*cd10*/  LEA.HI.X.SX32 R4, R12, R2, 0x1, P3 ;  /* 0x000000020c047211 */ /* 0x008fc600018f0eff */
[----:B------:R3:W-:Y:S01]  /*cd20*/  STL [R1+0xeb8], R5 ;  /* 0x000eb80501007387 */ /* 0x0007e20000100800 */
[----:B--2---:R-:W-:-:S03]  /*cd30*/  IADD3 R7, P1, PT, R13, R0, RZ ;  /* 0x000000000d077210 */ /* 0x004fc60007f3e0ff */
[----:B------:R-:W-:Y:S01]  /*cd40*/  STL [R1+0xea8], R4 ;  /* 0x000ea80401007387 */ /* 0x000fe20000100800 */
[C---:B---3--:R-:W-:Y:S01]  /*cd50*/  IADD3 R5, P2, PT, R14.reuse, R0, RZ ;  /* 0x000000000e057210 */ /* 0x048fe20007f5e0ff */
[----:B0-----:R-:W-:Y:S02]  /*cd60*/  IMAD R23, R23, 0x2, R10 ;  /* 0x0000000217177824 */ /* 0x001fe400078e020a */
[----:B------:R-:W-:Y:S04]  /*cd70*/  STL [R1+0xeac], R7 ;  /* 0x000eac0701007387 */ /* 0x000fe80000100800 */
[----:B------:R0:W-:Y:S02]  /*cd80*/  STL [R1+0xeb0], R5 ;  /* 0x000eb00501007387 */ /* 0x0001e40000100800 */
[----:B0-----:R-:W-:Y:S01]  /*cd90*/  LEA.HI.X.SX32 R5, R14, R2, 0x1, P2 ;  /* 0x000000020e057211 */ /* 0x001fe200010f0eff */
[----:B------:R-:W-:-:S02]  /*cda0*/  IMAD R14, R25, 0x2, R23 ;  /* 0x00000002190e7824 */ /* 0x000fc400078e0217 */
[----:B------:R-:W0:Y:S01]  /*cdb0*/  LDC R25, c[0x0][0x3d8] ;  /* 0x0000f600ff197b82 */ /* 0x000e220000000800 */
[----:B------:R-:W-:Y:S02]  /*cdc0*/  LEA.HI.X.SX32 R7, R13, R2, 0x1, P1 ;  /* 0x000000020d077211 */ /* 0x000fe400008f0eff */
[----:B------:R-:W-:-:S05]  /*cdd0*/  IADD3 R4, P3, PT, R16, R0, RZ ;  /* 0x0000000010047210 */ /* 0x000fca0007f7e0ff */
[----:B------:R2:W-:Y:S04]  /*cde0*/  STL [R1+0xeb4], R4 ;  /* 0x000eb40401007387 */ /* 0x0005e80000100800 */
[----:B------:R3:W-:Y:S01]  /*cdf0*/  STL [R1+0xea4], R7 ;  /* 0x000ea40701007387 */ /* 0x0007e20000100800 */
[----:B0-----:R-:W-:Y:S02]  /*ce00*/  IMAD R13, R25, 0x2, R14 ;  /* 0x00000002190d7824 */ /* 0x001fe400078e020e */
[----:B------:R-:W0:Y:S01]  /*ce10*/  LDC R25, c[0x0][0x3d8] ;  /* 0x0000f600ff197b82 */ /* 0x000e220000000800 */
[----:B--2---:R-:W-:Y:S01]  /*ce20*/  LEA.HI.X.SX32 R4, R16, R2, 0x1, P3 ;  /* 0x0000000210047211 */ /* 0x004fe200018f0eff */
[----:B------:R2:W-:Y:S01]  /*ce30*/  STL [R1+0xea0], R5 ;  /* 0x000ea00501007387 */ /* 0x0005e20000100800 */
[----:B---3--:R-:W-:-:S03]  /*ce40*/  IADD3 R7, P1, PT, R15, R0, RZ ;  /* 0x000000000f077210 */ /* 0x008fc60007f3e0ff */
[----:B------:R3:W-:Y:S01]  /*ce50*/  STL [R1+0xe90], R4 ;  /* 0x000e900401007387 */ /* 0x0007e20000100800 */
[----:B--2---:R-:W-:-:S03]  /*ce60*/  IADD3 R5, P2, PT, R17, R0, RZ ;  /* 0x0000000011057210 */ /* 0x004fc60007f5e0ff */
[----:B------:R-:W-:Y:S01]  /*ce70*/  STL [R1+0xe94], R7 ;  /* 0x000e940701007387 */ /* 0x000fe20000100800 */
[----:B---3--:R-:W-:-:S03]  /*ce80*/  IADD3 R4, P3, PT, R18, R0, RZ ;  /* 0x0000000012047210 */ /* 0x008fc60007f7e0ff */
[----:B------:R2:W-:Y:S04]  /*ce90*/  STL [R1+0xe98], R5 ;  /* 0x000e980501007387 */ /* 0x0005e80000100800 */
[----:B------:R-:W-:Y:S01]  /*cea0*/  STL [R1+0xe9c], R4 ;  /* 0x000e9c0401007387 */ /* 0x000fe20000100800 */
[----:B--2---:R-:W-:-:S05]  /*ceb0*/  LEA.HI.X.SX32 R5, R15, R2, 0x1, P1 ;  /* 0x000000020f057211 */ /* 0x004fca00008f0eff */
[----:B------:R0:W-:Y:S02]  /*cec0*/  STL [R1+0xe8c], R5 ;  /* 0x000e8c0501007387 */ /* 0x0001e40000100800 */
[----:B0-----:R-:W-:Y:S02]  /*ced0*/  IMAD R5, R25, 0x2, R13 ;  /* 0x0000000219057824 */ /* 0x001fe400078e020d */
[----:B------:R-:W0:Y:S01]  /*cee0*/  LDC R25, c[0x0][0x3d8] ;  /* 0x0000f600ff197b82 */ /* 0x000e220000000800 */
[-C--:B------:R-:W-:Y:S02]  /*cef0*/  LEA.HI.X.SX32 R7, R17, R2.reuse, 0x1, P2 ;  /* 0x0000000211077211 */ /* 0x080fe400010f0eff */
[----:B------:R-:W-:-:S03]  /*cf00*/  LEA.HI.X.SX32 R4, R18, R2, 0x1, P3 ;  /* 0x0000000212047211 */ /* 0x000fc600018f0eff */
[----:B------:R-:W-:Y:S04]  /*cf10*/  STL [R1+0xe88], R7 ;  /* 0x000e880701007387 */ /* 0x000fe80000100800 */
[----:B------:R2:W-:Y:S02]  /*cf20*/  STL [R1+0xe78], R4 ;  /* 0x000e780401007387 */ /* 0x0005e40000100800 */
[----:B--2---:R-:W-:-:S05]  /*cf30*/  IADD3 R4, P1, PT, R19, R0, RZ ;  /* 0x0000000013047210 */ /* 0x004fca0007f3e0ff */
[----:B------:R0:W-:Y:S02]  /*cf40*/  STL [R1+0xe7c], R4 ;  /* 0x000e7c0401007387 */ /* 0x0001e40000100800 */
[----:B0-----:R-:W-:Y:S02]  /*cf50*/  IMAD R4, R25, 0x2, R5 ;  /* 0x0000000219047824 */ /* 0x001fe400078e0205 */
[----:B------:R-:W0:Y:S01]  /*cf60*/  LDC R25, c[0x0][0x3d8] ;  /* 0x0000f600ff197b82 */ /* 0x000e220000000800 */
[-C--:B------:R-:W-:Y:S02]  /*cf70*/  IADD3 R8, P2, PT, R20, R0.reuse, RZ ;  /* 0x0000000014087210 */ /* 0x080fe40007f5e0ff */
[----:B------:R-:W-:Y:S02]  /*cf80*/  IADD3 R7, P3, PT, R21, R0, RZ ;  /* 0x0000000015077210 */ /* 0x000fe40007f7e0ff */
[----:B------:R-:W-:Y:S01]  /*cf90*/  LEA.HI.X.SX32 R11, R19, R2, 0x1, P1 ;  /* 0x00000002130b7211 */ /* 0x000fe200008f0eff */
[----:B------:R2:W-:Y:S01]  /*cfa0*/  STL [R1+0xe80], R8 ;  /* 0x000e800801007387 */ /* 0x0005e20000100800 */
[----:B0-----:R-:W-:-:S02]  /*cfb0*/  IMAD R12, R25, 0x2, R4 ;  /* 0x00000002190c7824 */ /* 0x001fc400078e0204 */
[----:B------:R-:W0:Y:S01]  /*cfc0*/  LDC R25, c[0x0][0x3d8] ;  /* 0x0000f600ff197b82 */ /* 0x000e220000000800 */
[----:B------:R3:W-:Y:S01]  /*cfd0*/  STL [R1+0xe84], R7 ;  /* 0x000e840701007387 */ /* 0x0007e20000100800 */
[----:B--2---:R-:W-:-:S03]  /*cfe0*/  LEA.HI.X.SX32 R8, R20, R2, 0x1, P2 ;  /* 0x0000000214087211 */ /* 0x004fc600010f0eff */
[----:B------:R2:W-:Y:S01]  /*cff0*/  STL [R1+0xe74], R11 ;  /* 0x000e740b01007387 */ /* 0x0005e20000100800 */
[----:B---3--:R-:W-:-:S03]  /*d000*/  LEA.HI.X.SX32 R7, R21, R2, 0x1, P3 ;  /* 0x0000000215077211 */ /* 0x008fc600018f0eff */
[----:B------:R-:W-:Y:S01]  /*d010*/  STL [R1+0xe70], R8 ;  /* 0x000e700801007387 */ /* 0x000fe20000100800 */
[----:B--2---:R-:W-:-:S03]  /*d020*/  IADD3 R11, P1, PT, R3, R0, RZ ;  /* 0x00000000030b7210 */ /* 0x004fc60007f3e0ff */
        /* <DEDUP_REMOVED lines=14> */
[----:B------:R2:W-:Y:S04]  /*d110*/  STL [R1+0xe58], R7 ;  /* 0x000e580701007387 */ /* 0x0005e80000100800 */
[----:B------:R-:W-:Y:S01]  /*d120*/  STL [R1+0xe48], R3 ;  /* 0x000e480301007387 */ /* 0x000fe20000100800 */
[----:B--2---:R-:W-:-:S05]  /*d130*/  IADD3 R7, P1, PT, R9, R0, RZ ;  /* 0x0000000009077210 */ /* 0x004fca0007f3e0ff */
[----:B------:R0:W-:Y:S02]  /*d140*/  STL [R1+0xe4c], R7 ;  /* 0x000e4c0701007387 */ /* 0x0001e40000100800 */
[----:B0-----:R-:W-:Y:S02]  /*d150*/  IMAD R7, R25, 0x2, R8 ;  /* 0x0000000219077824 */ /* 0x001fe400078e0208 */
        /* <DEDUP_REMOVED lines=10> */
[----:B------:R-:W-:Y:S04]  /*d200*/  STL [R1+0xe44], R9 ;  /* 0x000e440901007387 */ /* 0x000fe80000100800 */
        /* <DEDUP_REMOVED lines=25> */
[----:B------:R-:W-:Y:S04]  /*d3a0*/  STL [R1+0xdbc], R14 ;  /* 0x000dbc0e01007387 */ /* 0x000fe80000100800 */
[----:B------:R-:W-:Y:S04]  /*d3b0*/  STL [R1+0xdc4], R13 ;  /* 0x000dc40d01007387 */ /* 0x000fe80000100800 */
[----:B------:R0:W-:Y:S02]  /*d3c0*/  STL [R1+0xdb0], R5 ;  /* 0x000db00501007387 */ /* 0x0001e40000100800 */
[----:B0-----:R-:W-:-:S02]  /*d3d0*/  IMAD R5, R25, 0x2, R9 ;  /* 0x0000000219057824 */ /* 0x001fc400078e0209 */
        /* <DEDUP_REMOVED lines=13> */
[-C--:B--2---:R-:W-:Y:S02]  /*d4b0*/  LEA.HI.X.SX32 R12, R11, R2.reuse, 0x1, P1 ;  /* 0x000000020b0c7211 */ /* 0x084fe400008f0eff */
[-C--:B------:R-:W-:Y:S01]  /*d4c0*/  LEA.HI.X.SX32 R11, R8, R2.reuse, 0x1, P2 ;  /* 0x00000002080b7211 */ /* 0x080fe200010f0eff */
[----:B0-----:R-:W-:Y:S02]  /*d4d0*/  IMAD R8, R25, 0x2, R4 ;  /* 0x0000000219087824 */ /* 0x001fe400078e0204 */
[----:B------:R-:W0:Y:S01]  /*d4e0*/  LDC R25, c[0x0][0x3d8] ;  /* 0x0000f600ff197b82 */ /* 0x000e220000000800 */
[----:B------:R-:W-:Y:S01]  /*d4f0*/  LEA.HI.X.SX32 R7, R7, R2, 0x1, P3 ;  /* 0x0000000207077211 */ /* 0x000fe200018f0eff */
[----:B------:R-:W-:Y:S04]  /*d500*/  STL [R1+0xdc8], R12 ;  /* 0x000dc80c01007387 */ /* 0x000fe80000100800 */
        /* <DEDUP_REMOVED lines=11> */
[-C--:B------:R-:W-:Y:S02]  /*d5c0*/  LEA.HI.X.SX32 R10, R6, R2.reuse, 0x1, P2 ;  /* 0x00000002060a7211 */ /* 0x080fe400010f0eff */
[----:B------:R-:W-:Y:S01]  /*d5d0*/  LEA.HI.X.SX32 R6, R3, R2, 0x1, P3 ;  /* 0x0000000203067211 */ /* 0x000fe200018f0eff */
[----:B0-----:R-:W-:-:S02]  /*d5e0*/  IMAD R3, R25, 0x2, R7 ;  /* 0x0000000219037824 */ /* 0x001fc400078e0207 */
[----:B------:R-:W0:Y:S01]  /*d5f0*/  LDC R25, c[0x0][0x3d8] ;  /* 0x0000f600ff197b82 */ /* 0x000e220000000800 */
        /* <DEDUP_REMOVED lines=30> */
[----:B------:R-:W0:Y:S01]  /*d7e0*/  S2R R25, SR_TID.X ;  /* 0x0000000000197919 */ /* 0x000e220000002100 */
[----:B------:R-:W-:Y:S01]  /*d7f0*/  LEA.HI.X.SX32 R7, R7, R2, 0x1, P2 ;  /* 0x0000000207077211 */ /* 0x000fe200010f0eff */
[----:B------:R-:W-:Y:S04]  /*d800*/  STL [R1+0xde8], R9 ;  /* 0x000de80901007387 */ /* 0x000fe80000100800 */
[----:B------:R2:W-:Y:S04]  /*d810*/  STL [R1+0xdec], R7 ;  /* 0x000dec0701007387 */ /* 0x0005e80000100800 */
[----:B------:R3:W-:Y:S01]  /*d820*/  STL [R1+0xdf0], R8 ;  /* 0x000df00801007387 */ /* 0x0007e20000100800 */
[----:B--2---:R-:W-:-:S02]  /*d830*/  IADD3 R7, P1, PT, R6, R0, RZ ;  /* 0x0000000006077210 */ /* 0x004fc40007f3e0ff */
[----:B---3--:R-:W-:-:S03]  /*d840*/  IADD3 R8, P2, PT, R5, R0, RZ ;  /* 0x0000000005087210 */ /* 0x008fc60007f5e0ff */
[----:B------:R2:W-:Y:S01]  /*d850*/  STL [R1+0xdf4], R7 ;  /* 0x000df40701007387 */ /* 0x0005e20000100800 */
[----:B------:R-:W-:-:S03]  /*d860*/  LEA.HI.X.SX32 R6, R6, R2, 0x1, P1 ;  /* 0x0000000206067211 */ /* 0x000fc600008f0eff */
[----:B------:R-:W-:Y:S01]  /*d870*/  STL [R1+0xdf8], R8 ;  /* 0x000df80801007387 */ /* 0x000fe20000100800 */
[----:B--2---:R-:W-:Y:S02]  /*d880*/  IADD3 R7, P3, PT, R4, R0, RZ ;  /* 0x0000000004077210 */ /* 0x004fe40007f7e0ff */
[----:B0-----:R-:W-:-:S03]  /*d890*/  LOP3.LUT R27, R25, 0x7f, RZ, 0xc0, !PT ;  /* 0x0000007f191b7812 */ /* 0x001fc600078ec0ff */
[----:B------:R0:W-:Y:S02]  /*d8a0*/  STL [R1+0xdfc], R7 ;  /* 0x000dfc0701007387 */ /* 0x0001e40000100800 */
[----:B-1----:R-:W-:Y:S01]  /*d8b0*/  IMAD R25, R27, R28, RZ ;  /* 0x0000001c1b197224 */ /* 0x002fe200078e02ff */
[----:B------:R-:W-:Y:S02]  /*d8c0*/  LEA.HI.X.SX32 R4, R4, R2, 0x1, P3 ;  /* 0x0000000204047211 */ /* 0x000fe400018f0eff */
[----:B0-----:R-:W-:Y:S02]  /*d8d0*/  IADD3 R7, P4, PT, R3, R0, RZ ;  /* 0x0000000003077210 */ /* 0x001fe40007f9e0ff */
[----:B------:R-:W-:Y:S01]  /*d8e0*/  LEA.HI.X.SX32 R0, R5, R2, 0x1, P2 ;  /* 0x0000000205007211 */ /* 0x000fe200010f0eff */
[----:B------:R-:W-:Y:S02]  /*d8f0*/  IMAD R25, R28, 0x80, R25 ;  /* 0x000000801c197824 */ /* 0x000fe400078e0219 */
[----:B------:R-:W-:Y:S01]  /*d900*/  STL [R1+0xd9c], R7 ;  /* 0x000d9c0701007387 */ /* 0x000fe20000100800 */
[----:B------:R-:W-:-:S03]  /*d910*/  IMAD R26, R27, R28, RZ ;  /* 0x0000001c1b1a7224 */ /* 0x000fc600078e02ff */
[----:B------:R-:W-:Y:S01]  /*d920*/  STL [R1+0xd90], R6 ;  /* 0x000d900601007387 */ /* 0x000fe20000100800 */
[----:B------:R-:W-:-:S03]  /*d930*/  IMAD R25, R28, 0x80, R25 ;  /* 0x000000801c197824 */ /* 0x000fc600078e0219 */
[----:B------:R0:W-:Y:S01]  /*d940*/  STL [R1+0xd94], R0 ;  /* 0x000d940001007387 */ /* 0x0001e20000100800 */
[----:B------:R-:W-:Y:S02]  /*d950*/  IMAD R27, R27, R28, RZ ;  /* 0x0000001c1b1b7224 */ /* 0x000fe400078e02ff */
[----:B------:R-:W-:Y:S01]  /*d960*/  IMAD R26, R28, 0x80, R26 ;  /* 0x000000801c1a7824 */ /* 0x000fe200078e021a */
[----:B------:R1:W-:Y:S01]  /*d970*/  STL [R1+0xd98], R4 ;  /* 0x000d980401007387 */ /* 0x0003e20000100800 */
[----:B0-----:R-:W-:Y:S02]  /*d980*/  LEA.HI.X.SX32 R0, R3, R2, 0x1, P4 ;  /* 0x0000000203007211 */ /* 0x001fe400020f0eff */
[----:B------:R-:W-:-:S03]  /*d990*/  IADD3 R8, P1, PT, R27, UR10, RZ ;  /* 0x0000000a1b087c10 */ /* 0x000fc6000ff3e0ff */
[----:B------:R0:W-:Y:S01]  /*d9a0*/  STL [R1+0xd8c], R0 ;  /* 0x000d8c0001007387 */ /* 0x0001e20000100800 */
[----:B------:R-:W-:Y:S02]  /*d9b0*/  IADD3 R7, P2, PT, R26, UR10, RZ ;  /* 0x0000000a1a077c10 */ /* 0x000fe4000ff5e0ff */
[----:B-1----:R-:W-:Y:S02]  /*d9c0*/  IADD3 R4, P3, PT, R25, UR10, RZ ;  /* 0x0000000a19047c10 */ /* 0x002fe4000ff7e0ff */
[----:B------:R-:W-:Y:S01]  /*d9d0*/  LEA.HI.X.SX32 R6, R27, UR9, 0x1, P1 ;  /* 0x000000091b067c11 */ /* 0x000fe200088f0eff */
[----:B0-----:R-:W-:Y:S01]  /*d9e0*/  IMAD R0, R28, 0x80, R25 ;  /* 0x000000801c007824 */ /* 0x001fe200078e0219 */
[----:B------:R-:W-:Y:S01]  /*d9f0*/  IADD3 RZ, P1, PT, R8, UR7, RZ ;  /* 0x0000000708ff7c10 */ /* 0x000fe2000ff3e0ff */
[----:B------:R-:W-:Y:S01]  /*da00*/  STL [R1+0x404], R8 ;  /* 0x0004040801007387 */ /* 0x000fe20000100800 */
[----:B------:R-:W-:Y:S02]  /*da10*/  LEA.HI.X.SX32 R5, R26, UR9, 0x1, P2 ;  /* 0x000000091a057c11 */ /* 0x000fe400090f0eff */
[----:B------:R-:W-:Y:S01]  /*da20*/  IADD3 R2, P4, PT, R0, UR10, RZ ;  /* 0x0000000a00027c10 */ /* 0x000fe2000ff9e0ff */
[----:B------:R-:W-:Y:S01]  /*da30*/  STL [R1+0x408], R7 ;  /* 0x0004080701007387 */ /* 0x000fe20000100800 */
[----:B------:R-:W-:-:S02]  /*da40*/  LEA.HI.X.SX32 R3, R25, UR9, 0x1, P3 ;  /* 0x0000000919037c11 */ /* 0x000fc400098f0eff */
[----:B------:R-:W-:Y:S01]  /*da50*/  LEA.HI.X.SX32 R0, R0, UR9, 0x1, P4 ;  /* 0x0000000900007c11 */ /* 0x000fe2000a0f0eff */
[----:B------:R-:W-:Y:S01]  /*da60*/  STL [R1+0x40c], R4 ;  /* 0x00040c0401007387 */ /* 0x000fe20000100800 */
[----:B------:R-:W-:Y:S02]  /*da70*/  IADD3 RZ, P2, PT, R7, UR7, RZ ;  /* 0x0000000707ff7c10 */ /* 0x000fe4000ff5e0ff */
[----:B------:R-:W-:Y:S01]  /*da80*/  IADD3.X R9, PT, PT, R6, UR76, RZ, P1, !PT ;  /* 0x0000004c06097c10 */ /* 0x000fe20008ffe4ff */
[----:B------:R-:W-:Y:S01]  /*da90*/  STL [R1+0x410], R2 ;  /* 0x0004100201007387 */ /* 0x000fe20000100800 */
[----:B------:R-:W-:Y:S02]  /*daa0*/  IADD3 RZ, P3, PT, R4, UR7, RZ ;  /* 0x0000000704ff7c10 */ /* 0x000fe4000ff7e0ff */
[----:B------:R-:W-:Y:S01]  /*dab0*/  IADD3 RZ, P4, PT, R2, UR7, RZ ;  /* 0x0000000702ff7c10 */ /* 0x000fe2000ff9e0ff */
[----:B------:R-:W-:Y:S01]  /*dac0*/  STL [R1+0x43c], R6 ;  /* 0x00043c0601007387 */ /* 0x000fe20000100800 */
[----:B------:R-:W-:-:S03]  /*dad0*/  IADD3.X R11, PT, PT, R5, UR76, RZ, P2, !PT ;  /* 0x0000004c050b7c10 */ /* 0x000fc600097fe4ff */
[----:B------:R-:W-:Y:S01]  /*dae0*/  STL [R1+0x620], R5 ;  /* 0x0006200501007387 */ /* 0x000fe20000100800 */
[----:B------:R-:W-:-:S03]  /*daf0*/  IADD3.X R10, PT, PT, R3, UR76, RZ, P3, !PT ;  /* 0x0000004c030a7c10 */ /* 0x000fc60009ffe4ff */
[----:B------:R-:W-:Y:S01]  /*db00*/  STL [R1+0x624], R3 ;  /* 0x0006240301007387 */ /* 0x000fe20000100800 */
[----:B------:R-:W-:-:S03]  /*db10*/  USHF.R.S32.HI UR9, URZ, 0x1f, UR60 ;  /* 0x0000001fff097899 */ /* 0x000fc6000801143c */
[----:B------:R-:W-:Y:S01]  /*db20*/  STL [R1+0x628], R0 ;  /* 0x0006280001007387 */ /* 0x000fe20000100800 */
[----:B------:R-:W-:-:S03]  /*db30*/  IADD3 RZ, P1, PT, R8, UR60, RZ ;  /* 0x0000003c08ff7c10 */ /* 0x000fc6000ff3e0ff */
[----:B------:R0:W-:Y:S01]  /*db40*/  STL [R1+0x63c], R9 ;  /* 0x00063c0901007387 */ /* 0x0001e20000100800 */
[----:B------:R-:W-:-:S03]  /*db50*/  IADD3 RZ, P2, PT, R7, UR60, RZ ;  /* 0x0000003c07ff7c10 */ /* 0x000fc6000ff5e0ff */
[----:B------:R1:W-:Y:S01]  /*db60*/  STL [R1+0x650], R11 ;  /* 0x0006500b01007387 */ /* 0x0003e20000100800 */
[----:B0-----:R-:W-:-:S03]  /*db70*/  IADD3.X R9, PT, PT, R0, UR76, RZ, P4, !PT ;  /* 0x0000004c00097c10 */ /* 0x001fc6000a7fe4ff */
[----:B------:R-:W-:Y:S01]  /*db80*/  STL [R1+0x654], R10 ;  /* 0x0006540a01007387 */ /* 0x000fe20000100800 */
[----:B------:R-:W-:-:S03]  /*db90*/  IADD3 RZ, P3, PT, R4, UR60, RZ ;  /* 0x0000003c04ff7c10 */ /* 0x000fc6000ff7e0ff */
[----:B------:R0:W-:Y:S01]  /*dba0*/  STL [R1+0x658], R9 ;  /* 0x0006580901007387 */ /* 0x0001e20000100800 */
[----:B------:R-:W-:Y:S01]  /*dbb0*/  IADD3 RZ, P4, PT, R2, UR60, RZ ;  /* 0x0000003c02ff7c10 */ /* 0x000fe2000ff9e0ff */
[----:B------:R-:W-:Y:S01]  /*dbc0*/  UIMAD UR10, UR7, 0x3f, URZ ;  /* 0x0000003f070a78a4 */ /* 0x000fe2000f8e02ff */
[----:B-1----:R-:W-:Y:S01]  /*dbd0*/  IADD3.X R11, PT, PT, R5, UR9, RZ, P2, !PT ;  /* 0x00000009050b7c10 */ /* 0x002fe200097fe4ff */
[----:B------:R-:W-:Y:S01]  /*dbe0*/  USHF.R.S32.HI UR7, URZ, 0x1f, UR29 ;  /* 0x0000001fff077899 */ /* 0x000fe2000801141d */
[----:B0-----:R-:W-:Y:S02]  /*dbf0*/  IADD3.X R9, PT, PT, R6, UR9, RZ, P1, !PT ;  /* 0x0000000906097c10 */ /* 0x001fe40008ffe4ff */
[----:B------:R-:W-:-:S03]  /*dc00*/  IADD3.X R10, PT, PT, R3, UR9, RZ, P3, !PT ;  /* 0x00000009030a7c10 */ /* 0x000fc60009ffe4ff */
[----:B------:R0:W-:Y:S01]  /*dc10*/  STL [R1+0x65c], R9 ;  /* 0x00065c0901007387 */ /* 0x0001e20000100800 */
[----:B------:R-:W-:-:S03]  /*dc20*/  IADD3 RZ, P1, PT, R8, UR29, RZ ;  /* 0x0000001d08ff7c10 */ /* 0x000fc6000ff3e0ff */
[----:B------:R1:W-:Y:S01]  /*dc30*/  STL [R1+0x660], R11 ;  /* 0x0006600b01007387 */ /* 0x0003e20000100800 */
[----:B0-----:R-:W-:-:S03]  /*dc40*/  IADD3.X R9, PT, PT, R0, UR9, RZ, P4, !PT ;  /* 0x0000000900097c10 */ /* 0x001fc6000a7fe4ff */
[----:B------:R-:W-:Y:S01]  /*dc50*/  STL [R1+0x664], R10 ;  /* 0x0006640a01007387 */ /* 0x000fe20000100800 */
[----:B------:R-:W-:-:S03]  /*dc60*/  IADD3 RZ, P2, PT, R7, UR29, RZ ;  /* 0x0000001d07ff7c10 */ /* 0x000fc6000ff5e0ff */
[----:B------:R0:W-:Y:S01]  /*dc70*/  STL [R1+0x668], R9 ;  /* 0x0006680901007387 */ /* 0x0001e20000100800 */
[----:B------:R-:W-:Y:S02]  /*dc80*/  IADD3 RZ, P3, PT, R4, UR29, RZ ;  /* 0x0000001d04ff7c10 */ /* 0x000fe4000ff7e0ff */
[----:B------:R-:W-:Y:S02]  /*dc90*/  IADD3 RZ, P4, PT, R2, UR29, RZ ;  /* 0x0000001d02ff7c10 */ /* 0x000fe4000ff9e0ff */
[----:B-1----:R-:W-:Y:S02]  /*dca0*/  IADD3.X R11, PT, PT, R5, UR7, RZ, P2, !PT ;  /* 0x00000007050b7c10 */ /* 0x002fe400097fe4ff */
[----:B0-----:R-:W-:Y:S01]  /*dcb0*/  IADD3.X R9, PT, PT, R6, UR7, RZ, P1, !PT ;  /* 0x0000000706097c10 */ /* 0x001fe20008ffe4ff */
[----:B------:R-:W-:Y:S01]  /*dcc0*/  USHF.R.S32.HI UR76, URZ, 0x1f, UR68 ;  /* 0x0000001fff4c7899 */ /* 0x000fe20008011444 */
        /* <DEDUP_REMOVED lines=80> */
[----:B------:R-:W-:Y:S02]  /*e1d0*/  IADD3 RZ, P1, PT, R8, UR56, RZ ;  /* 0x0000003808ff7c10 */ /* 0x000fe4000ff3e0ff */
[----:B------:R-:W-:Y:S01]  /*e1e0*/  IADD3 RZ, P2, PT, R7, UR56, RZ ;  /* 0x0000003807ff7c10 */ /* 0x000fe2000ff5e0ff */
[----:B------:R1:W-:Y:S01]  /*e1f0*/  STL [R1+0x6d0], R11 ;  /* 0x0006d00b01007387 */ /* 0x0003e20000100800 */
[----:B------:R-:W-:Y:S02]  /*e200*/  IADD3 RZ, P3, PT, R4, UR56, RZ ;  /* 0x0000003804ff7c10 */ /* 0x000fe4000ff7e0ff */
[----:B0-----:R-:W-:Y:S01]  /*e210*/  IADD3.X R9, PT, PT, R0, UR68, RZ, P4, !PT ;  /* 0x0000004400097c10 */ /* 0x001fe2000a7fe4ff */
[----:B------:R0:W-:Y:S01]  /*e220*/  STL [R1+0x6d4], R10 ;  /* 0x0006d40a01007387 */ /* 0x0001e20000100800 */
[----:B------:R-:W-:-:S03]  /*e230*/  IADD3 RZ, P4, PT, R2, UR56, RZ ;  /* 0x0000003802ff7c10 */ /* 0x000fc6000ff9e0ff */
[----:B------:R2:W-:Y:S01]  /*e240*/  STL [R1+0x6d8], R9 ;  /* 0x0006d80901007387 */ /* 0x0005e20000100800 */
[----:B-1----:R-:W-:Y:S02]  /*e250*/  IADD3.X R11, PT, PT, R5, UR76, RZ, P2, !PT ;  /* 0x0000004c050b7c10 */ /* 0x002fe400097fe4ff */
[----:B0-----:R-:W-:Y:S02]  /*e260*/  IADD3.X R10, PT, PT, R3, UR76, RZ, P3, !PT ;  /* 0x0000004c030a7c10 */ /* 0x001fe40009ffe4ff */
[----:B--2---:R-:W-:-:S05]  /*e270*/  IADD3.X R9, PT, PT, R6, UR76, RZ, P1, !PT ;  /* 0x0000004c06097c10 */ /* 0x004fca0008ffe4ff */
[----:B------:R0:W-:Y:S04]  /*e280*/  STL [R1+0x6dc], R9 ;  /* 0x0006dc0901007387 */ /* 0x0001e80000100800 */
[----:B------:R1:W-:Y:S04]  /*e290*/  STL [R1+0x6e0], R11 ;  /* 0x0006e00b01007387 */ /* 0x0003e80000100800 */
[----:B------:R2:W-:Y:S01]  /*e2a0*/  STL [R1+0x6e4], R10 ;  /* 0x0006e40a01007387 */ /* 0x0005e20000100800 */
[----:B0-----:R-:W-:Y:S01]  /*e2b0*/  IADD3.X R9, PT, PT, R0, UR76, RZ, P4, !PT ;  /* 0x0000004c00097c10 */ /* 0x001fe2000a7fe4ff */
[----:B------:R-:W-:-:S02]  /*e2c0*/  USHF.R.S32.HI UR52, URZ, 0x1f, UR48 ;  /* 0x0000001fff347899 */ /* 0x000fc40008011430 */
[----:B-1----:R-:W-:Y:S02]  /*e2d0*/  IADD3 R11, P2, PT, R7, UR48, RZ ;  /* 0x00000030070b7c10 */ /* 0x002fe4000ff5e0ff */
[----:B------:R0:W-:Y:S01]  /*e2e0*/  STL [R1+0x6e8], R9 ;  /* 0x0006e80901007387 */ /* 0x0001e20000100800 */
[----:B--2---:R-:W-:-:S05]  /*e2f0*/  IADD3 R10, P1, PT, R8, UR48, RZ ;  /* 0x00000030080a7c10 */ /* 0x004fca000ff3e0ff */
[----:B------:R1:W-:Y:S01]  /*e300*/  STL [R1+0x6f0], R10 ;  /* 0x0006f00a01007387 */ /* 0x0003e20000100800 */
[----:B0-----:R-:W-:-:S03]  /*e310*/  IADD3 R9, P3, PT, R4, UR48, RZ ;  /* 0x0000003004097c10 */ /* 0x001fc6000ff7e0ff */
[----:B------:R0:W-:Y:S01]  /*e320*/  STL [R1+0x6f8], R11 ;  /* 0x0006f80b01007387 */ /* 0x0001e20000100800 */
[----:B-1----:R-:W-:-:S03]  /*e330*/  IADD3 R10, P4, PT, R2, UR48, RZ ;  /* 0x00000030020a7c10 */ /* 0x002fc6000ff9e0ff */
[----:B------:R1:W-:Y:S01]  /*e340*/  STL [R1+0x700], R9 ;  /* 0x0007000901007387 */ /* 0x0003e20000100800 */
[----:B0-----:R-:W-:-:S03]  /*e350*/  IADD3.X R11, PT, PT, R5, UR52, RZ, P2, !PT ;  /* 0x00000034050b7c10 */ /* 0x001fc600097fe4ff */
[----:B------:R0:W-:Y:S01]  /*e360*/  STL [R1+0x708], R10 ;  /* 0x0007080a01007387 */ /* 0x0001e20000100800 */
[----:B-1----:R-:W-:Y:S02]  /*e370*/  IADD3.X R9, PT, PT, R6, UR52, RZ, P1, !PT ;  /* 0x0000003406097c10 */ /* 0x002fe40008ffe4ff */
[----:B0-----:R-:W-:-:S03]  /*e380*/  IADD3.X R10, PT, PT, R3, UR52, RZ, P3, !PT ;  /* 0x00000034030a7c10 */ /* 0x001fc60009ffe4ff */
        /* <DEDUP_REMOVED lines=333> */
[----:B------:R-:W-:Y:S01]  /*f860*/  STL [R1+0x978], R11 ;  /* 0x0009780b01007387 */ /* 0x000fe20000100800 */
[----:B-1----:R-:W-:-:S03]  /*f870*/  IADD3 R10, P1, PT, R2, UR19, RZ ;  /* 0x00000013020a7c10 */ /* 0x002fc6000ff3e0ff */
[----:B------:R0:W-:Y:S04]  /*f880*/  STL [R1+0x980], R9 ;  /* 0x0009800901007387 */ /* 0x0001e80000100800 */
[----:B------:R1:W-:Y:S01]  /*f890*/  STL [R1+0x988], R10 ;  /* 0x0009880a01007387 */ /* 0x0003e20000100800 */
[----:B------:R-:W-:Y:S02]  /*f8a0*/  USHF.R.S32.HI UR22, URZ, 0x1f, UR18 ;  /* 0x0000001fff167899 */ /* 0x000fe40008011412 */
[----:B0-----:R-:W-:Y:S02]  /*f8b0*/  IADD3 R9, P4, PT, R8, UR18, RZ ;  /* 0x0000001208097c10 */ /* 0x001fe4000ff9e0ff */
[----:B-1----:R-:W-:-:S03]  /*f8c0*/  IADD3.X R10, PT, PT, R6, UR20, RZ, P3, !PT ;  /* 0x00000014060a7c10 */ /* 0x002fc60009ffe4ff */
[----:B------:R0:W-:Y:S01]  /*f8d0*/  STL [R1+0x990], R9 ;  /* 0x0009900901007387 */ /* 0x0001e20000100800 */
[----:B------:R-:W-:-:S03]  /*f8e0*/  IADD3 R11, P5, PT, R7, UR18, RZ ;  /* 0x00000012070b7c10 */ /* 0x000fc6000ffbe0ff */
[----:B------:R1:W-:Y:S01]  /*f8f0*/  STL [R1+0x96c], R10 ;  /* 0x00096c0a01007387 */ /* 0x0003e20000100800 */
[----:B0-----:R-:W-:-:S03]  /*f900*/  IADD3.X R9, PT, PT, R5, UR20, RZ, P6, !PT ;  /* 0x0000001405097c10 */ /* 0x001fc6000b7fe4ff */
[----:B------:R0:W-:Y:S01]  /*f910*/  STL [R1+0x998], R11 ;  /* 0x0009980b01007387 */ /* 0x0001e20000100800 */
[----:B-1----:R-:W-:-:S03]  /*f920*/  IADD3 R10, P3, PT, R8, UR16, RZ ;  /* 0x00000010080a7c10 */ /* 0x002fc6000ff7e0ff */
[----:B------:R1:W-:Y:S01]  /*f930*/  STL [R1+0x974], R9 ;  /* 0x0009740901007387 */ /* 0x0003e20000100800 */
[----:B------:R-:W-:-:S03]  /*f940*/  USHF.R.S32.HI UR74, URZ, 0x1f, UR16 ;  /* 0x0000001fff4a7899 */ /* 0x000fc60008011410 */
[----:B------:R2:W-:Y:S01]  /*f950*/  STL [R1+0x9b0], R10 ;  /* 0x0009b00a01007387 */ /* 0x0005e20000100800 */
[----:B0-----:R-:W-:Y:S02]  /*f960*/  IADD3.X R11, PT, PT, R6, UR22, RZ, P4, !PT ;  /* 0x00000016060b7c10 */ /* 0x001fe4000a7fe4ff */
[----:B-1----:R-:W-:-:S03]  /*f970*/  IADD3 R9, P6, PT, R7, UR16, RZ ;  /* 0x0000001007097c10 */ /* 0x002fc6000ffde0ff */
[----:B------:R0:W-:Y:S01]  /*f980*/  STL [R1+0x98c], R11 ;  /* 0x00098c0b01007387 */ /* 0x0001e20000100800 */
[----:B--2---:R-:W-:-:S03]  /*f990*/  IADD3.X R10, PT, PT, R5, UR22, RZ, P5, !PT ;  /* 0x00000016050a7c10 */ /* 0x004fc6000affe4ff */
[----:B------:R1:W-:Y:S01]  /*f9a0*/  STL [R1+0x9b8], R9 ;  /* 0x0009b80901007387 */ /* 0x0003e20000100800 */
[----:B------:R-:W-:-:S03]  /*f9b0*/  USHF.R.S32.HI UR29, URZ, 0x1f, UR17 ;  /* 0x0000001fff1d7899 */ /* 0x000fc60008011411 */
[----:B------:R2:W-:Y:S01]  /*f9c0*/  STL [R1+0x994], R10 ;  /* 0x0009940a01007387 */ /* 0x0005e20000100800 */
[----:B0-----:R-:W-:Y:S02]  /*f9d0*/  IADD3 R11, P4, PT, R8, UR17, RZ ;  /* 0x00000011080b7c10 */ /* 0x001fe4000ff9e0ff */
[----:B-1----:R-:W-:-:S03]  /*f9e0*/  IADD3.X R9, PT, PT, R6, UR74, RZ, P3, !PT ;  /* 0x0000004a06097c10 */ /* 0x002fc60009ffe4ff */
[----:B------:R0:W-:Y:S01]  /*f9f0*/  STL [R1+0x9d0], R11 ;  /* 0x0009d00b01007387 */ /* 0x0001e20000100800 */
[----:B--2---:R-:W-:-:S03]  /*fa00*/  IADD3 R10, P5, PT, R7, UR17, RZ ;  /* 0x00000011070a7c10 */ /* 0x004fc6000ffbe0ff */
[----:B------:R1:W-:Y:S04]  /*fa10*/  STL [R1+0x9ac], R9 ;  /* 0x0009ac0901007387 */ /* 0x0003e80000100800 */
[----:B------:R2:W-:Y:S01]  /*fa20*/  STL [R1+0x9d8], R10 ;  /* 0x0009d80a01007387 */ /* 0x0005e20000100800 */
[----:B0-----:R-:W-:Y:S02]  /*fa30*/  IADD3.X R11, PT, PT, R5, UR74, RZ, P6, !PT ;  /* 0x0000004a050b7c10 */ /* 0x001fe4000b7fe4ff */
[----:B-1----:R-:W-:-:S03]  /*fa40*/  IADD3 R9, P3, PT, R8, UR77, RZ ;  /* 0x0000004d08097c10 */ /* 0x002fc6000ff7e0ff */
[----:B------:R0:W-:Y:S01]  /*fa50*/  STL [R1+0x9b4], R11 ;  /* 0x0009b40b01007387 */ /* 0x0001e20000100800 */
[----:B--2---:R-:W-:Y:S01]  /*fa60*/  IADD3.X R10, PT, PT, R6, UR29, RZ, P4, !PT ;  /* 0x0000001d060a7c10 */ /* 0x004fe2000a7fe4ff */
[----:B------:R-:W-:Y:S02]  /*fa70*/  USHF.R.S32.HI UR70, URZ, 0x1f, UR77 ;  /* 0x0000001fff467899 */ /* 0x000fe4000801144d */
[----:B------:R1:W-:Y:S01]  /*fa80*/  STL [R1+0x9f0], R9 ;  /* 0x0009f00901007387 */ /* 0x0003e20000100800 */
[----:B0-----:R-:W-:-:S03]  /*fa90*/  IADD3 R11, P6, PT, R7, UR77, RZ ;  /* 0x0000004d070b7c10 */ /* 0x001fc6000ffde0ff */
[----:B------:R0:W-:Y:S01]  /*faa0*/  STL [R1+0x9cc], R10 ;  /* 0x0009cc0a01007387 */ /* 0x0001e20000100800 */
[----:B-1----:R-:W-:-:S03]  /*fab0*/  IADD3.X R9, PT, PT, R5, UR29, RZ, P5, !PT ;  /* 0x0000001d05097c10 */ /* 0x002fc6000affe4ff */
[----:B------:R1:W-:Y:S01]  /*fac0*/  STL [R1+0x9f8], R11 ;  /* 0x0009f80b01007387 */ /* 0x0003e20000100800 */
[----:B------:R-:W-:Y:S02]  /*fad0*/  USHF.R.S32.HI UR72, URZ, 0x1f, UR75 ;  /* 0x0000001fff487899 */ /* 0x000fe4000801144b */
[----:B0-----:R-:W-:Y:S01]  /*fae0*/  IADD3 R10, P4, PT, R8, UR75, RZ ;  /* 0x0000004b080a7c10 */ /* 0x001fe2000ff9e0ff */
[----:B------:R0:W-:Y:S01]  /*faf0*/  STL [R1+0x9d4], R9 ;  /* 0x0009d40901007387 */ /* 0x0001e20000100800 */
[----:B-1----:R-:W-:-:S03]  /*fb00*/  IADD3.X R11, PT, PT, R6, UR70, RZ, P3, !PT ;  /* 0x00000046060b7c10 */ /* 0x002fc60009ffe4ff */
        /* <DEDUP_REMOVED lines=14> */
[----:B0-----:R-:W-:-:S03]  /*fbf0*/  IADD3 R9, P4, PT, R8, UR71, RZ ;  /* 0x0000004708097c10 */ /* 0x001fc6000ff9e0ff */
[----:B------:R0:W-:Y:S01]  /*fc00*/  STL [R1+0xa14], R11 ;  /* 0x000a140b01007387 */ /* 0x0001e20000100800 */
[----:B------:R-:W-:Y:S01]  /*fc10*/  USHF.R.S32.HI UR7, URZ, 0x1f, UR71 ;  /* 0x0000001fff077899 */ /* 0x000fe20008011447 */
[----:B-1----:R-:W-:Y:S02]  /*fc20*/  IADD3.X R10, PT, PT, R6, UR66, RZ, P3, !PT ;  /* 0x00000042060a7c10 */ /* 0x002fe40009ffe4ff */
        /* <DEDUP_REMOVED lines=219> */
[----:B-1----:R-:W-:Y:S01]  /*109e0*/  IADD3.X R9, PT, PT, R5, UR21, RZ, P4, !PT ;  /* 0x0000001505097c10 */ /* 0x002fe2000a7fe4ff */
[----:B------:R-:W-:Y:S02]  /*109f0*/  USHF.R.S32.HI UR19, URZ, 0x1f, UR10 ;  /* 0x0000001fff137899 */ /* 0x000fe4000801140a */
[----:B------:R-:W-:Y:S01]  /*10a00*/  STL [R1+0xd58], R11 ;  /* 0x000d580b01007387 */ /* 0x000fe20000100800 */
[----:B0-----:R-:W-:Y:S02]  /*10a10*/  IADD3 R10, P4, PT, R8, UR10, RZ ;  /* 0x0000000a080a7c10 */ /* 0x001fe4000ff9e0ff */
[C---:B------:R-:W-:Y:S01]  /*10a20*/  IADD3.X R8, PT, PT, R6.reuse, UR9, RZ, P5, !PT ;  /* 0x0000000906087c10 */ /* 0x040fe2000affe4ff */
[----:B------:R0:W-:Y:S01]  /*10a30*/  STL [R1+0xd34], R9 ;  /* 0x000d340901007387 */ /* 0x0001e20000100800 */
[----:B------:R-:W-:-:S03]  /*10a40*/  IADD3.X R6, PT, PT, R6, UR19, RZ, P4, !PT ;  /* 0x0000001306067c10 */ /* 0x000fc6000a7fe4ff */
[----:B------:R-:W-:Y:S04]  /*10a50*/  STL [R1+0xd70], R10 ;  /* 0x000d700a01007387 */ /* 0x000fe80000100800 */
[----:B------:R1:W-:Y:S01]  /*10a60*/  STL [R1+0xd4c], R8 ;  /* 0x000d4c0801007387 */ /* 0x0003e20000100800 */
[----:B0-----:R-:W-:Y:S02]  /*10a70*/  IADD3 R9, P5, PT, R7, UR10, RZ ;  /* 0x0000000a07097c10 */ /* 0x001fe4000ffbe0ff */
[----:B------:R-:W-:-:S03]  /*10a80*/  IADD3.X R7, PT, PT, R5, UR9, RZ, P3, !PT ;  /* 0x0000000905077c10 */ /* 0x000fc60009ffe4ff */
[----:B------:R-:W-:Y:S01]  /*10a90*/  STL [R1+0xd78], R9 ;  /* 0x000d780901007387 */ /* 0x000fe20000100800 */
[----:B-1----:R-:W-:-:S03]  /*10aa0*/  IADD3 R8, P3, PT, R4, UR18, RZ ;  /* 0x0000001204087c10 */ /* 0x002fc6000ff7e0ff */
[----:B------:R0:W-:Y:S04]  /*10ab0*/  STL [R1+0xd54], R7 ;  /* 0x000d540701007387 */ /* 0x0001e80000100800 */
[----:B------:R-:W-:Y:S04]  /*10ac0*/  STL [R1+0x9a0], R8 ;  /* 0x0009a00801007387 */ /* 0x000fe80000100800 */
[----:B------:R1:W-:Y:S01]  /*10ad0*/  STL [R1+0xd6c], R6 ;  /* 0x000d6c0601007387 */ /* 0x0003e20000100800 */
[----:B0-----:R-:W-:Y:S01]  /*10ae0*/  IADD3 R7, P4, PT, R2, UR18, RZ ;  /* 0x0000001202077c10 */ /* 0x001fe2000ff9e0ff */
[----:B------:R-:W0:Y:S04]  /*10af0*/  LDCU UR18, c[0x0][0x3c4] ;  /* 0x00007880ff1277ac */ /* 0x000e280008000800 */
[----:B------:R2:W-:Y:S01]  /*10b00*/  STL [R1+0x9a8], R7 ;  /* 0x0009a80701007387 */ /* 0x0005e20000100800 */
[----:B-1----:R-:W-:-:S02]  /*10b10*/  IADD3.X R6, PT, PT, R5, UR19, RZ, P5, !PT ;  /* 0x0000001305067c10 */ /* 0x002fc4000affe4ff */
[----:B------:R-:W-:-:S03]  /*10b20*/  IADD3.X R5, PT, PT, R3, UR20, RZ, P2, !PT ;  /* 0x0000001403057c10 */ /* 0x000fc600097fe4ff */
[----:B------:R1:W-:Y:S01]  /*10b30*/  STL [R1+0xd74], R6 ;  /* 0x000d740601007387 */ /* 0x0003e20000100800 */
[----:B--2---:R-:W-:-:S05]  /*10b40*/  IADD3 R7, P5, PT, R4, UR16, RZ ;  /* 0x0000001004077c10 */ /* 0x004fca000ffbe0ff */
[----:B------:R2:W-:Y:S01]  /*10b50*/  STL [R1+0x9c0], R7 ;  /* 0x0009c00701007387 */ /* 0x0005e20000100800 */
[----:B-1----:R-:W-:-:S03]  /*10b60*/  IADD3 R6, P2, PT, R2, UR16, RZ ;  /* 0x0000001002067c10 */ /* 0x002fc6000ff5e0ff */
[----:B------:R1:W-:Y:S01]  /*10b70*/  STL [R1+0x97c], R5 ;  /* 0x00097c0501007387 */ /* 0x0003e20000100800 */
[----:B------:R-:W3:Y:S03]  /*10b80*/  LDCU UR16, c[0x0][0x3c4] ;  /* 0x00007880ff1077ac */ /* 0x000ee60008000800 */
[----:B------:R4:W-:Y:S01]  /*10b90*/  STL [R1+0x9c8], R6 ;  /* 0x0009c80601007387 */ /* 0x0009e20000100800 */
[----:B--2---:R-:W-:Y:S02]  /*10ba0*/  IMAD.MOV.U32 R7, RZ, RZ, -0x800000 ;  /* 0xff800000ff077424 */ /* 0x004fe400078e00ff */
[----:B-1----:R-:W-:Y:S02]  /*10bb0*/  IMAD.MOV.U32 R5, RZ, RZ, -0x800000 ;  /* 0xff800000ff057424 */ /* 0x002fe400078e00ff */
[----:B----4-:R-:W-:-:S03]  /*10bc0*/  IMAD.MOV.U32 R6, RZ, RZ, -0x800000 ;  /* 0xff800000ff067424 */ /* 0x010fc600078e00ff */
[----:B------:R-:W-:Y:S04]  /*10bd0*/  STL [R1+0x62c], R5 ;  /* 0x00062c0501007387 */ /* 0x000fe80000100800 */
[----:B------:R-:W-:Y:S04]  /*10be0*/  STL [R1+0x630], R7 ;  /* 0x0006300701007387 */ /* 0x000fe80000100800 */
[----:B------:R-:W-:Y:S04]  /*10bf0*/  STL [R1+0x634], R6 ;  /* 0x0006340601007387 */ /* 0x000fe80000100800 */
[----:B------:R-:W-:Y:S04]  /*10c00*/  STL [R1+0x440], RZ ;  /* 0x000440ff01007387 */ /* 0x000fe80000100800 */
[----:B------:R1:W-:Y:S04]  /*10c10*/  STL [R1+0x638], R5 ;  /* 0x0006380501007387 */ /* 0x0003e80000100800 */
        /* <DEDUP_REMOVED lines=104> */
[----:B-1----:R-:W-:-:S03]  /*112a0*/  IADD3.X R5, PT, PT, R3, UR22, RZ, P3, !PT ;  /* 0x0000001603057c10 */ /* 0x002fc60009ffe4ff */
[----:B------:R-:W-:Y:S04]  /*112b0*/  STL [R1+0x5a4], RZ ;  /* 0x0005a4ff01007387 */ /* 0x000fe80000100800 */
[----:B------:R-:W-:Y:S04]  /*112c0*/  STL [R1+0x5a8], RZ ;  /* 0x0005a8ff01007387 */ /* 0x000fe80000100800 */
[----:B------:R-:W-:Y:S01]  /*112d0*/  STL [R1+0x5ac], RZ ;  /* 0x0005acff01007387 */ /* 0x000fe20000100800 */
[----:B------:R-:W-:-:S03]  /*112e0*/  IADD3 R7, P3, PT, R4, UR17, RZ ;  /* 0x0000001104077c10 */ /* 0x000fc6000ff7e0ff */
[----:B------:R-:W-:Y:S01]  /*112f0*/  STL [R1+0x5b0], RZ ;  /* 0x0005b0ff01007387 */ /* 0x000fe20000100800 */
[----:B------:R-:W-:-:S03]  /*11300*/  IADD3.X R6, PT, PT, R3, UR74, RZ, P5, !PT ;  /* 0x0000004a03067c10 */ /* 0x000fc6000affe4ff */
[----:B------:R-:W-:Y:S04]  /*11310*/  STL [R1+0x5b4], RZ ;  /* 0x0005b4ff01007387 */ /* 0x000fe80000100800 */
[----:B------:R-:W-:Y:S04]  /*11320*/  STL [R1+0x5b8], RZ ;  /* 0x0005b8ff01007387 */ /* 0x000fe80000100800 */
[----:B------:R-:W-:Y:S04]  /*11330*/  STL [R1+0x5bc], RZ ;  /* 0x0005bcff01007387 */ /* 0x000fe80000100800 */
[----:B------:R-:W-:Y:S04]  /*11340*/  STL [R1+0x5d0], RZ ;  /* 0x0005d0ff01007387 */ /* 0x000fe80000100800 */
[----:B------:R1:W-:Y:S04]  /*11350*/  STL [R1+0x99c], R5 ;  /* 0x00099c0501007387 */ /* 0x0003e80000100800 */
[----:B------:R-:W-:Y:S01]  /*11360*/  STL [R1+0x9e0], R7 ;  /* 0x0009e00701007387 */ /* 0x000fe20000100800 */
[----:B-1----:R-:W-:-:S03]  /*11370*/  IADD3 R5, P5, PT, R4, UR77, RZ ;  /* 0x0000004d04057c10 */ /* 0x002fc6000ffbe0ff */
[----:B------:R1:W-:Y:S04]  /*11380*/  STL [R1+0x9bc], R6 ;  /* 0x0009bc0601007387 */ /* 0x0003e80000100800 */
[----:B------:R-:W-:Y:S04]  /*11390*/  STL [R1+0x5d4], RZ ;  /* 0x0005d4ff01007387 */ /* 0x000fe80000100800 */
[----:B------:R2:W-:Y:S01]  /*113a0*/  STL [R1+0xa00], R5 ;  /* 0x000a000501007387 */ /* 0x0005e20000100800 */
[C---:B-1----:R-:W-:Y:S02]  /*113b0*/  IADD3.X R6, PT, PT, R3.reuse, UR70, RZ, P5, !PT ;  /* 0x0000004603067c10 */ /* 0x042fe4000affe4ff */
[----:B--2---:R-:W-:-:S02]  /*113c0*/  IADD3.X R5, PT, PT, R3, UR29, RZ, P3, !PT ;  /* 0x0000001d03057c10 */ /* 0x004fc40009ffe4ff */
[----:B------:R-:W-:-:S03]  /*113d0*/  IADD3 R7, P3, PT, R4, UR75, RZ ;  /* 0x0000004b04077c10 */ /* 0x000fc6000ff7e0ff */
        /* <DEDUP_REMOVED lines=109> */
[----:B------:R2:W-:Y:S01]  /*11ab0*/  STL [R1+0xd20], R7 ;  /* 0x000d200701007387 */ /* 0x0005e20000100800 */
[----:B-1----:R-:W-:-:S03]  /*11ac0*/  IADD3 R5, P5, PT, R4, UR26, RZ ;  /* 0x0000001a04057c10 */ /* 0x002fc6000ffbe0ff */
[----:B------:R1:W-:Y:S01]  /*11ad0*/  STL [R1+0xcfc], R6 ;  /* 0x000cfc0601007387 */ /* 0x0003e20000100800 */
[----:B--2---:R-:W-:-:S03]  /*11ae0*/  IADD3.X R7, PT, PT, R3, UR25, RZ, P3, !PT ;  /* 0x0000001903077c10 */ /* 0x004fc60009ffe4ff */
[----:B------:R-:W-:Y:S04]  /*11af0*/  STL [R1+0x608], RZ ;  /* 0x000608ff01007387 */ /* 0x000fe80000100800 */
[----:B------:R2:W-:Y:S01]  /*11b00*/  STL [R1+0xd40], R5 ;  /* 0x000d400501007387 */ /* 0x0005e20000100800 */
[C---:B-1----:R-:W-:Y:S02]  /*11b10*/  IADD3 R6, P3, PT, R4.reuse, UR24, RZ ;  /* 0x0000001804067c10 */ /* 0x042fe4000ff7e0ff */
[----:B------:R-:W-:Y:S01]  /*11b20*/  IADD3 R4, P6, PT, R4, UR10, RZ ;  /* 0x0000000a04047c10 */ /* 0x000fe2000ffde0ff */
[----:B------:R-:W-:Y:S01]  /*11b30*/  STL [R1+0xd1c], R7 ;  /* 0x000d1c0701007387 */ /* 0x000fe20000100800 */
[----:B--2---:R-:W-:-:S03]  /*11b40*/  IADD3.X R5, PT, PT, R3, UR21, RZ, P5, !PT ;  /* 0x0000001503057c10 */ /* 0x004fc6000affe4ff */
[----:B------:R-:W-:Y:S04]  /*11b50*/  STL [R1+0xd60], R6 ;  /* 0x000d600601007387 */ /* 0x000fe80000100800 */
[----:B------:R1:W-:Y:S04]  /*11b60*/  STL [R1+0xd3c], R5 ;  /* 0x000d3c0501007387 */ /* 0x0003e80000100800 */
[----:B------:R-:W-:Y:S04]  /*11b70*/  STL [R1+0x60c], RZ ;  /* 0x00060cff01007387 */ /* 0x000fe80000100800 */
[----:B------:R2:W-:Y:S01]  /*11b80*/  STL [R1+0xd80], R4 ;  /* 0x000d800401007387 */ /* 0x0005e20000100800 */
[----:B-1----:R-:W-:-:S02]  /*11b90*/  IADD3.X R5, PT, PT, R3, UR9, RZ, P3, !PT ;  /* 0x0000000903057c10 */ /* 0x002fc40009ffe4ff */
[----:B------:R-:W-:Y:S02]  /*11ba0*/  IADD3.X R3, PT, PT, R3, UR19, RZ, P6, !PT ;  /* 0x0000001303037c10 */ /* 0x000fe4000b7fe4ff */
[C---:B--2---:R-:W-:Y:S01]  /*11bb0*/  IADD3 R4, P5, PT, R2.reuse, UR17, RZ ;  /* 0x0000001102047c10 */ /* 0x044fe2000ffbe0ff */
[----:B------:R1:W-:Y:S04]  /*11bc0*/  STL [R1+0xd5c], R5 ;  /* 0x000d5c0501007387 */ /* 0x0003e80000100800 */
[----:B------:R2:W-:Y:S04]  /*11bd0*/  STL [R1+0x9e8], R4 ;  /* 0x0009e80401007387 */ /* 0x0005e80000100800 */
[----:B------:R4:W-:Y:S01]  /*11be0*/  STL [R1+0xd7c], R3 ;  /* 0x000d7c0301007387 */ /* 0x0009e20000100800 */
[----:B-1----:R-:W-:-:S02]  /*11bf0*/  IADD3 R5, P3, PT, R2, UR77, RZ ;  /* 0x0000004d02057c10 */ /* 0x002fc4000ff7e0ff */
[----:B--2---:R-:W-:-:S03]  /*11c00*/  IADD3.X R4, PT, PT, R0, UR20, RZ, P1, !PT ;  /* 0x0000001400047c10 */ /* 0x004fc60008ffe4ff */
[----:B------:R1:W-:Y:S01]  /*11c10*/  STL [R1+0xa08], R5 ;  /* 0x000a080501007387 */ /* 0x0003e20000100800 */
[----:B----4-:R-:W-:-:S03]  /*11c20*/  IADD3 R3, P1, PT, R2, UR75, RZ ;  /* 0x0000004b02037c10 */ /* 0x010fc6000ff3e0ff */
[----:B------:R2:W-:Y:S04]  /*11c30*/  STL [R1+0x984], R4 ;  /* 0x0009840401007387 */ /* 0x0005e80000100800 */
[----:B------:R4:W-:Y:S01]  /*11c40*/  STL [R1+0xa28], R3 ;  /* 0x000a280301007387 */ /* 0x0009e20000100800 */
[----:B-1----:R-:W-:Y:S02]  /*11c50*/  IADD3.X R5, PT, PT, R0, UR22, RZ, P4, !PT ;  /* 0x0000001600057c10 */ /* 0x002fe4000a7fe4ff */
[----:B--2---:R-:W-:-:S03]  /*11c60*/  IADD3 R4, P4, PT, R2, UR73, RZ ;  /* 0x0000004902047c10 */ /* 0x004fc6000ff9e0ff */
[----:B------:R1:W-:Y:S01]  /*11c70*/  STL [R1+0x9a4], R5 ;  /* 0x0009a40501007387 */ /* 0x0003e20000100800 */
[----:B----4-:R-:W-:-:S03]  /*11c80*/  IADD3.X R3, PT, PT, R0, UR74, RZ, P2, !PT ;  /* 0x0000004a00037c10 */ /* 0x010fc600097fe4ff */
[----:B------:R2:W-:Y:S04]  /*11c90*/  STL [R1+0xa48], R4 ;  /* 0x000a480401007387 */ /* 0x0005e80000100800 */
[----:B------:R4:W-:Y:S01]  /*11ca0*/  STL [R1+0x9c4], R3 ;  /* 0x0009c40301007387 */ /* 0x0009e20000100800 */
[----:B-1----:R-:W-:Y:S02]  /*11cb0*/  IADD3 R5, P2, PT, R2, UR71, RZ ;  /* 0x0000004702057c10 */ /* 0x002fe4000ff5e0ff */
        /* <DEDUP_REMOVED lines=97> */
[----:B------:R-:W-:Y:S01]  /*122d0*/  STL [R1+0xd68], R5 ;  /* 0x000d680501007387 */ /* 0x000fe20000100800 */
[----:B----4-:R-:W-:Y:S02]  /*122e0*/  IADD3 R3, P2, PT, R2, UR10, RZ ;  /* 0x0000000a02037c10 */ /* 0x010fe4000ff5e0ff */
[C---:B------:R-:W-:Y:S01]  /*122f0*/  IADD3.X R2, PT, PT, R0.reuse, UR23, RZ, P5, !PT ;  /* 0x0000001700027c10 */ /* 0x040fe2000affe4ff */
[----:B------:R1:W-:Y:S04]  /*12300*/  STL [R1+0xce4], R4 ;  /* 0x000ce40401007387 */ /* 0x0003e80000100800 */
[----:B------:R2:W-:Y:S04]  /*12310*/  STL [R1+0xd88], R3 ;  /* 0x000d880301007387 */ /* 0x0005e80000100800 */
[----:B------:R4:W-:Y:S01]  /*12320*/  STL [R1+0xd04], R2 ;  /* 0x000d040201007387 */ /* 0x0009e20000100800 */
[----:B-1----:R-:W-:-:S02]  /*12330*/  IADD3.X R4, PT, PT, R0, UR25, RZ, P3, !PT ;  /* 0x0000001900047c10 */ /* 0x002fc40009ffe4ff */
[----:B--2---:R-:W-:-:S03]  /*12340*/  IADD3.X R3, PT, PT, R0, UR21, RZ, P1, !PT ;  /* 0x0000001500037c10 */ /* 0x004fc60008ffe4ff */
[----:B------:R1:W-:Y:S01]  /*12350*/  STL [R1+0xd24], R4 ;  /* 0x000d240401007387 */ /* 0x0003e20000100800 */
[----:B----4-:R-:W-:-:S03]  /*12360*/  IADD3.X R2, PT, PT, R0, UR9, RZ, P4, !PT ;  /* 0x0000000900027c10 */ /* 0x010fc6000a7fe4ff */
[----:B------:R2:W-:Y:S01]  /*12370*/  STL [R1+0xd44], R3 ;  /* 0x000d440301007387 */ /* 0x0005e20000100800 */
[----:B------:R-:W-:Y:S01]  /*12380*/  IADD3.X R0, PT, PT, R0, UR19, RZ, P2, !PT ;  /* 0x0000001300007c10 */ /* 0x000fe200097fe4ff */
[----:B------:R-:W-:Y:S02]  /*12390*/  IMAD.MOV.U32 R5, RZ, RZ, 0x3f800000 ;  /* 0x3f800000ff057424 */ /* 0x000fe400078e00ff */
[----:B------:R4:W-:Y:S01]  /*123a0*/  STL [R1+0xd64], R2 ;  /* 0x000d640201007387 */ /* 0x0009e20000100800 */
[----:B-1----:R-:W-:Y:S02]  /*123b0*/  IMAD.MOV.U32 R4, RZ, RZ, 0x3f800000 ;  /* 0x3f800000ff047424 */ /* 0x002fe400078e00ff */
[----:B--2---:R-:W-:Y:S02]  /*123c0*/  IMAD.MOV.U32 R3, RZ, RZ, 0x3f800000 ;  /* 0x3f800000ff037424 */ /* 0x004fe400078e00ff */
[----:B----4-:R-:W-:Y:S01]  /*123d0*/  IMAD.MOV.U32 R2, RZ, RZ, 0x3f800000 ;  /* 0x3f800000ff027424 */ /* 0x010fe200078e00ff */
[----:B------:R1:W-:Y:S04]  /*123e0*/  STL [R1+0xd84], R0 ;  /* 0x000d840001007387 */ /* 0x0003e80000100800 */
[----:B------:R1:W-:Y:S04]  /*123f0*/  STL.64 [R1+0x648], R2 ;  /* 0x0006480201007387 */ /* 0x0003e80000100a00 */
[----:B0--3--:R1:W-:Y:S02]  /*12400*/  STL.64 [R1+0x640], R4 ;  /* 0x0006400401007387 */ /* 0x0093e40000100a00 */
.L_x_1:
[----:B01----:R-:W2:Y:S04]  /*12410*/  LDL R2, [R1+0x404] ;  /* 0x0004040001027983 */ /* 0x003ea80000100800 */
[----:B------:R-:W3:Y:S04]  /*12420*/  LDL R4, [R1+0x408] ;  /* 0x0004080001047983 */ /* 0x000ee80000100800 */
[----:B------:R-:W4:Y:S04]  /*12430*/  LDL R6, [R1+0x43c] ;  /* 0x00043c0001067983 */ /* 0x000f280000100800 */
[----:B------:R-:W5:Y:S04]  /*12440*/  LDL R0, [R1+0x620] ;  /* 0x0006200001007983 */ /* 0x000f680000100800 */
[----:B------:R-:W5:Y:S04]  /*12450*/  LDL R25, [R1+0x40c] ;  /* 0x00040c0001197983 */ /* 0x000f680000100800 */
[----:B------:R-:W5:Y:S04]  /*12460*/  LDL R10, [R1+0x624] ;  /* 0x00062400010a7983 */ /* 0x000f680000100800 */
[----:B------:R-:W5:Y:S04]  /*12470*/  LDL R29, [R1+0x410] ;  /* 0x00041000011d7983 */ /* 0x000f680000100800 */
[----:B------:R-:W5:Y:S04]  /*12480*/  LDL R14, [R1+0x6f0] ;  /* 0x0006f000010e7983 */ /* 0x000f680000100800 */
[----:B------:R-:W5:Y:S01]  /*12490*/  LDL R13, [R1+0x628] ;  /* 0x00062800010d7983 */ /* 0x000f620000100800 */
[----:B------:R-:W-:-:S03]  /*124a0*/  USHF.R.S32.HI UR10, URZ, 0x1f, UR4 ;  /* 0x0000001fff0a7899 */ /* 0x000fc60008011404 */
[----:B------:R-:W5:Y:S04]  /*124b0*/  LDL R12, [R1+0x6f8] ;  /* 0x0006f800010c7983 */ /* 0x000f680000100800 */
[----:B------:R-:W5:Y:S04]  /*124c0*/  LDL R9, [R1+0x6ec] ;  /* 0x0006ec0001097983 */ /* 0x000f680000100800 */
[----:B------:R-:W5:Y:S04]  /*124d0*/  LDL R11, [R1+0x700] ;  /* 0x00070000010b7983 */ /* 0x000f680000100800 */
[----:B------:R-:W5:Y:S04]  /*124e0*/  LDL R8, [R1+0x6f4] ;  /* 0x0006f40001087983 */ /* 0x000f680000100800 */
[----:B------:R-:W5:Y:S01]  /*124f0*/  LDL R15, [R1+0x708] ;  /* 0x00070800010f7983 */ /* 0x000f620000100800 */
[----:B--2---:R-:W-:-:S02]  /*12500*/  IADD3 R2, P1, PT, R2, UR4, RZ ;  /* 0x0000000402027c10 */ /* 0x004fc4000ff3e0ff */
[----:B---3--:R-:W-:Y:S02]  /*12510*/  IADD3 R4, P2, PT, R4, UR4, RZ ;  /* 0x0000000404047c10 */ /* 0x008fe4000ff5e0ff */
[----:B----4-:R-:W-:Y:S02]  /*12520*/  IADD3.X R3, PT, PT, R6, UR10, RZ, P1, !PT ;  /* 0x0000000a06037c10 */ /* 0x010fe40008ffe4ff */
[----:B-----5:R-:W-:-:S03]  /*12530*/  IADD3.X R5, PT, PT, R0, UR10, RZ, P2, !PT ;  /* 0x0000000a00057c10 */ /* 0x020fc600097fe4ff */
[----:B------:R0:W2:Y:S01]  /*12540*/  LDG.E.U8 R19, desc[UR12][R2.64] ;  /* 0x0000000c02137981 */ /* 0x0000a2000c1e1100 */
[----:B------:R-:W-:-:S03]  /*12550*/  IADD3 R6, P1, PT, R25, UR4, RZ ;  /* 0x0000000419067c10 */ /* 0x000fc6000ff3e0ff */
[----:B------:R-:W3:Y:S01]  /*12560*/  LDL R0, [R1+0x6fc] ;  /* 0x0006fc0001007983 */ /* 0x000ee20000100800 */
[----:B------:R-:W-:-:S03]  /*12570*/  IADD3.X R7, PT, PT, R10, UR10, RZ, P1, !PT ;  /* 0x0000000a0a077c10 */ /* 0x000fc60008ffe4ff */
[----:B------:R1:W4:Y:S04]  /*12580*/  LDG.E.U8 R17, desc[UR12][R4.64] ;  /* 0x0000000c04117981 */ /* 0x000328000c1e1100 */
[----:B------:R-:W5:Y:S01]  /*12590*/  LDL R10, [R1+0x710] ;  /* 0x00071000010a7983 */ /* 0x000f620000100800 */
[----:B0-----:R-:W-:-:S03]  /*125a0*/  IADD3 R2, P2, PT, R29, UR4, RZ ;  /* 0x000000041d027c10 */ /* 0x001fc6000ff5e0ff */
[----:B------:R0:W2:Y:S01]  /*125b0*/  LDG.E.U8 R18, desc[UR12][R6.64] ;  /* 0x0000000c06127981 */ /* 0x0000a2000c1e1100 */
[----:B-1----:R-:W-:-:S03]  /*125c0*/  IADD3 R4, P1, PT, R14, UR4, RZ ;  /* 0x000000040e047c10 */ /* 0x002fc6000ff3e0ff */
[----:B------:R-:W2:Y:S01]  /*125d0*/  LDL R14, [R1+0x704] ;  /* 0x00070400010e7983 */ /* 0x000ea20000100800 */
[----:B------:R-:W-:-:S03]  /*125e0*/  IADD3.X R3, PT, PT, R13, UR10, RZ, P2, !PT ;  /* 0x0000000a0d037c10 */ /* 0x000fc600097fe4ff */
[----:B------:R-:W4:Y:S01]  /*125f0*/  LDL R13, [R1+0x718] ;  /* 0x00071800010d7983 */ /* 0x000f220000100800 */
[----:B0-----:R-:W-:-:S03]  /*12600*/  IADD3 R6, P2, PT, R12, UR4, RZ ;  /* 0x000000040c067c10 */ /* 0x001fc6000ff5e0ff */
[----:B------:R-:W4:Y:S01]  /*12610*/  LDL R12, [R1+0x70c] ;  /* 0x00070c00010c7983 */ /* 0x000f220000100800 */
[----:B------:R-:W-:-:S03]  /*12620*/  IADD3.X R5, PT, PT, R9, UR10, RZ, P1, !PT ;  /* 0x0000000a09057c10 */ /* 0x000fc60008ffe4ff */
[----:B------:R0:W4:Y:S04]  /*12630*/  LDG.E.U8 R22, desc[UR12][R2.64] ;  /* 0x0000000c02167981 */ /* 0x000128000c1e1100 */
[----:B------:R-:W4:Y:S01]  /*12640*/  LDL R9, [R1+0x720] ;  /* 0x0007200001097983 */ /* 0x000f220000100800 */
[----:B------:R-:W-:-:S03]  /*12650*/  IADD3.X R7, PT, PT, R8, UR10, RZ, P2, !PT ;  /* 0x0000000a08077c10 */ /* 0x000fc600097fe4ff */
[----:B------:R1:W4:Y:S01]  /*12660*/  LDG.E.U8 R16, desc[UR12][R4.64] ;  /* 0x0000000c04107981 */ /* 0x000322000c1e1100 */
[----:B0-----:R-:W-:-:S03]  /*12670*/  IADD3 R2, P1, PT, R11, UR4, RZ ;  /* 0x000000040b027c10 */ /* 0x001fc6000ff3e0ff */
[----:B------:R-:W4:Y:S04]  /*12680*/  LDL R11, [R1+0x714] ;  /* 0x00071400010b7983 */ /* 0x000f280000100800 */
[----:B------:R-:W4:Y:S01]  /*12690*/  LDL R8, [R1+0x728] ;  /* 0x0007280001087983 */ /* 0x000f220000100800 */
[----:B-1----:R-:W-:-:S03]  /*126a0*/  IADD3 R4, P2, PT, R15, UR4, RZ ;  /* 0x000000040f047c10 */ /* 0x002fc6000ff5e0ff */
[----:B------:R-:W4:Y:S04]  /*126b0*/  LDL R15, [R1+0x71c] ;  /* 0x00071c00010f7983 */ /* 0x000f280000100800 */
[----:B------:R5:W4:Y:S01]  /*126c0*/  LDG.E.U8 R21, desc[UR12][R6.64] ;  /* 0x0000000c06157981 */ /* 0x000b22000c1e1100 */
[----:B---3--:R-:W-:-:S03]  /*126d0*/  IADD3.X R3, PT, PT, R0, UR10, RZ, P1, !PT ;  /* 0x0000000a00037c10 */ /* 0x008fc60008ffe4ff */
[----:B------:R-:W3:Y:S04]  /*126e0*/  LDL R0, [R1+0x730] ;  /* 0x0007300001007983 */ /* 0x000ee80000100800 */
[----:B------:R4:W3:Y:S01]  /*126f0*/  LDG.E.U8 R20, desc[UR12][R2.64] ;  /* 0x0000000c02147981 */ /* 0x0008e2000c1e1100 */
[----:B-----5:R-:W-:-:S03]  /*12700*/  IADD3 R6, P1, PT, R10, UR4, RZ ;  /* 0x000000040a067c10 */ /* 0x020fc6000ff3e0ff */
[----:B------:R-:W5:Y:S01]  /*12710*/  LDL R10, [R1+0x724] ;  /* 0x00072400010a7983 */ /* 0x000f620000100800 */
[----:B--2---:R-:W-:-:S03]  /*12720*/  IADD3.X R5, PT, PT, R14, UR10, RZ, P2, !PT ;  /* 0x0000000a0e057c10 */ /* 0x004fc600097fe4ff */
[----:B------:R-:W2:Y:S01]  /*12730*/  LDL R14, [R1+0x738] ;  /* 0x00073800010e7983 */ /* 0x000ea20000100800 */
[----:B----4-:R-:W-:-:S03]  /*12740*/  IADD3 R2, P2, PT, R13, UR4, RZ ;  /* 0x000000040d027c10 */ /* 0x010fc6000ff5e0ff */
[----:B------:R0:W-:Y:S01]  /*12750*/  STL [R1+0x384], R19 ;  /* 0x0003841301007387 */ /* 0x0001e20000100800 */
[----:B------:R-:W-:-:S03]  /*12760*/  IADD3.X R7, PT, PT, R12, UR10, RZ, P1, !PT ;  /* 0x0000000a0c077c10 */ /* 0x000fc60008ffe4ff */
[----:B------:R-:W4:Y:S04]  /*12770*/  LDL R13, [R1+0x72c] ;  /* 0x00072c00010d7983 */ /* 0x000f280000100800 */
[----:B------:R1:W-:Y:S04]  /*12780*/  STL [R1+0x37c], R17 ;  /* 0x00037c1101007387 */ /* 0x0003e80000100800 */
[----:B0-----:R0:W4:Y:S04]  /*12790*/  LDG.E.U8 R19, desc[UR12][R4.64] ;  /* 0x0000000c04137981 */ /* 0x001128000c1e1100 */
[----:B------:R-:W4:Y:S01]  /*127a0*/  LDL R12, [R1+0x740] ;  /* 0x00074000010c7983 */ /* 0x000f220000100800 */
[----:B------:R-:W-:-:S03]  /*127b0*/  IADD3.X R3, PT, PT, R11, UR10, RZ, P2, !PT ;  /* 0x0000000a0b037c10 */ /* 0x000fc600097fe4ff */
[----:B-1----:R1:W4:Y:S01]  /*127c0*/  LDG.E.U8 R17, desc[UR12][R6.64] ;  /* 0x0000000c06117981 */ /* 0x002322000c1e1100 */
[----:B0-----:R-:W-:-:S03]  /*127d0*/  IADD3 R4, P1, PT, R9, UR4, RZ ;  /* 0x0000000409047c10 */ /* 0x001fc6000ff3e0ff */
[----:B------:R-:W4:Y:S04]  /*127e0*/  LDL R9, [R1+0x734] ;  /* 0x0007340001097983 */ /* 0x000f280000100800 */
[----:B------:R0:W-:Y:S01]  /*127f0*/  STL [R1+0x374], R18 ;  /* 0x0003741201007387 */ /* 0x0001e20000100800 */
[----:B-1----:R-:W-:-:S03]  /*12800*/  IADD3 R6, P2, PT, R8, UR4, RZ ;  /* 0x0000000408067c10 */ /* 0x002fc6000ff5e0ff */
[----:B------:R-:W4:Y:S01]  /*12810*/  LDL R11, [R1+0x748] ;  /* 0x00074800010b7983 */ /* 0x000f220000100800 */
[----:B------:R-:W-:-:S03]  /*12820*/  IADD3.X R5, PT, PT, R15, UR10, RZ, P1, !PT ;  /* 0x0000000a0f057c10 */ /* 0x000fc60008ffe4ff */
[----:B------:R-:W4:Y:S04]  /*12830*/  LDL R8, [R1+0x73c] ;  /* 0x00073c0001087983 */ /* 0x000f280000100800 */
[----:B------:R1:W-:Y:S04]  /*12840*/  STL [R1+0x36c], R22 ;  /* 0x00036c1601007387 */ /* 0x0003e80000100800 */
[----:B0-----:R3:W4:Y:S04]  /*12850*/  LDG.E.U8 R18, desc[UR12][R2.64] ;  /* 0x0000000c02127981 */ /* 0x001728000c1e1100 */
[----:B------:R-:W4:Y:S04]  /*12860*/  LDL R15, [R1+0x750] ;  /* 0x00075000010f7983 */ /* 0x000f280000100800 */
[----:B-1----:R2:W4:Y:S01]  /*12870*/  LDG.E.U8 R22, desc[UR12][R4.64] ;  /* 0x0000000c04167981 */ /* 0x002522000c1e1100 */
[----:B---3--:R-:W-:-:S03]  /*12880*/  IADD3 R2, P1, PT, R0, UR4, RZ ;  /* 0x0000000400027c10 */ /* 0x008fc6000ff3e0ff */
[----:B------:R-:W3:Y:S04]  /*12890*/  LDL R0, [R1+0x744] ;  /* 0x0007440001007983 */ /* 0x000ee80000100800 */
[----:B------:R0:W-:Y:S01]  /*128a0*/  STL [R1+0x38c], R16 ;  /* 0x00038c1001007387 */ /* 0x0001e20000100800 */
[----:B-----5:R-:W-:-:S03]  /*128b0*/  IADD3.X R7, PT, PT, R10, UR10, RZ, P2, !PT ;  /* 0x0000000a0a077c10 */ /* 0x020fc600097fe4ff */
[----:B------:R-:W5:Y:S01]  /*128c0*/  LDL R10, [R1+0x758] ;  /* 0x00075800010a7983 */ /* 0x000f620000100800 */
[----:B--2---:R-:W-:-:S03]  /*128d0*/  IADD3 R4, P2, PT, R14, UR4, RZ ;  /* 0x000000040e047c10 */ /* 0x004fc6000ff5e0ff */
[----:B0-----:R0:W2:Y:S04]  /*128e0*/  LDG.E.U8 R16, desc[UR12][R6.64] ;  /* 0x0000000c06107981 */ /* 0x0010a8000c1e1100 */
[----:B------:R-:W2:Y:S01]  /*128f0*/  LDL R14, [R1+0x74c] ;  /* 0x00074c00010e7983 */ /* 0x000ea20000100800 */
[----:B----4-:R-:W-:-:S03]  /*12900*/  IADD3.X R3, PT, PT, R13, UR10, RZ, P1, !PT ;  /* 0x0000000a0d037c10 */ /* 0x010fc60008ffe4ff */
[----:B------:R1:W-:Y:S04]  /*12910*/  STL [R1+0x388], R21 ;  /* 0x0003881501007387 */ /* 0x0003e80000100800 */
[----:B------:R-:W4:Y:S04]  /*12920*/  LDL R13, [R1+0x760] ;  /* 0x00076000010d7983 */ /* 0x000f280000100800 */
[----:B-1----:R1:W4:Y:S01]  /*12930*/  LDG.E.U8 R21, desc[UR12][R2.64] ;  /* 0x0000000c02157981 */ /* 0x002322000c1e1100 */
[----:B0-----:R-:W-:-:S03]  /*12940*/  IADD3 R6, P1, PT, R12, UR4, RZ ;  /* 0x000000040c067c10 */ /* 0x001fc6000ff3e0ff */
[----:B------:R-:W4:Y:S04]  /*12950*/  LDL R12, [R1+0x754] ;  /* 0x00075400010c7983 */ /* 0x000f280000100800 */
[----:B------:R0:W-:Y:S01]  /*12960*/  STL [R1+0x380], R20 ;  /* 0x0003801401007387 */ /* 0x0001e20000100800 */
[----:B------:R-:W-:-:S03]  /*12970*/  IADD3.X R5, PT, PT, R9, UR10, RZ, P2, !PT ;  /* 0x0000000a09057c10 */ /* 0x000fc600097fe4ff */
[----:B------:R-:W4:Y:S01]  /*12980*/  LDL R9, [R1+0x768] ;  /* 0x0007680001097983 */ /* 0x000f220000100800 */
[----:B-1----:R-:W-:-:S03]  /*12990*/  IADD3 R2, P2, PT, R11, UR4, RZ ;  /* 0x000000040b027c10 */ /* 0x002fc6000ff5e0ff */
[----:B0-----:R0:W4:Y:S01]  /*129a0*/  LDG.E.U8 R20, desc[UR12][R4.64] ;  /* 0x0000000c04147981 */ /* 0x001122000c1e1100 */
[----:B------:R-:W-:-:S03]  /*129b0*/  IADD3.X R7, PT, PT, R8, UR10, RZ, P1, !PT ;  /* 0x0000000a08077c10 */ /* 0x000fc60008ffe4ff */
[----:B------:R-:W4:Y:S04]  /*129c0*/  LDL R11, [R1+0x75c] ;  /* 0x00075c00010b7983 */ /* 0x000f280000100800 */
[----:B------:R1:W-:Y:S04]  /*129d0*/  STL [R1+0x378], R19 ;  /* 0x0003781301007387 */ /* 0x0003e80000100800 */
[----:B------:R-:W4:Y:S01]  /*129e0*/  LDL R8, [R1+0x770] ;  /* 0x0007700001087983 */ /* 0x000f220000100800 */
[----:B0-----:R-:W-:-:S03]  /*129f0*/  IADD3 R4, P1, PT, R15, UR4, RZ ;  /* 0x000000040f047c10 */ /* 0x001fc6000ff3e0ff */
[----:B------:R-:W4:Y:S04]  /*12a00*/  LDL R15, [R1+0x764] ;  /* 0x00076400010f7983 */ /* 0x000f280000100800 */
[----:B------:R0:W-:Y:S04]  /*12a10*/  STL [R1+0x370], R17 ;  /* 0x0003701101007387 */ /* 0x0001e80000100800 */
[----:B-1----:R5:W4:Y:S01]  /*12a20*/  LDG.E.U8 R19, desc[UR12][R6.64] ;  /* 0x0000000c06137981 */ /* 0x002b22000c1e1100 */
[----:B---3--:R-:W-:-:S03]  /*12a30*/  IADD3.X R3, PT, PT, R0, UR10, RZ, P2, !PT ;  /* 0x0000000a00037c10 */ /* 0x008fc600097fe4ff */
[----:B------:R-:W3:Y:S04]  /*12a40*/  LDL R0, [R1+0x778] ;  /* 0x0007780001007983 */ /* 0x000ee80000100800 */
[----:B0-----:R4:W3:Y:S01]  /*12a50*/  LDG.E.U8 R17, desc[UR12][R2.64] ;  /* 0x0000000c02117981 */ /* 0x0018e2000c1e1100 */
[----:B-----5:R-:W-:-:S03]  /*12a60*/  IADD3 R6, P2, PT, R10, UR4, RZ ;  /* 0x000000040a067c10 */ /* 0x020fc6000ff5e0ff */
[----:B------:R-:W5:Y:S04]  /*12a70*/  LDL R10, [R1+0x76c] ;  /* 0x00076c00010a7983 */ /* 0x000f680000100800 */
[----:B------:R0:W-:Y:S01]  /*12a80*/  STL [R1+0x368], R18 ;  /* 0x0003681201007387 */ /* 0x0001e20000100800 */
[----:B--2---:R-:W-:-:S03]  /*12a90*/  IADD3.X R5, PT, PT, R14, UR10, RZ, P1, !PT ;  /* 0x0000000a0e057c10 */ /* 0x004fc60008ffe4ff */
[----:B------:R-:W2:Y:S04]  /*12aa0*/  LDL R14, [R1+0x780] ;  /* 0x00078000010e7983 */ /* 0x000ea80000100800 */
[----:B0-----:R0:W2:Y:S01]  /*12ab0*/  LDG.E.U8 R18, desc[UR12][R4.64] ;  /* 0x0000000c04127981 */ /* 0x0010a2000c1e1100 */
[----:B----4-:R-:W-:-:S03]  /*12ac0*/  IADD3 R2, P1, PT, R13, UR4, RZ ;  /* 0x000000040d027c10 */ /* 0x010fc6000ff3e0ff */
[----:B------:R-:W4:Y:S04]  /*12ad0*/  LDL R13, [R1+0x774] ;  /* 0x00077400010d7983 */ /* 0x000f280000100800 */
[----:B------:R1:W-:Y:S01]  /*12ae0*/  STL [R1+0x364], R22 ;  /* 0x0003641601007387 */ /* 0x0003e20000100800 */
[----:B------:R-:W-:-:S03]  /*12af0*/  IADD3.X R7, PT, PT, R12, UR10, RZ, P2, !PT ;  /* 0x0000000a0c077c10 */ /* 0x000fc600097fe4ff */
[----:B------:R-:W4:Y:S04]  /*12b00*/  LDL R12, [R1+0x788] ;  /* 0x00078800010c7983 */ /* 0x000f280000100800 */
[----:B-1----:R1:W4:Y:S01]  /*12b10*/  LDG.E.U8 R22, desc[UR12][R6.64] ;  /* 0x0000000c06167981 */ /* 0x002322000c1e1100 */
[----:B0-----:R-:W-:-:S03]  /*12b20*/  IADD3 R4, P2, PT, R9, UR4, RZ ;  /* 0x0000000409047c10 */ /* 0x001fc6000ff5e0ff */
[----:B------:R-:W4:Y:S04]  /*12b30*/  LDL R9, [R1+0x77c] ;  /* 0x00077c0001097983 */ /* 0x000f280000100800 */
[----:B------:R0:W-:Y:S01]  /*12b40*/  STL [R1+0x360], R16 ;  /* 0x0003601001007387 */ /* 0x0001e20000100800 */
[----:B------:R-:W-:-:S03]  /*12b50*/  IADD3.X R3, PT, PT, R11, UR10, RZ, P1, !PT ;  /* 0x0000000a0b037c10 */ /* 0x000fc60008ffe4ff */
[----:B------:R-:W4:Y:S04]  /*12b60*/  LDL R11, [R1+0x790] ;  /* 0x00079000010b7983 */ /* 0x000f280000100800 */
[----:B0-----:R3:W4:Y:S01]  /*12b70*/  LDG.E.U8 R16, desc[UR12][R2.64] ;  /* 0x0000000c02107981 */ /* 0x001722000c1e1100 */
[----:B-1----:R-:W-:-:S03]  /*12b80*/  IADD3 R6, P1, PT, R8, UR4, RZ ;  /* 0x0000000408067c10 */ /* 0x002fc6000ff3e0ff */
[----:B------:R-:W4:Y:S01]  /*12b90*/  LDL R8, [R1+0x784] ;  /* 0x0007840001087983 */ /* 0x000f220000100800 */
[----:B------:R-:W-:-:S03]  /*12ba0*/  IADD3.X R5, PT, PT, R15, UR10, RZ, P2, !PT ;  /* 0x0000000a0f057c10 */ /* 0x000fc600097fe4ff */
[----:B------:R0:W-:Y:S04]  /*12bb0*/  STL [R1+0x35c], R21 ;  /* 0x00035c1501007387 */ /* 0x0001e80000100800 */
[----:B------:R-:W4:Y:S04]  /*12bc0*/  LDL R15, [R1+0x798] ;  /* 0x00079800010f7983 */ /* 0x000f280000100800 */
[----:B0-----:R2:W4:Y:S01]  /*12bd0*/  LDG.E.U8 R21, desc[UR12][R4.64] ;  /* 0x0000000c04157981 */ /* 0x001522000c1e1100 */
[----:B---3--:R-:W-:-:S03]  /*12be0*/  IADD3 R2, P2, PT, R0, UR4, RZ ;  /* 0x0000000400027c10 */ /* 0x008fc6000ff5e0ff */
[----:B------:R-:W3:Y:S04]  /*12bf0*/  LDL R0, [R1+0x78c] ;  /* 0x00078c0001007983 */ /* 0x000ee80000100800 */
[----:B------:R0:W-:Y:S01]  /*12c00*/  STL [R1+0x358], R20 ;  /* 0x0003581401007387 */ /* 0x0001e20000100800 */
[----:B-----5:R-:W-:-:S03]  /*12c10*/  IADD3.X R7, PT, PT, R10, UR10, RZ, P1, !PT ;  /* 0x0000000a0a077c10 */ /* 0x020fc60008ffe4ff */
[----:B------:R-:W5:Y:S04]  /*12c20*/  LDL R10, [R1+0x7a0] ;  /* 0x0007a000010a7983 */ /* 0x000f680000100800 */
[----:B0-----:R0:W5:Y:S01]  /*12c30*/  LDG.E.U8 R20, desc[UR12][R6.64] ;  /* 0x0000000c06147981 */ /* 0x001162000c1e1100 */
[----:B--2---:R-:W-:-:S03]  /*12c40*/  IADD3 R4, P1, PT, R14, UR4, RZ ;  /* 0x000000040e047c10 */ /* 0x004fc6000ff3e0ff */
[----:B------:R-:W2:Y:S04]  /*12c50*/  LDL R14, [R1+0x794] ;  /* 0x00079400010e7983 */ /* 0x000ea80000100800 */
[----:B------:R1:W-:Y:S01]  /*12c60*/  STL [R1+0x354], R19 ;  /* 0x0003541301007387 */ /* 0x0003e20000100800 */
[----:B----4-:R-:W-:-:S03]  /*12c70*/  IADD3.X R3, PT, PT, R13, UR10, RZ, P2, !PT ;  /* 0x0000000a0d037c10 */ /* 0x010fc600097fe4ff */
        /* <DEDUP_REMOVED lines=9> */
[----:B------:R-:W4:Y:S04]  /*12d10*/  LDL R11, [R1+0x7a4] ;  /* 0x0007a400010b7983 */ /* 0x000f280000100800 */
[----:B------:R1:W-:Y:S01]  /*12d20*/  STL [R1+0x34c], R18 ;  /* 0x00034c1201007387 */ /* 0x0003e20000100800 */
[----:B------:R-:W-:-:S03]  /*12d30*/  IADD3.X R7, PT, PT, R8, UR10, RZ, P2, !PT ;  /* 0x0000000a08077c10 */ /* 0x000fc600097fe4ff */
[----:B------:R-:W4:Y:S01]  /*12d40*/  LDL R8, [R1+0x7b8] ;  /* 0x0007b80001087983 */ /* 0x000f220000100800 */
[----:B0-----:R-:W-:-:S03]  /*12d50*/  IADD3 R4, P2, PT, R15, UR4, RZ ;  /* 0x000000040f047c10 */ /* 0x001fc6000ff5e0ff */
[----:B-1----:R5:W4:Y:S04]  /*12d60*/  LDG.E.U8 R18, desc[UR12][R6.64] ;  /* 0x0000000c06127981 */ /* 0x002b28000c1e1100 */
[----:B------:R-:W4:Y:S04]  /*12d70*/  LDL R15, [R1+0x7ac] ;  /* 0x0007ac00010f7983 */ /* 0x000f280000100800 */
[----:B------:R0:W-:Y:S01]  /*12d80*/  STL [R1+0x348], R22 ;  /* 0x0003481601007387 */ /* 0x0001e20000100800 */
        /* <DEDUP_REMOVED lines=480> */
[----:B------:R-:W4:Y:S04]  /*14b90*/  LDL R8, [R1+0xa40] ;  /* 0x000a400001087983 */ /* 0x000f280000100800 */
[----:B------:R1:W-:Y:S01]  /*14ba0*/  STL [R1+0x230], R20 ;  /* 0x0002301401007387 */ /* 0x0003e20000100800 */
[----:B0-----:R-:W-:-:S03]  /*14bb0*/  IADD3 R4, P1, PT, R15, UR4, RZ ;  /* 0x000000040f047c10 */ /* 0x001fc6000ff3e0ff */
[----:B------:R-:W4:Y:S04]  /*14bc0*/  LDL R15, [R1+0xa34] ;  /* 0x000a3400010f7983 */ /* 0x000f280000100800 */
[----:B-1----:R5:W4:Y:S01]  /*14bd0*/  LDG.E.U8 R20, desc[UR12][R6.64] ;  /* 0x0000000c06147981 */ /* 0x002b22000c1e1100 */
[----:B---3--:R-:W-:-:S03]  /*14be0*/  IADD3.X R3, PT, PT, R0, UR10, RZ, P2, !PT ;  /* 0x0000000a00037c10 */ /* 0x008fc600097fe4ff */
[----:B------:R-:W3:Y:S04]  /*14bf0*/  LDL R0, [R1+0xa48] ;  /* 0x000a480001007983 */ /* 0x000ee80000100800 */
[----:B------:R0:W-:Y:S01]  /*14c00*/  STL [R1+0x228], R19 ;  /* 0x0002281301007387 */ /* 0x0001e20000100800 */
[----:B-----5:R-:W-:-:S03]  /*14c10*/  IADD3 R6, P2, PT, R10, UR4, RZ ;  /* 0x000000040a067c10 */ /* 0x020fc6000ff5e0ff */
[----:B------:R-:W5:Y:S04]  /*14c20*/  LDL R10, [R1+0xa3c] ;  /* 0x000a3c00010a7983 */ /* 0x000f680000100800 */
[----:B------:R1:W-:Y:S04]  /*14c30*/  STL [R1+0x220], R17 ;  /* 0x0002201101007387 */ /* 0x0003e80000100800 */
[----:B0-----:R4:W5:Y:S01]  /*14c40*/  LDG.E.U8 R19, desc[UR12][R2.64] ;  /* 0x0000000c02137981 */ /* 0x001962000c1e1100 */
[----:B--2---:R-:W-:-:S03]  /*14c50*/  IADD3.X R5, PT, PT, R14, UR10, RZ, P1, !PT ;  /* 0x0000000a0e057c10 */ /* 0x004fc60008ffe4ff */
[----:B------:R-:W2:Y:S04]  /*14c60*/  LDL R14, [R1+0xa50] ;  /* 0x000a5000010e7983 */ /* 0x000ea80000100800 */
[----:B-1----:R0:W2:Y:S01]  /*14c70*/  LDG.E.U8 R17, desc[UR12][R4.64] ;  /* 0x0000000c04117981 */ /* 0x0020a2000c1e1100 */
        /* <DEDUP_REMOVED lines=8> */
[----:B------:R-:W-:Y:S01]  /*14d00*/  STL [R1+0x214], R22 ;  /* 0x0002141601007387 */ /* 0x000fe20000100800 */
[----:B------:R-:W-:-:S03]  /*14d10*/  IADD3.X R3, PT, PT, R11, UR10, RZ, P1, !PT ;  /* 0x0000000a0b037c10 */ /* 0x000fc60008ffe4ff */
[----:B------:R-:W4:Y:S04]  /*14d20*/  LDL R11, [R1+0xa60] ;  /* 0x000a6000010b7983 */ /* 0x000f280000100800 */
[----:B------:R3:W4:Y:S01]  /*14d30*/  LDG.E.U8 R23, desc[UR12][R2.64] ;  /* 0x0000000c02177981 */ /* 0x000722000c1e1100 */
[----:B-1----:R-:W-:-:S03]  /*14d40*/  IADD3 R6, P1, PT, R8, UR4, RZ ;  /* 0x0000000408067c10 */ /* 0x002fc6000ff3e0ff */
[----:B------:R-:W4:Y:S04]  /*14d50*/  LDL R8, [R1+0xa54] ;  /* 0x000a540001087983 */ /* 0x000f280000100800 */
[----:B------:R0:W-:Y:S01]  /*14d60*/  STL [R1+0x210], R16 ;  /* 0x0002101001007387 */ /* 0x0001e20000100800 */
[----:B------:R-:W-:-:S03]  /*14d70*/  IADD3.X R5, PT, PT, R15, UR10, RZ, P2, !PT ;  /* 0x0000000a0f057c10 */ /* 0x000fc600097fe4ff */
[----:B0-----:R-:W4:Y:S04]  /*14d80*/  LDL R16, [R1+0xa68] ;  /* 0x000a680001107983 */ /* 0x001f280000100800 */
[----:B------:R2:W4:Y:S01]  /*14d90*/  LDG.E.U8 R22, desc[UR12][R4.64] ;  /* 0x0000000c04167981 */ /* 0x000522000c1e1100 */
[----:B---3--:R-:W-:-:S03]  /*14da0*/  IADD3 R2, P2, PT, R0, UR4, RZ ;  /* 0x0000000400027c10 */ /* 0x008fc6000ff5e0ff */
[----:B------:R-:W3:Y:S01]  /*14db0*/  LDL R0, [R1+0xa5c] ;  /* 0x000a5c0001007983 */ /* 0x000ee20000100800 */
[----:B-----5:R-:W-:-:S03]  /*14dc0*/  IADD3.X R7, PT, PT, R10, UR10, RZ, P1, !PT ;  /* 0x0000000a0a077c10 */ /* 0x020fc60008ffe4ff */
[----:B------:R-:W5:Y:S04]  /*14dd0*/  LDL R10, [R1+0xa70] ;  /* 0x000a7000010a7983 */ /* 0x000f680000100800 */
[----:B------:R0:W-:Y:S04]  /*14de0*/  STL [R1+0x20c], R21 ;  /* 0x00020c1501007387 */ /* 0x0001e80000100800 */
[----:B------:R-:W5:Y:S01]  /*14df0*/  LDL R15, [R1+0xa64] ;  /* 0x000a6400010f7983 */ /* 0x000f620000100800 */
[----:B--2---:R-:W-:-:S03]  /*14e00*/  IADD3 R4, P1, PT, R14, UR4, RZ ;  /* 0x000000040e047c10 */ /* 0x004fc6000ff3e0ff */
[----:B------:R-:W2:Y:S04]  /*14e10*/  LDL R14, [R1+0xa78] ;  /* 0x000a7800010e7983 */ /* 0x000ea80000100800 */
[----:B0-----:R0:W2:Y:S01]  /*14e20*/  LDG.E.U8 R21, desc[UR12][R6.64] ;  /* 0x0000000c06157981 */ /* 0x0010a2000c1e1100 */
[----:B----4-:R-:W-:-:S03]  /*14e30*/  IADD3.X R3, PT, PT, R13, UR10, RZ, P2, !PT ;  /* 0x0000000a0d037c10 */ /* 0x010fc600097fe4ff */
[----:B------:R1:W-:Y:S04]  /*14e40*/  STL [R1+0x208], R20 ;  /* 0x0002081401007387 */ /* 0x0003e80000100800 */
[----:B------:R-:W4:Y:S01]  /*14e50*/  LDL R13, [R1+0xa6c] ;  /* 0x000a6c00010d7983 */ /* 0x000f220000100800 */
[----:B0-----:R-:W-:-:S03]  /*14e60*/  IADD3 R6, P2, PT, R12, UR4, RZ ;  /* 0x000000040c067c10 */ /* 0x001fc6000ff5e0ff */
[----:B------:R-:W4:Y:S04]  /*14e70*/  LDL R12, [R1+0xa80] ;  /* 0x000a8000010c7983 */ /* 0x000f280000100800 */
[----:B------:R0:W-:Y:S01]  /*14e80*/  STL [R1+0x204], R19 ;  /* 0x0002041301007387 */ /* 0x0001e20000100800 */
[----:B------:R-:W-:-:S03]  /*14e90*/  IADD3.X R5, PT, PT, R9, UR10, RZ, P1, !PT ;  /* 0x0000000a09057c10 */ /* 0x000fc60008ffe4ff */
[----:B-1----:R1:W4:Y:S04]  /*14ea0*/  LDG.E.U8 R20, desc[UR12][R2.64] ;  /* 0x0000000c02147981 */ /* 0x002328000c1e1100 */
[----:B------:R-:W4:Y:S01]  /*14eb0*/  LDL R9, [R1+0xa74] ;  /* 0x000a740001097983 */ /* 0x000f220000100800 */
[----:B-1----:R-:W-:-:S03]  /*14ec0*/  IADD3 R2, P1, PT, R11, UR4, RZ ;  /* 0x000000040b027c10 */ /* 0x002fc6000ff3e0ff */
[----:B------:R-:W4:Y:S01]  /*14ed0*/  LDL R11, [R1+0xa88] ;  /* 0x000a8800010b7983 */ /* 0x000f220000100800 */
[----:B------:R-:W-:-:S03]  /*14ee0*/  IADD3.X R7, PT, PT, R8, UR10, RZ, P2, !PT ;  /* 0x0000000a08077c10 */ /* 0x000fc600097fe4ff */
[----:B------:R1:W-:Y:S04]  /*14ef0*/  STL [R1+0x200], R17 ;  /* 0x0002001101007387 */ /* 0x0003e80000100800 */
[----:B------:R-:W4:Y:S04]  /*14f00*/  LDL R8, [R1+0xa7c] ;  /* 0x000a7c0001087983 */ /* 0x000f280000100800 */
[----:B0-----:R5:W4:Y:S04]  /*14f10*/  LDG.E.U8 R19, desc[UR12][R6.64] ;  /* 0x0000000c06137981 */ /* 0x001b28000c1e1100 */
[----:B-1----:R0:W4:Y:S01]  /*14f20*/  LDG.E.U8 R17, desc[UR12][R4.64] ;  /* 0x0000000c04117981 */ /* 0x002122000c1e1100 */
[----:B---3--:R-:W-:-:S03]  /*14f30*/  IADD3.X R3, PT, PT, R0, UR10, RZ, P1, !PT ;  /* 0x0000000a00037c10 */ /* 0x008fc60008ffe4ff */
[----:B------:R-:W3:Y:S04]  /*14f40*/  LDL R0, [R1+0xa90] ;  /* 0x000a900001007983 */ /* 0x000ee80000100800 */
[----:B------:R1:W-:Y:S01]  /*14f50*/  STL [R1+0x1fc], R18 ;  /* 0x0001fc1201007387 */ /* 0x0003e20000100800 */
[----:B-----5:R-:W-:-:S03]  /*14f60*/  IADD3 R6, P1, PT, R10, UR4, RZ ;  /* 0x000000040a067c10 */ /* 0x020fc6000ff3e0ff */
[----:B------:R-:W5:Y:S01]  /*14f70*/  LDL R10, [R1+0xa84] ;  /* 0x000a8400010a7983 */ /* 0x000f620000100800 */
[----:B0-----:R-:W-:-:S03]  /*14f80*/  IADD3 R4, P2, PT, R16, UR4, RZ ;  /* 0x0000000410047c10 */ /* 0x001fc6000ff5e0ff */
[----:B------:R0:W-:Y:S01]  /*14f90*/  STL [R1+0x1f8], R23 ;  /* 0x0001f81701007387 */ /* 0x0001e20000100800 */
[----:B------:R-:W-:-:S03]  /*14fa0*/  IADD3.X R5, PT, PT, R15, UR10, RZ, P2, !PT ;  /* 0x0000000a0f057c10 */ /* 0x000fc600097fe4ff */
[----:B-1----:R2:W5:Y:S04]  /*14fb0*/  LDG.E.U8 R18, desc[UR12][R2.64] ;  /* 0x0000000c02127981 */ /* 0x002568000c1e1100 */
[----:B------:R-:W5:Y:S04]  /*14fc0*/  LDL R16, [R1+0xa98] ;  /* 0x000a980001107983 */ /* 0x000f680000100800 */
[----:B0-----:R0:W5:Y:S01]  /*14fd0*/  LDG.E.U8 R23, desc[UR12][R4.64] ;  /* 0x0000000c04177981 */ /* 0x001162000c1e1100 */
[----:B--2---:R-:W-:-:S03]  /*14fe0*/  IADD3 R2, P2, PT, R14, UR4, RZ ;  /* 0x000000040e027c10 */ /* 0x004fc6000ff5e0ff */
[----:B------:R-:W2:Y:S01]  /*14ff0*/  LDL R14, [R1+0xa8c] ;  /* 0x000a8c00010e7983 */ /* 0x000ea20000100800 */
[----:B----4-:R-:W-:-:S03]  /*15000*/  IADD3.X R7, PT, PT, R13, UR10, RZ, P1, !PT ;  /* 0x0000000a0d077c10 */ /* 0x010fc60008ffe4ff */
[----:B------:R1:W-:Y:S01]  /*15010*/  STL [R1+0x1f4], R22 ;  /* 0x0001f41601007387 */ /* 0x0003e20000100800 */
[----:B0-----:R-:W-:-:S03]  /*15020*/  IADD3 R4, P1, PT, R12, UR4, RZ ;  /* 0x000000040c047c10 */ /* 0x001fc6000ff3e0ff */
[----:B------:R-:W4:Y:S04]  /*15030*/  LDL R13, [R1+0xa94] ;  /* 0x000a9400010d7983 */ /* 0x000f280000100800 */
[----:B-1----:R0:W4:Y:S01]  /*15040*/  LDG.E.U8 R22, desc[UR12][R6.64] ;  /* 0x0000000c06167981 */ /* 0x002122000c1e1100 */
[----:B------:R-:W-:-:S03]  /*15050*/  IADD3.X R3, PT, PT, R9, UR10, RZ, P2, !PT ;  /* 0x0000000a09037c10 */ /* 0x000fc600097fe4ff */
[----:B------:R-:W4:Y:S04]  /*15060*/  LDL R9, [R1+0xaa0] ;  /* 0x000aa00001097983 */ /* 0x000f280000100800 */
[----:B------:R1:W-:Y:S01]  /*15070*/  STL [R1+0x1f0], R21 ;  /* 0x0001f01501007387 */ /* 0x0003e20000100800 */
[----:B0-----:R-:W-:-:S03]  /*15080*/  IADD3 R6, P2, PT, R11, UR4, RZ ;  /* 0x000000040b067c10 */ /* 0x001fc6000ff5e0ff */
[----:B------:R-:W4:Y:S04]  /*15090*/  LDL R12, [R1+0xa9c] ;  /* 0x000a9c00010c7983 */ /* 0x000f280000100800 */
[----:B------:R-:W4:Y:S01]  /*150a0*/  LDL R11, [R1+0xab0] ;  /* 0x000ab000010b7983 */ /* 0x000f220000100800 */
[----:B------:R-:W-:-:S03]  /*150b0*/  IADD3.X R5, PT, PT, R8, UR10, RZ, P1, !PT ;  /* 0x0000000a08057c10 */ /* 0x000fc60008ffe4ff */
[----:B-1----:R3:W4:Y:S04]  /*150c0*/  LDG.E.U8 R21, desc[UR12][R2.64] ;  /* 0x0000000c02157981 */ /* 0x002728000c1e1100 */
[----:B------:R-:W4:Y:S04]  /*150d0*/  LDL R8, [R1+0xaa8] ;  /* 0x000aa80001087983 */ /* 0x000f280000100800 */
[----:B------:R0:W-:Y:S04]  /*150e0*/  STL [R1+0x1ec], R20 ;  /* 0x0001ec1401007387 */ /* 0x0001e80000100800 */
[----:B------:R-:W4:Y:S04]  /*150f0*/  LDL R15, [R1+0xab8] ;  /* 0x000ab800010f7983 */ /* 0x000f280000100800 */
[----:B0-----:R0:W4:Y:S01]  /*15100*/  LDG.E.U8 R20, desc[UR12][R4.64] ;  /* 0x0000000c04147981 */ /* 0x001122000c1e1100 */
[----:B---3--:R-:W-:-:S03]  /*15110*/  IADD3 R2, P1, PT, R0, UR4, RZ ;  /* 0x0000000400027c10 */ /* 0x008fc6000ff3e0ff */
[----:B------:R-:W3:Y:S01]  /*15120*/  LDL R0, [R1+0xaa4] ;  /* 0x000aa40001007983 */ /* 0x000ee20000100800 */
[----:B-----5:R-:W-:-:S03]  /*15130*/  IADD3.X R7, PT, PT, R10, UR10, RZ, P2, !PT ;  /* 0x0000000a0a077c10 */ /* 0x020fc600097fe4ff */
[----:B------:R-:W5:Y:S04]  /*15140*/  LDL R10, [R1+0xaac] ;  /* 0x000aac00010a7983 */ /* 0x000f680000100800 */
[----:B------:R1:W-:Y:S01]  /*15150*/  STL [R1+0x1e8], R17 ;  /* 0x0001e81101007387 */ /* 0x0003e20000100800 */
[----:B0-----:R-:W-:-:S03]  /*15160*/  IADD3 R4, P2, PT, R16, UR4, RZ ;  /* 0x0000000410047c10 */ /* 0x001fc6000ff5e0ff */
[----:B------:R-:W5:Y:S04]  /*15170*/  LDL R16, [R1+0xab4] ;  /* 0x000ab40001107983 */ /* 0x000f680000100800 */
[----:B-1----:R-:W5:Y:S01]  /*15180*/  LDL R17, [R1+0xac0] ;  /* 0x000ac00001117983 */ /* 0x002f620000100800 */
[----:B--2---:R-:W-:-:S03]  /*15190*/  IADD3.X R3, PT, PT, R14, UR10, RZ, P1, !PT ;  /* 0x0000000a0e037c10 */ /* 0x004fc60008ffe4ff */
[----:B------:R0:W-:Y:S04]  /*151a0*/  STL [R1+0x1e4], R19 ;  /* 0x0001e41301007387 */ /* 0x0001e80000100800 */
[----:B------:R-:W2:Y:S01]  /*151b0*/  LDL R14, [R1+0xac8] ;  /* 0x000ac800010e7983 */ /* 0x000ea20000100800 */
[----:B----4-:R-:W-:-:S03]  /*151c0*/  IADD3.X R5, PT, PT, R13, UR10, RZ, P2, !PT ;  /* 0x0000000a0d057c10 */ /* 0x010fc600097fe4ff */
[----:B0-----:R0:W4:Y:S02]  /*151d0*/  LDG.E.U8 R19, desc[UR12][R6.64] ;  /* 0x0000000c06137981 */ /* 0x001124000c1e1100 */
[----:B0-----:R-:W-:Y:S02]  /*151e0*/  IADD3 R6, P1, PT, R9, UR4, RZ ;  /* 0x0000000409067c10 */ /* 0x001fe4000ff3e0ff */
[----:B------:R-:W4:Y:S04]  /*151f0*/  LDL R9, [R1+0xabc] ;  /* 0x000abc0001097983 */ /* 0x000f280000100800 */
[----:B------:R0:W-:Y:S01]  /*15200*/  STL [R1+0x1e0], R18 ;  /* 0x0001e01201007387 */ /* 0x0001e20000100800 */
[----:B------:R-:W-:-:S03]  /*15210*/  IADD3.X R7, PT, PT, R12, UR10, RZ, P1, !PT ;  /* 0x0000000a0c077c10 */ /* 0x000fc60008ffe4ff */
[----:B------:R1:W4:Y:S04]  /*15220*/  LDG.E.U8 R12, desc[UR12][R4.64] ;  /* 0x0000000c040c7981 */ /* 0x000328000c1e1100 */
[----:B------:R-:W4:Y:S04]  /*15230*/  LDL R13, [R1+0xad0] ;  /* 0x000ad000010d7983 */ /* 0x000f280000100800 */
[----:B0-----:R0:W4:Y:S01]  /*15240*/  LDG.E.U8 R18, desc[UR12][R2.64] ;  /* 0x0000000c02127981 */ /* 0x001122000c1e1100 */
[----:B-1----:R-:W-:-:S03]  /*15250*/  IADD3 R4, P1, PT, R11, UR4, RZ ;  /* 0x000000040b047c10 */ /* 0x002fc6000ff3e0ff */
[----:B------:R1:W4:Y:S01]  /*15260*/  LDG.E.U8 R11, desc[UR12][R6.64] ;  /* 0x0000000c060b7981 */ /* 0x000322000c1e1100 */
[----:B0-----:R-:W-:-:S03]  /*15270*/  IADD3 R2, P2, PT, R8, UR4, RZ ;  /* 0x0000000408027c10 */ /* 0x001fc6000ff5e0ff */
[----:B------:R-:W4:Y:S01]  /*15280*/  LDL R8, [R1+0xac4] ;  /* 0x000ac40001087983 */ /* 0x000f220000100800 */
[----:B---3--:R-:W-:Y:S02]  /*15290*/  IADD3.X R3, PT, PT, R0, UR10, RZ, P2, !PT ;  /* 0x0000000a00037c10 */ /* 0x008fe400097fe4ff */
[----:B-----5:R-:W-:-:S03]  /*152a0*/  IADD3.X R5, PT, PT, R10, UR10, RZ, P1, !PT ;  /* 0x0000000a0a057c10 */ /* 0x020fc60008ffe4ff */
[----:B------:R0:W3:Y:S04]  /*152b0*/  LDG.E.U8 R10, desc[UR12][R2.64] ;  /* 0x0000000c020a7981 */ /* 0x0000e8000c1e1100 */
[----:B------:R-:W-:Y:S01]  /*152c0*/  STL [R1+0x1d4], R23 ;  /* 0x0001d41701007387 */ /* 0x000fe20000100800 */
[----:B-1----:R-:W-:-:S04]  /*152d0*/  IADD3 R6, P2, PT, R15, UR4, RZ ;  /* 0x000000040f067c10 */ /* 0x002fc8000ff5e0ff */
[----:B------:R-:W-:Y:S02]  /*152e0*/  IADD3.X R7, PT, PT, R16, UR10, RZ, P2, !PT ;  /* 0x0000000a10077c10 */ /* 0x000fe400097fe4ff */
[----:B0-----:R-:W-:Y:S02]  /*152f0*/  IADD3 R2, P1, PT, R17, UR4, RZ ;  /* 0x0000000411027c10 */ /* 0x001fe4000ff3e0ff */
[----:B------:R2:W5:Y:S02]  /*15300*/  LDG.E.U8 R17, desc[UR12][R4.64] ;  /* 0x0000000c04117981 */ /* 0x000564000c1e1100 */
[----:B--2---:R-:W-:Y:S02]  /*15310*/  IADD3 R4, P2, PT, R14, UR4, RZ ;  /* 0x000000040e047c10 */ /* 0x004fe4000ff5e0ff */
[----:B----4-:R0:W-:Y:S04]  /*15320*/  STL [R1+0x1a40], R12 ;  /* 0x001a400c01007387 */ /* 0x0101e80000100800 */
[----:B------:R-:W-:Y:S04]  /*15330*/  STL [R1+0x1dc], R22 ;  /* 0x0001dc1601007387 */ /* 0x000fe80000100800 */
[----:B------:R-:W2:Y:S04]  /*15340*/  LDL R0, [R1+0xacc] ;  /* 0x000acc0001007983 */ /* 0x000ea80000100800 */
[----:B0-----:R-:W4:Y:S04]  /*15350*/  LDL R12, [R1+0xad8] ;  /* 0x000ad800010c7983 */ /* 0x001f280000100800 */
[----:B------:R-:W-:Y:S04]  /*15360*/  STL [R1+0x1a44], R11 ;  /* 0x001a440b01007387 */ /* 0x000fe80000100800 */
[----:B------:R0:W-:Y:S04]  /*15370*/  STL [R1+0x1d8], R21 ;  /* 0x0001d81501007387 */ /* 0x0001e80000100800 */
[----:B------:R-:W5:Y:S01]  /*15380*/  LDL R15, [R1+0xae0] ;  /* 0x000ae000010f7983 */ /* 0x000f620000100800 */
[----:B------:R-:W-:-:S02]  /*15390*/  IADD3.X R3, PT, PT, R9, UR10, RZ, P1, !PT ;  /* 0x0000000a09037c10 */ /* 0x000fc40008ffe4ff */
[----:B------:R-:W-:-:S03]  /*153a0*/  IADD3.X R5, PT, PT, R8, UR10, RZ, P2, !PT ;  /* 0x0000000a08057c10 */ /* 0x000fc600097fe4ff */
[----:B0-----:R-:W5:Y:S04]  /*153b0*/  LDG.E.U8 R21, desc[UR12][R2.64] ;  /* 0x0000000c02157981 */ /* 0x001f68000c1e1100 */
[----:B------:R-:W5:Y:S04]  /*153c0*/  LDG.E.U8 R22, desc[UR12][R4.64] ;  /* 0x0000000c04167981 */ /* 0x000f68000c1e1100 */
[----:B---3--:R0:W-:Y:S04]  /*153d0*/  STL [R1+0x1a48], R10 ;  /* 0x001a480a01007387 */ /* 0x0081e80000100800 */
[----:B------:R1:W-:Y:S04]  /*153e0*/  STL [R1+0x1d0], R20 ;  /* 0x0001d01401007387 */ /* 0x0003e80000100800 */
[----:B------:R-:W3:Y:S04]  /*153f0*/  LDL R11, [R1+0xad4] ;  /* 0x000ad400010b7983 */ /* 0x000ee80000100800 */
[----:B0-----:R-:W3:Y:S04]  /*15400*/  LDL R10, [R1+0xae8] ;  /* 0x000ae800010a7983 */ /* 0x001ee80000100800 */
[----:B------:R-:W3:Y:S04]  /*15410*/  LDL R14, [R1+0xadc] ;  /* 0x000adc00010e7983 */ /* 0x000ee80000100800 */
[----:B------:R-:W-:Y:S04]  /*15420*/  STL [R1+0x1cc], R19 ;  /* 0x0001cc1301007387 */ /* 0x000fe80000100800 */
[----:B------:R-:W3:Y:S04]  /*15430*/  LDL R9, [R1+0xaf0] ;  /* 0x000af00001097983 */ /* 0x000ee80000100800 */
[----:B-1----:R0:W3:Y:S02]  /*15440*/  LDG.E.U8 R20, desc[UR12][R6.64] ;  /* 0x0000000c06147981 */ /* 0x0020e4000c1e1100 */
[----:B0-----:R-:W-:-:S02]  /*15450*/  IADD3 R6, P1, PT, R13, UR4, RZ ;  /* 0x000000040d067c10 */ /* 0x001fc4000ff3e0ff */
[----:B------:R-:W3:Y:S04]  /*15460*/  LDL R13, [R1+0xae4] ;  /* 0x000ae400010d7983 */ /* 0x000ee80000100800 */
[----:B------:R0:W-:Y:S04]  /*15470*/  STL [R1+0xc4], R18 ;  /* 0x0000c41201007387 */ /* 0x0001e80000100800 */
[----:B------:R-:W3:Y:S01]  /*15480*/  LDL R8, [R1+0xaf8] ;  /* 0x000af80001087983 */ /* 0x000ee20000100800 */
[----:B--2---:R-:W-:-:S03]  /*15490*/  IADD3.X R7, PT, PT, R0, UR10, RZ, P1, !PT ;  /* 0x0000000a00077c10 */ /* 0x004fc60008ffe4ff */
[----:B------:R-:W2:Y:S01]  /*154a0*/  LDL R0, [R1+0xb00] ;  /* 0x000b000001007983 */ /* 0x000ea20000100800 */
[----:B----4-:R-:W-:-:S03]  /*154b0*/  IADD3 R2, P2, PT, R12, UR4, RZ ;  /* 0x000000040c027c10 */ /* 0x010fc6000ff5e0ff */
[----:B------:R-:W4:Y:S04]  /*154c0*/  LDL R12, [R1+0xaec] ;  /* 0x000aec00010c7983 */ /* 0x000f280000100800 */
[----:B0-----:R0:W2:Y:S01]  /*154d0*/  LDG.E.U8 R18, desc[UR12][R6.64] ;  /* 0x0000000c06127981 */ /* 0x0010a2000c1e1100 */
[----:B-----5:R-:W-:-:S03]  /*154e0*/  IADD3 R4, P1, PT, R15, UR4, RZ ;  /* 0x000000040f047c10 */ /* 0x020fc6000ff3e0ff */
[----:B------:R-:W5:Y:S01]  /*154f0*/  LDL R15, [R1+0xaf4] ;  /* 0x000af400010f7983 */ /* 0x000f620000100800 */
[----:B---3--:R-:W-:-:S03]  /*15500*/  IADD3.X R3, PT, PT, R11, UR10, RZ, P2, !PT ;  /* 0x0000000a0b037c10 */ /* 0x008fc600097fe4ff */
[----:B------:R-:W3:Y:S01]  /*15510*/  LDL R11, [R1+0xb08] ;  /* 0x000b0800010b7983 */ /* 0x000ee20000100800 */
[----:B0-----:R-:W-:-:S03]  /*15520*/  IADD3 R6, P2, PT, R10, UR4, RZ ;  /* 0x000000040a067c10 */ /* 0x001fc6000ff5e0ff */
[----:B------:R-:W3:Y:S01]  /*15530*/  LDL R10, [R1+0xafc] ;  /* 0x000afc00010a7983 */ /* 0x000ee20000100800 */
[----:B------:R-:W-:-:S03]  /*15540*/  IADD3.X R5, PT, PT, R14, UR10, RZ, P1, !PT ;  /* 0x0000000a0e057c10 */ /* 0x000fc60008ffe4ff */
[----:B------:R0:W3:Y:S04]  /*15550*/  LDG.E.U8 R16, desc[UR12][R2.64] ;  /* 0x0000000c02107981 */ /* 0x0000e8000c1e1100 */
[----:B------:R-:W3:Y:S04]  /*15560*/  LDL R14, [R1+0xb10] ;  /* 0x000b1000010e7983 */ /* 0x000ee80000100800 */
[----:B------:R1:W3:Y:S01]  /*15570*/  LDG.E.U8 R19, desc[UR12][R4.64] ;  /* 0x0000000c04137981 */ /* 0x0002e2000c1e1100 */
[----:B0-----:R-:W-:-:S03]  /*15580*/  IADD3 R2, P1, PT, R9, UR4, RZ ;  /* 0x0000000409027c10 */ /* 0x001fc6000ff3e0ff */
[----:B------:R-:W3:Y:S04]  /*15590*/  LDL R9, [R1+0xb04] ;  /* 0x000b040001097983 */ /* 0x000ee80000100800 */
[----:B------:R0:W-:Y:S01]  /*155a0*/  STL [R1+0x1b4], R17 ;  /* 0x0001b41101007387 */ /* 0x0001e20000100800 */
[----:B------:R-:W-:-:S03]  /*155b0*/  IADD3.X R7, PT, PT, R13, UR10, RZ, P2, !PT ;  /* 0x0000000a0d077c10 */ /* 0x000fc600097fe4ff */
[----:B------:R-:W3:Y:S04]  /*155c0*/  LDL R13, [R1+0xb18] ;  /* 0x000b1800010d7983 */ /* 0x000ee80000100800 */
[----:B0-----:R2:W3:Y:S01]  /*155d0*/  LDG.E.U8 R17, desc[UR12][R6.64] ;  /* 0x0000000c06117981 */ /* 0x0014e2000c1e1100 */
[----:B-1----:R-:W-:-:S03]  /*155e0*/  IADD3 R4, P2, PT, R8, UR4, RZ ;  /* 0x0000000408047c10 */ /* 0x002fc6000ff5e0ff */
[----:B------:R-:W3:Y:S04]  /*155f0*/  LDL R8, [R1+0xb0c] ;  /* 0x000b0c0001087983 */ /* 0x000ee80000100800 */
[----:B------:R0:W-:Y:S01]  /*15600*/  STL [R1+0x1ac], R20 ;  /* 0x0001ac1401007387 */ /* 0x0001e20000100800 */
[----:B----4-:R-:W-:-:S03]  /*15610*/  IADD3.X R3, PT, PT, R12, UR10, RZ, P1, !PT ;  /* 0x0000000a0c037c10 */ /* 0x010fc60008ffe4ff */
[----:B------:R-:W4:Y:S01]  /*15620*/  LDL R12, [R1+0xb20] ;  /* 0x000b2000010c7983 */ /* 0x000f220000100800 */
[----:B--2---:R-:W-:-:S03]  /*15630*/  IADD3 R6, P1, PT, R0, UR4, RZ ;  /* 0x0000000400067c10 */ /* 0x004fc6000ff3e0ff */
[----:B------:R-:W2:Y:S04]  /*15640*/  LDL R0, [R1+0xb14] ;  /* 0x000b140001007983 */ /* 0x000ea80000100800 */
[----:B0-----:R3:W4:Y:S01]  /*15650*/  LDG.E.U8 R20, desc[UR12][R2.64] ;  /* 0x0000000c02147981 */ /* 0x001722000c1e1100 */
[----:B-----5:R-:W-:-:S03]  /*15660*/  IADD3.X R5, PT, PT, R15, UR10, RZ, P2, !PT ;  /* 0x0000000a0f057c10 */ /* 0x020fc600097fe4ff */
[----:B------:R0:W-:Y:S04]  /*15670*/  STL [R1+0x158], R21 ;  /* 0x0001581501007387 */ /* 0x0001e80000100800 */
[----:B------:R-:W5:Y:S04]  /*15680*/  LDL R15, [R1+0xb28] ;  /* 0x000b2800010f7983 */ /* 0x000f680000100800 */
[----:B0-----:R0:W4:Y:S01]  /*15690*/  LDG.E.U8 R21, desc[UR12][R4.64] ;  /* 0x0000000c04157981 */ /* 0x001122000c1e1100 */
[----:B---3--:R-:W-:-:S03]  /*156a0*/  IADD3 R2, P2, PT, R11, UR4, RZ ;  /* 0x000000040b027c10 */ /* 0x008fc6000ff5e0ff */
[----:B------:R-:W3:Y:S01]  /*156b0*/  LDL R11, [R1+0xb1c] ;  /* 0x000b1c00010b7983 */ /* 0x000ee20000100800 */
[----:B------:R-:W-:-:S03]  /*156c0*/  IADD3.X R7, PT, PT, R10, UR10, RZ, P1, !PT ;  /* 0x0000000a0a077c10 */ /* 0x000fc60008ffe4ff */
[----:B------:R-:W-:Y:S04]  /*156d0*/  STL [R1+0x154], R22 ;  /* 0x0001541601007387 */ /* 0x000fe80000100800 */
[----:B------:R-:W3:Y:S01]  /*156e0*/  LDL R10, [R1+0xb30] ;  /* 0x000b3000010a7983 */ /* 0x000ee20000100800 */
[----:B0-----:R-:W-:-:S03]  /*156f0*/  IADD3 R4, P1, PT, R14, UR4, RZ ;  /* 0x000000040e047c10 */ /* 0x001fc6000ff3e0ff */
[----:B------:R-:W3:Y:S01]  /*15700*/  LDL R14, [R1+0xb24] ;  /* 0x000b2400010e7983 */ /* 0x000ee20000100800 */
[----:B------:R-:W-:-:S03]  /*15710*/  IADD3.X R3, PT, PT, R9, UR10, RZ, P2, !PT ;  /* 0x0000000a09037c10 */ /* 0x000fc600097fe4ff */
[----:B------:R-:W3:Y:S04]  /*15720*/  LDL R9, [R1+0xb38] ;  /* 0x000b380001097983 */ /* 0x000ee80000100800 */
[----:B------:R0:W-:Y:S04]  /*15730*/  STL [R1+0x1c0], R18 ;  /* 0x0001c01201007387 */ /* 0x0001e80000100800 */
[----:B0-----:R0:W3:Y:S01]  /*15740*/  LDG.E.U8 R18, desc[UR12][R6.64] ;  /* 0x0000000c06127981 */ /* 0x0010e2000c1e1100 */
[----:B------:R-:W-:-:S03]  /*15750*/  IADD3.X R5, PT, PT, R8, UR10, RZ, P1, !PT ;  /* 0x0000000a08057c10 */ /* 0x000fc60008ffe4ff */
[----:B------:R-:W3:Y:S01]  /*15760*/  LDL R8, [R1+0xb40] ;  /* 0x000b400001087983 */ /* 0x000ee20000100800 */
[----:B0-----:R-:W-:-:S03]  /*15770*/  IADD3 R6, P2, PT, R13, UR4, RZ ;  /* 0x000000040d067c10 */ /* 0x001fc6000ff5e0ff */
[----:B------:R5:W3:Y:S04]  /*15780*/  LDG.E.U8 R23, desc[UR12][R4.64] ;  /* 0x0000000c04177981 */ /* 0x000ae8000c1e1100 */
[----:B------:R-:W3:Y:S04]  /*15790*/  LDL R13, [R1+0xb2c] ;  /* 0x000b2c00010d7983 */ /* 0x000ee80000100800 */
[----:B------:R0:W-:Y:S01]  /*157a0*/  STL [R1+0x1bc], R16 ;  /* 0x0001bc1001007387 */ /* 0x0001e20000100800 */
[----:B--2---:R-:W-:-:S03]  /*157b0*/  IADD3.X R7, PT, PT, R0, UR10, RZ, P2, !PT ;  /* 0x0000000a00077c10 */ /* 0x004fc600097fe4ff */
[----:B------:R-:W2:Y:S04]  /*157c0*/  LDL R0, [R1+0xb48] ;  /* 0x000b480001007983 */ /* 0x000ea80000100800 */
[----:B0-----:R4:W2:Y:S01]  /*157d0*/  LDG.E.U8 R16, desc[UR12][R2.64] ;  /* 0x0000000c02107981 */ /* 0x0018a2000c1e1100 */
[----:B-----5:R-:W-:Y:S02]  /*157e0*/  IADD3 R4, P2, PT, R15, UR4, RZ ;  /* 0x000000040f047c10 */ /* 0x020fe4000ff5e0ff */
[----:B----4-:R-:W-:Y:S02]  /*157f0*/  IADD3 R2, P1, PT, R12, UR4, RZ ;  /* 0x000000040c027c10 */ /* 0x010fe4000ff3e0ff */
[----:B------:R-:W4:Y:S04]  /*15800*/  LDL R12, [R1+0xb34] ;  /* 0x000b3400010c7983 */ /* 0x000f280000100800 */
[----:B------:R0:W-:Y:S04]  /*15810*/  STL [R1+0x1b8], R19 ;  /* 0x0001b81301007387 */ /* 0x0001e80000100800 */
[----:B------:R-:W5:Y:S04]  /*15820*/  LDL R15, [R1+0xb3c] ;  /* 0x000b3c00010f7983 */ /* 0x000f680000100800 */
[----:B0-----:R0:W5:Y:S01]  /*15830*/  LDG.E.U8 R19, desc[UR12][R6.64] ;  /* 0x0000000c06137981 */ /* 0x001162000c1e1100 */
[----:B---3--:R-:W-:-:S03]  /*15840*/  IADD3.X R3, PT, PT, R11, UR10, RZ, P1, !PT ;  /* 0x0000000a0b037c10 */ /* 0x008fc60008ffe4ff */
[----:B------:R-:W3:Y:S04]  /*15850*/  LDL R11, [R1+0xb50] ;  /* 0x000b5000010b7983 */ /* 0x000ee80000100800 */
[----:B------:R1:W-:Y:S01]  /*15860*/  STL [R1+0x1b0], R17 ;  /* 0x0001b01101007387 */ /* 0x0003e20000100800 */
[----:B0-----:R-:W-:-:S03]  /*15870*/  IADD3 R6, P1, PT, R10, UR4, RZ ;  /* 0x000000040a067c10 */ /* 0x001fc6000ff3e0ff */
[----:B------:R-:W3:Y:S01]  /*15880*/  LDL R10, [R1+0xb44] ;  /* 0x000b4400010a7983 */ /* 0x000ee20000100800 */
[----:B------:R-:W-:-:S03]  /*15890*/  IADD3.X R5, PT, PT, R14, UR10, RZ, P2, !PT ;  /* 0x0000000a0e057c10 */ /* 0x000fc600097fe4ff */
[----:B------:R0:W-:Y:S04]  /*158a0*/  STL [R1+0x1a8], R20 ;  /* 0x0001a81401007387 */ /* 0x0001e80000100800 */
[----:B-1----:R1:W3:Y:S04]  /*158b0*/  LDG.E.U8 R17, desc[UR12][R2.64] ;  /* 0x0000000c02117981 */ /* 0x0022e8000c1e1100 */
[----:B------:R-:W3:Y:S04]  /*158c0*/  LDL R14, [R1+0xb58] ;  /* 0x000b5800010e7983 */ /* 0x000ee80000100800 */
[----:B0-----:R0:W3:Y:S01]  /*158d0*/  LDG.E.U8 R20, desc[UR12][R4.64] ;  /* 0x0000000c04147981 */ /* 0x0010e2000c1e1100 */
[----:B-1----:R-:W-:-:S03]  /*158e0*/  IADD3 R2, P2, PT, R9, UR4, RZ ;  /* 0x0000000409027c10 */ /* 0x002fc6000ff5e0ff */
[----:B------:R-:W3:Y:S04]  /*158f0*/  LDL R9, [R1+0xb4c] ;  /* 0x000b4c0001097983 */ /* 0x000ee80000100800 */
[----:B------:R-:W-:Y:S01]  /*15900*/  STL [R1+0x1a4], R21 ;  /* 0x0001a41501007387 */ /* 0x000fe20000100800 */
[----:B------:R-:W-:-:S03]  /*15910*/  IADD3.X R7, PT, PT, R13, UR10, RZ, P1, !PT ;  /* 0x0000000a0d077c10 */ /* 0x000fc60008ffe4ff */
[----:B------:R-:W3:Y:S01]  /*15920*/  LDL R13, [R1+0xb60] ;  /* 0x000b6000010d7983 */ /* 0x000ee20000100800 */
[----:B0-----:R-:W-:-:S03]  /*15930*/  IADD3 R4, P1, PT, R8, UR4, RZ ;  /* 0x0000000408047c10 */ /* 0x001fc6000ff3e0ff */
[----:B------:R-:W3:Y:S04]  /*15940*/  LDL R8, [R1+0xb54] ;  /* 0x000b540001087983 */ /* 0x000ee80000100800 */
[----:B------:R2:W3:Y:S04]  /*15950*/  LDG.E.U8 R22, desc[UR12][R6.64] ;  /* 0x0000000c06167981 */ /* 0x0004e8000c1e1100 */
[----:B------:R0:W-:Y:S01]  /*15960*/  STL [R1+0x1a0], R18 ;  /* 0x0001a01201007387 */ /* 0x0001e20000100800 */
[----:B----4-:R-:W-:Y:S02]  /*15970*/  IADD3.X R3, PT, PT, R12, UR10, RZ, P2, !PT ;  /* 0x0000000a0c037c10 */ /* 0x010fe400097fe4ff */
[----:B--2---:R-:W-:Y:S01]  /*15980*/  IADD3 R6, P2, PT, R0, UR4, RZ ;  /* 0x0000000400067c10 */ /* 0x004fe2000ff5e0ff */
[----:B------:R-:W2:Y:S04]  /*15990*/  LDL R12, [R1+0xb68] ;  /* 0x000b6800010c7983 */ /* 0x000ea80000100800 */
[----:B------:R-:W4:Y:S01]  /*159a0*/  LDL R0, [R1+0xb5c] ;  /* 0x000b5c0001007983 */ /* 0x000f220000100800 */
[----:B-----5:R-:W-:-:S03]  /*159b0*/  IADD3.X R5, PT, PT, R15, UR10, RZ, P1, !PT ;  /* 0x0000000a0f057c10 */ /* 0x020fc60008ffe4ff */
[----:B0-----:R3:W5:Y:S04]  /*159c0*/  LDG.E.U8 R18, desc[UR12][R2.64] ;  /* 0x0000000c02127981 */ /* 0x001768000c1e1100 */
[----:B------:R0:W-:Y:S04]  /*159d0*/  STL [R1+0x19c], R16 ;  /* 0x00019c1001007387 */ /* 0x0001e80000100800 */
[----:B------:R1:W5:Y:S04]  /*159e0*/  LDG.E.U8 R21, desc[UR12][R4.64] ;  /* 0x0000000c04157981 */ /* 0x000368000c1e1100 */
[----:B------:R-:W5:Y:S04]  /*159f0*/  LDL R15, [R1+0xb78] ;  /* 0x000b7800010f7983 */ /* 0x000f680000100800 */
[----:B0-----:R-:W5:Y:S01]  /*15a00*/  LDL R16, [R1+0xb70] ;  /* 0x000b700001107983 */ /* 0x001f620000100800 */
[----:B---3--:R-:W-:-:S03]  /*15a10*/  IADD3 R2, P1, PT, R11, UR4, RZ ;  /* 0x000000040b027c10 */ /* 0x008fc6000ff3e0ff */
[----:B------:R-:W3:Y:S04]  /*15a20*/  LDL R11, [R1+0xb64] ;  /* 0x000b6400010b7983 */ /* 0x000ee80000100800 */
[----:B------:R-:W-:Y:S01]  /*15a30*/  STL [R1+0x198], R23 ;  /* 0x0001981701007387 */ /* 0x000fe20000100800 */
[----:B------:R-:W-:-:S03]  /*15a40*/  IADD3.X R7, PT, PT, R10, UR10, RZ, P2, !PT ;  /* 0x0000000a0a077c10 */ /* 0x000fc600097fe4ff */
[----:B------:R-:W3:Y:S01]  /*15a50*/  LDL R10, [R1+0xb6c] ;  /* 0x000b6c00010a7983 */ /* 0x000ee20000100800 */
[----:B-1----:R-:W-:-:S03]  /*15a60*/  IADD3 R4, P2, PT, R14, UR4, RZ ;  /* 0x000000040e047c10 */ /* 0x002fc6000ff5e0ff */
[----:B------:R-:W3:Y:S01]  /*15a70*/  LDL R14, [R1+0xb80] ;  /* 0x000b8000010e7983 */ /* 0x000ee20000100800 */
[----:B------:R-:W-:-:S03]  /*15a80*/  IADD3.X R3, PT, PT, R9, UR10, RZ, P1, !PT ;  /* 0x0000000a09037c10 */ /* 0x000fc60008ffe4ff */
[----:B------:R-:W3:Y:S04]  /*15a90*/  LDL R9, [R1+0xb74] ;  /* 0x000b740001097983 */ /* 0x000ee80000100800 */
[----:B------:R0:W-:Y:S04]  /*15aa0*/  STL [R1+0x194], R19 ;  /* 0x0001941301007387 */ /* 0x0001e80000100800 */
[----:B0-----:R0:W3:Y:S02]  /*15ab0*/  LDG.E.U8 R19, desc[UR12][R6.64] ;  /* 0x0000000c06137981 */ /* 0x0010e4000c1e1100 */
[----:B0-----:R-:W-:-:S02]  /*15ac0*/  IADD3 R6, P1, PT, R13, UR4, RZ ;  /* 0x000000040d067c10 */ /* 0x001fc4000ff3e0ff */
[----:B------:R-:W3:Y:S01]  /*15ad0*/  LDL R13, [R1+0xb88] ;  /* 0x000b8800010d7983 */ /* 0x000ee20000100800 */
[----:B------:R-:W-:-:S03]  /*15ae0*/  IADD3.X R5, PT, PT, R8, UR10, RZ, P2, !PT ;  /* 0x0000000a08057c10 */ /* 0x000fc600097fe4ff */
[----:B------:R0:W-:Y:S04]  /*15af0*/  STL [R1+0x190], R17 ;  /* 0x0001901101007387 */ /* 0x0001e80000100800 */
[----:B------:R-:W3:Y:S04]  /*15b00*/  LDL R8, [R1+0xb7c] ;  /* 0x000b7c0001087983 */ /* 0x000ee80000100800 */
[----:B0-----:R2:W3:Y:S02]  /*15b10*/  LDG.E.U8 R17, desc[UR12][R2.64] ;  /* 0x0000000c02117981 */ /* 0x0014e4000c1e1100 */
[----:B--2---:R-:W-:-:S02]  /*15b20*/  IADD3 R2, P2, PT, R12, UR4, RZ ;  /* 0x000000040c027c10 */ /* 0x004fc4000ff5e0ff */
[----:B----4-:R-:W-:Y:S02]  /*15b30*/  IADD3.X R7, PT, PT, R0, UR10, RZ, P1, !PT ;  /* 0x0000000a00077c10 */ /* 0x010fe40008ffe4ff */
[----:B------:R-:W2:Y:S04]  /*15b40*/  LDL R0, [R1+0xb90] ;  /* 0x000b900001007983 */ /* 0x000ea80000100800 */
[----:B------:R0:W-:Y:S04]  /*15b50*/  STL [R1+0x18c], R20 ;  /* 0x00018c1401007387 */ /* 0x0001e80000100800 */
[----:B------:R-:W4:Y:S04]  /*15b60*/  LDL R12, [R1+0xb84] ;  /* 0x000b8400010c7983 */ /* 0x000f280000100800 */
[----:B------:R-:W4:Y:S04]  /*15b70*/  LDG.E.U8 R24, desc[UR12][R6.64] ;  /* 0x0000000c06187981 */ /* 0x000f28000c1e1100 */
[----:B0-----:R5:W4:Y:S02]  /*15b80*/  LDG.E.U8 R20, desc[UR12][R4.64] ;  /* 0x0000000c04147981 */ /* 0x001b24000c1e1100 */
[----:B-----5:R-:W-:-:S02]  /*15b90*/  IADD3 R4, P1, PT, R16, UR4, RZ ;  /* 0x0000000410047c10 */ /* 0x020fc4000ff3e0ff */
[----:B---3--:R-:W-:Y:S02]  /*15ba0*/  IADD3.X R3, PT, PT, R11, UR10, RZ, P2, !PT ;  /* 0x0000000a0b037c10 */ /* 0x008fe400097fe4ff */
[----:B------:R-:W-:Y:S01]  /*15bb0*/  IADD3 R6, P2, PT, R15, UR4, RZ ;  /* 0x000000040f067c10 */ /* 0x000fe2000ff5e0ff */
[----:B------:R-:W3:Y:S04]  /*15bc0*/  LDL R11, [R1+0xb98] ;  /* 0x000b9800010b7983 */ /* 0x000ee80000100800 */
[----:B------:R-:W-:Y:S01]  /*15bd0*/  STL [R1+0x188], R22 ;  /* 0x0001881601007387 */ /* 0x000fe20000100800 */
[----:B------:R-:W-:-:S03]  /*15be0*/  IADD3.X R5, PT, PT, R10, UR10, RZ, P1, !PT ;  /* 0x0000000a0a057c10 */ /* 0x000fc60008ffe4ff */
[----:B------:R0:W5:Y:S04]  /*15bf0*/  LDG.E.U8 R23, desc[UR12][R2.64] ;  /* 0x0000000c02177981 */ /* 0x000168000c1e1100 */
[----:B------:R-:W5:Y:S04]  /*15c00*/  LDL R10, [R1+0xb8c] ;  /* 0x000b8c00010a7983 */ /* 0x000f680000100800 */
[----:B------:R1:W-:Y:S01]  /*15c10*/  STL [R1+0x184], R18 ;  /* 0x0001841201007387 */ /* 0x0003e20000100800 */
[----:B0-----:R-:W-:-:S03]  /*15c20*/  IADD3 R2, P1, PT, R14, UR4, RZ ;  /* 0x000000040e027c10 */ /* 0x001fc6000ff3e0ff */
[----:B------:R-:W5:Y:S01]  /*15c30*/  LDL R15, [R1+0xba0] ;  /* 0x000ba000010f7983 */ /* 0x000f620000100800 */
[----:B------:R-:W-:-:S03]  /*15c40*/  IADD3.X R7, PT, PT, R9, UR10, RZ, P2, !PT ;  /* 0x0000000a09077c10 */ /* 0x000fc600097fe4ff */
[----:B-1----:R0:W5:Y:S04]  /*15c50*/  LDG.E.U8 R18, desc[UR12][R4.64] ;  /* 0x0000000c04127981 */ /* 0x002168000c1e1100 */
[----:B------:R-:W5:Y:S04]  /*15c60*/  LDL R9, [R1+0xb94] ;  /* 0x000b940001097983 */ /* 0x000f680000100800 */
[----:B------:R1:W-:Y:S04]  /*15c70*/  STL [R1+0x180], R21 ;  /* 0x0001801501007387 */ /* 0x0003e80000100800 */
[----:B------:R2:W5:Y:S04]  /*15c80*/  LDG.E.U8 R22, desc[UR12][R6.64] ;  /* 0x0000000c06167981 */ /* 0x000568000c1e1100 */
[----:B------:R-:W5:Y:S01]  /*15c90*/  LDL R14, [R1+0xba8] ;  /* 0x000ba800010e7983 */ /* 0x000f620000100800 */
[----:B------:R-:W-:-:S03]  /*15ca0*/  IADD3.X R3, PT, PT, R8, UR10, RZ, P1, !PT ;  /* 0x0000000a08037c10 */ /* 0x000fc60008ffe4ff */
[----:B------:R-:W5:Y:S01]  /*15cb0*/  LDL R8, [R1+0xb9c] ;  /* 0x000b9c0001087983 */ /* 0x000f620000100800 */
[----:B0-----:R-:W-:-:S03]  /*15cc0*/  IADD3 R4, P2, PT, R13, UR4, RZ ;  /* 0x000000040d047c10 */ /* 0x001fc6000ff5e0ff */
[----:B-1----:R3:W5:Y:S01]  /*15cd0*/  LDG.E.U8 R21, desc[UR12][R2.64] ;  /* 0x0000000c02157981 */ /* 0x002762000c1e1100 */
[----:B--2---:R-:W-:-:S03]  /*15ce0*/  IADD3 R6, P1, PT, R0, UR4, RZ ;  /* 0x0000000400067c10 */ /* 0x004fc6000ff3e0ff */
[----:B------:R-:W2:Y:S04]  /*15cf0*/  LDL R0, [R1+0xbb0] ;  /* 0x000bb00001007983 */ /* 0x000ea80000100800 */
[----:B------:R0:W-:Y:S01]  /*15d00*/  STL [R1+0x17c], R19 ;  /* 0x00017c1301007387 */ /* 0x0001e20000100800 */
[----:B----4-:R-:W-:-:S03]  /*15d10*/  IADD3.X R5, PT, PT, R12, UR10, RZ, P2, !PT ;  /* 0x0000000a0c057c10 */ /* 0x010fc600097fe4ff */
[----:B------:R-:W4:Y:S04]  /*15d20*/  LDL R12, [R1+0xba4] ;  /* 0x000ba400010c7983 */ /* 0x000f280000100800 */
[----:B------:R1:W-:Y:S04]  /*15d30*/  STL [R1+0x178], R17 ;  /* 0x0001781101007387 */ /* 0x0003e80000100800 */
[----:B0-----:R-:W4:Y:S04]  /*15d40*/  LDL R19, [R1+0xbb8] ;  /* 0x000bb80001137983 */ /* 0x001f280000100800 */
[----:B------:R-:W4:Y:S04]  /*15d50*/  LDL R16, [R1+0xbc0] ;  /* 0x000bc00001107983 */ /* 0x000f280000100800 */
[----:B-1----:R-:W4:Y:S04]  /*15d60*/  LDL R17, [R1+0xbac] ;  /* 0x000bac0001117983 */ /* 0x002f280000100800 */
[----:B------:R-:W4:Y:S04]  /*15d70*/  LDL R13, [R1+0xbb4] ;  /* 0x000bb400010d7983 */ /* 0x000f280000100800 */
[----:B------:R0:W-:Y:S04]  /*15d80*/  STL [R1+0x174], R20 ;  /* 0x0001741401007387 */ /* 0x0001e80000100800 */
[----:B0-----:R0:W4:Y:S01]  /*15d90*/  LDG.E.U8 R20, desc[UR12][R4.64] ;  /* 0x0000000c04147981 */ /* 0x001122000c1e1100 */
[----:B---3--:R-:W-:-:S03]  /*15da0*/  IADD3 R2, P2, PT, R11, UR4, RZ ;  /* 0x000000040b027c10 */ /* 0x008fc6000ff5e0ff */
[----:B------:R-:W3:Y:S01]  /*15db0*/  LDL R11, [R1+0xbc8] ;  /* 0x000bc800010b7983 */ /* 0x000ee20000100800 */
[----:B-----5:R-:W-:-:S03]  /*15dc0*/  IADD3.X R7, PT, PT, R10, UR10, RZ, P1, !PT ;  /* 0x0000000a0a077c10 */ /* 0x020fc60008ffe4ff */
[----:B------:R-:W5:Y:S01]  /*15dd0*/  LDL R10, [R1+0xbbc] ;  /* 0x000bbc00010a7983 */ /* 0x000f620000100800 */
[----:B0-----:R-:W-:Y:S02]  /*15de0*/  IADD3 R4, P1, PT, R15, UR4, RZ ;  /* 0x000000040f047c10 */ /* 0x001fe4000ff3e0ff */
[----:B------:R-:W-:Y:S02]  /*15df0*/  IADD3.X R3, PT, PT, R9, UR10, RZ, P2, !PT ;  /* 0x0000000a09037c10 */ /* 0x000fe400097fe4ff */
[----:B------:R-:W3:Y:S01]  /*15e00*/  LDG.E.U8 R9, desc[UR12][R6.64] ;  /* 0x0000000c06097981 */ /* 0x000ee2000c1e1100 */
[----:B------:R-:W-:-:S03]  /*15e10*/  IADD3.X R5, PT, PT, R8, UR10, RZ, P1, !PT ;  /* 0x0000000a08057c10 */ /* 0x000fc60008ffe4ff */
[----:B------:R2:W4:Y:S04]  /*15e20*/  LDG.E.U8 R8, desc[UR12][R2.64] ;  /* 0x0000000c02087981 */ /* 0x000528000c1e1100 */
[----:B------:R0:W5:Y:S04]  /*15e30*/  LDG.E.U8 R7, desc[UR12][R4.64] ;  /* 0x0000000c04077981 */ /* 0x000168000c1e1100 */
[----:B------:R-:W-:Y:S01]  /*15e40*/  STL [R1+0x170], R24 ;  /* 0x0001701801007387 */ /* 0x000fe20000100800 */
[----:B--2---:R-:W-:-:S03]  /*15e50*/  IADD3 R2, P1, PT, R0, UR4, RZ ;  /* 0x0000000400027c10 */ /* 0x004fc6000ff3e0ff */
[----:B---3--:R-:W-:Y:S04]  /*15e60*/  STL [R1+0x1a4c], R9 ;  /* 0x001a4c0901007387 */ /* 0x008fe80000100800 */
[----:B------:R-:W-:Y:S04]  /*15e70*/  STL [R1+0x16c], R23 ;  /* 0x00016c1701007387 */ /* 0x000fe80000100800 */
[----:B----4-:R-:W-:Y:S04]  /*15e80*/  STL [R1+0x1a50], R8 ;  /* 0x001a500801007387 */ /* 0x010fe80000100800 */
[----:B------:R1:W-:Y:S04]  /*15e90*/  STL [R1+0x168], R18 ;  /* 0x0001681201007387 */ /* 0x0003e80000100800 */
[----:B------:R-:W2:Y:S01]  /*15ea0*/  LDL R0, [R1+0xbc4] ;  /* 0x000bc40001007983 */ /* 0x000ea20000100800 */
[----:B------:R-:W-:-:S04]  /*15eb0*/  IADD3 R14, P2, PT, R14, UR4, RZ ;  /* 0x000000040e0e7c10 */ /* 0x000fc8000ff5e0ff */
[----:B------:R-:W-:Y:S01]  /*15ec0*/  IADD3.X R15, PT, PT, R12, UR10, RZ, P2, !PT ;  /* 0x0000000a0c0f7c10 */ /* 0x000fe200097fe4ff */
[----:B-1----:R-:W3:Y:S01]  /*15ed0*/  LDL R18, [R1+0xbd0] ;  /* 0x000bd00001127983 */ /* 0x002ee20000100800 */
[----:B0-----:R-:W-:-:S03]  /*15ee0*/  IADD3 R4, P2, PT, R19, UR4, RZ ;  /* 0x0000000413047c10 */ /* 0x001fc6000ff5e0ff */
[----:B------:R-:W4:Y:S01]  /*15ef0*/  LDL R12, [R1+0xbd8] ;  /* 0x000bd800010c7983 */ /* 0x000f220000100800 */
[----:B------:R-:W-:-:S03]  /*15f00*/  IADD3.X R3, PT, PT, R17, UR10, RZ, P1, !PT ;  /* 0x0000000a11037c10 */ /* 0x000fc60008ffe4ff */
[----:B-----5:R-:W-:Y:S01]  /*15f10*/  STL [R1+0x1a54], R7 ;  /* 0x001a540701007387 */ /* 0x020fe20000100800 */
[----:B------:R-:W-:-:S03]  /*15f20*/  IADD3.X R5, PT, PT, R13, UR10, RZ, P2, !PT ;  /* 0x0000000a0d057c10 */ /* 0x000fc600097fe4ff */
[----:B------:R-:W-:Y:S04]  /*15f30*/  STL [R1+0x164], R22 ;  /* 0x0001641601007387 */ /* 0x000fe80000100800 */
[----:B------:R-:W5:Y:S04]  /*15f40*/  LDL R9, [R1+0xbcc] ;  /* 0x000bcc0001097983 */ /* 0x000f680000100800 */
[----:B------:R0:W-:Y:S04]  /*15f50*/  STL [R1+0x160], R21 ;  /* 0x0001601501007387 */ /* 0x0001e80000100800 */
[----:B------:R-:W5:Y:S04]  /*15f60*/  LDL R13, [R1+0xbe0] ;  /* 0x000be000010d7983 */ /* 0x000f680000100800 */
[----:B------:R1:W5:Y:S04]  /*15f70*/  LDG.E.U8 R6, desc[UR12][R14.64] ;  /* 0x0000000c0e067981 */ /* 0x000368000c1e1100 */
[----:B------:R-:W5:Y:S04]  /*15f80*/  LDL R8, [R1+0xbd4] ;  /* 0x000bd40001087983 */ /* 0x000f680000100800 */
[----:B0-----:R0:W5:Y:S01]  /*15f90*/  LDG.E.U8 R21, desc[UR12][R2.64] ;  /* 0x0000000c02157981 */ /* 0x001162000c1e1100 */
[----:B-1----:R-:W-:-:S03]  /*15fa0*/  IADD3 R14, P1, PT, R16, UR4, RZ ;  /* 0x00000004100e7c10 */ /* 0x002fc6000ff3e0ff */
[----:B------:R-:W5:Y:S04]  /*15fb0*/  LDL R17, [R1+0xbe8] ;  /* 0x000be80001117983 */ /* 0x000f680000100800 */
[----:B------:R-:W5:Y:S01]  /*15fc0*/  LDL R16, [R1+0xbdc] ;  /* 0x000bdc0001107983 */ /* 0x000f620000100800 */
[----:B0-----:R-:W-:Y:S02]  /*15fd0*/  IADD3 R2, P2, PT, R11, UR4, RZ ;  /* 0x000000040b027c10 */ /* 0x001fe4000ff5e0ff */
[----:B------:R-:W-:Y:S01]  /*15fe0*/  IADD3.X R15, PT, PT, R10, UR10, RZ, P1, !PT ;  /* 0x0000000a0a0f7c10 */ /* 0x000fe20008ffe4ff */
[----:B------:R0:W-:Y:S04]  /*15ff0*/  STL [R1+0x15c], R20 ;  /* 0x00015c1401007387 */ /* 0x0001e80000100800 */
[----:B------:R-:W5:Y:S04]  /*16000*/  LDL R11, [R1+0xbf0] ;  /* 0x000bf000010b7983 */ /* 0x000f680000100800 */
[----:B------:R-:W5:Y:S04]  /*16010*/  LDL R10, [R1+0xbe4] ;  /* 0x000be400010a7983 */ /* 0x000f680000100800 */
[----:B------:R-:W5:Y:S04]  /*16020*/  LDL R7, [R1+0xbec] ;  /* 0x000bec0001077983 */ /* 0x000f680000100800 */
[----:B------:R3:W5:Y:S04]  /*16030*/  LDG.E.U8 R23, desc[UR12][R4.64] ;  /* 0x0000000c04177981 */ /* 0x000768000c1e1100 */
[----:B------:R4:W5:Y:S01]  /*16040*/  LDG.E.U8 R22, desc[UR12][R14.64] ;  /* 0x0000000c0e167981 */ /* 0x000962000c1e1100 */
[----:B--2---:R-:W-:-:S03]  /*16050*/  IADD3.X R3, PT, PT, R0, UR10, RZ, P2, !PT ;  /* 0x0000000a00037c10 */ /* 0x004fc600097fe4ff */
[----:B------:R-:W2:Y:S01]  /*16060*/  LDL R0, [R1+0xbf8] ;  /* 0x000bf80001007983 */ /* 0x000ea20000100800 */
[----:B---3--:R-:W-:-:S03]  /*16070*/  IADD3 R4, P1, PT, R18, UR4, RZ ;  /* 0x0000000412047c10 */ /* 0x008fc6000ff3e0ff */
[----:B------:R1:W3:Y:S01]  /*16080*/  LDG.E.U8 R19, desc[UR12][R2.64] ;  /* 0x0000000c02137981 */ /* 0x0002e2000c1e1100 */
[----:B----4-:R-:W-:-:S03]  /*16090*/  IADD3 R14, P2, PT, R12, UR4, RZ ;  /* 0x000000040c0e7c10 */ /* 0x010fc6000ff5e0ff */
[----:B------:R-:W4:Y:S01]  /*160a0*/  LDL R12, [R1+0xc00] ;  /* 0x000c0000010c7983 */ /* 0x000f220000100800 */
[----:B-----5:R-:W-:-:S03]  /*160b0*/  IADD3.X R5, PT, PT, R9, UR10, RZ, P1, !PT ;  /* 0x0000000a09057c10 */ /* 0x020fc60008ffe4ff */
[----:B------:R-:W5:Y:S04]  /*160c0*/  LDL R9, [R1+0xbf4] ;  /* 0x000bf40001097983 */ /* 0x000f680000100800 */
[----:B------:R0:W3:Y:S01]  /*160d0*/  LDG.E.U8 R18, desc[UR12][R4.64] ;  /* 0x0000000c04127981 */ /* 0x0000e2000c1e1100 */
[----:B-1----:R-:W-:-:S03]  /*160e0*/  IADD3 R2, P1, PT, R13, UR4, RZ ;  /* 0x000000040d027c10 */ /* 0x002fc6000ff3e0ff */
[----:B------:R-:W3:Y:S01]  /*160f0*/  LDL R13, [R1+0xc08] ;  /* 0x000c0800010d7983 */ /* 0x000ee20000100800 */
[----:B------:R-:W-:-:S03]  /*16100*/  IADD3.X R15, PT, PT, R8, UR10, RZ, P2, !PT ;  /* 0x0000000a080f7c10 */ /* 0x000fc600097fe4ff */
[----:B------:R-:W3:Y:S04]  /*16110*/  LDL R8, [R1+0xbfc] ;  /* 0x000bfc0001087983 */ /* 0x000ee80000100800 */
[----:B------:R1:W3:Y:S01]  /*16120*/  LDG.E.U8 R24, desc[UR12][R14.64] ;  /* 0x0000000c0e187981 */ /* 0x0002e2000c1e1100 */
[----:B0-----:R-:W-:Y:S02]  /*16130*/  IADD3 R4, P2, PT, R17, UR4, RZ ;  /* 0x0000000411047c10 */ /* 0x001fe4000ff5e0ff */
[----:B------:R-:W-:-:S05]  /*16140*/  IADD3.X R3, PT, PT, R16, UR10, RZ, P1, !PT ;  /* 0x0000000a10037c10 */ /* 0x000fca0008ffe4ff */
[----:B------:R2:W3:Y:S01]  /*16150*/  LDG.E.U8 R20, desc[UR12][R2.64] ;  /* 0x0000000c02147981 */ /* 0x0004e2000c1e1100 */
[----:B-1----:R-:W-:-:S03]  /*16160*/  IADD3 R14, P1, PT, R11, UR4, RZ ;  /* 0x000000040b0e7c10 */ /* 0x002fc6000ff3e0ff */
[----:B------:R-:W3:Y:S01]  /*16170*/  LDL R11, [R1+0xc10] ;  /* 0x000c1000010b7983 */ /* 0x000ee20000100800 */
[----:B------:R-:W-:-:S03]  /*16180*/  IADD3.X R5, PT, PT, R10, UR10, RZ, P2, !PT ;  /* 0x0000000a0a057c10 */ /* 0x000fc600097fe4ff */
[----:B------:R-:W3:Y:S04]  /*16190*/  LDL R10, [R1+0xc04] ;  /* 0x000c0400010a7983 */ /* 0x000ee80000100800 */
[----:B------:R0:W-:Y:S01]  /*161a0*/  STL [R1+0x144], R21 ;  /* 0x0001441501007387 */ /* 0x0001e20000100800 */
[----:B------:R-:W-:-:S03]  /*161b0*/  IADD3.X R15, PT, PT, R7, UR10, RZ, P1, !PT ;  /* 0x0000000a070f7c10 */ /* 0x000fc60008ffe4ff */
[----:B------:R-:W3:Y:S04]  /*161c0*/  LDL R7, [R1+0xc0c] ;  /* 0x000c0c0001077983 */ /* 0x000ee80000100800 */
[----:B0-----:R4:W3:Y:S01]  /*161d0*/  LDG.E.U8 R21, desc[UR12][R4.64] ;  /* 0x0000000c04157981 */ /* 0x0018e2000c1e1100 */
[----:B--2---:R-:W-:-:S03]  /*161e0*/  IADD3 R2, P2, PT, R0, UR4, RZ ;  /* 0x0000000400027c10 */ /* 0x004fc6000ff5e0ff */
[----:B------:R-:W2:Y:S04]  /*161f0*/  LDL R0, [R1+0xc18] ;  /* 0x000c180001007983 */ /* 0x000ea80000100800 */
[----:B------:R0:W-:Y:S01]  /*16200*/  STL [R1+0x13c], R23 ;  /* 0x00013c1701007387 */ /* 0x0001e20000100800 */
[----:B----4-:R-:W-:-:S03]  /*16210*/  IADD3 R4, P1, PT, R12, UR4, RZ ;  /* 0x000000040c047c10 */ /* 0x010fc6000ff3e0ff */
[----:B------:R-:W4:Y:S04]  /*16220*/  LDL R12, [R1+0xc20] ;  /* 0x000c2000010c7983 */ /* 0x000f280000100800 */
[----:B0-----:R3:W4:Y:S01]  /*16230*/  LDG.E.U8 R23, desc[UR12][R14.64] ;  /* 0x0000000c0e177981 */ /* 0x001722000c1e1100 */
[----:B-----5:R-:W-:-:S03]  /*16240*/  IADD3.X R3, PT, PT, R9, UR10, RZ, P2, !PT ;  /* 0x0000000a09037c10 */ /* 0x020fc600097fe4ff */
[----:B------:R-:W5:Y:S04]  /*16250*/  LDL R9, [R1+0xc14] ;  /* 0x000c140001097983 */ /* 0x000f680000100800 */
[----:B------:R-:W-:Y:S04]  /*16260*/  STL [R1+0x134], R22 ;  /* 0x0001341601007387 */ /* 0x000fe80000100800 */
[----:B------:R-:W5:Y:S01]  /*16270*/  LDL R17, [R1+0xc28] ;  /* 0x000c280001117983 */ /* 0x000f620000100800 */
[----:B---3--:R-:W-:-:S03]  /*16280*/  IADD3 R14, P2, PT, R13, UR4, RZ ;  /* 0x000000040d0e7c10 */ /* 0x008fc6000ff5e0ff */
[----:B------:R-:W3:Y:S01]  /*16290*/  LDL R16, [R1+0xc1c] ;  /* 0x000c1c0001107983 */ /* 0x000ee20000100800 */
[----:B------:R-:W-:-:S03]  /*162a0*/  IADD3.X R5, PT, PT, R8, UR10, RZ, P1, !PT ;  /* 0x0000000a08057c10 */ /* 0x000fc60008ffe4ff */
[----:B------:R0:W-:Y:S04]  /*162b0*/  STL [R1+0x12c], R19 ;  /* 0x00012c1301007387 */ /* 0x0001e80000100800 */
[----:B------:R-:W3:Y:S04]  /*162c0*/  LDL R8, [R1+0xc24] ;  /* 0x000c240001087983 */ /* 0x000ee80000100800 */
[----:B------:R-:W3:Y:S04]  /*162d0*/  LDL R13, [R1+0xc30] ;  /* 0x000c3000010d7983 */ /* 0x000ee80000100800 */
[----:B0-----:R-:W3:Y:S04]  /*162e0*/  LDG.E.U8 R19, desc[UR12][R4.64] ;  /* 0x0000000c04137981 */ /* 0x001ee8000c1e1100 */
[----:B------:R0:W-:Y:S04]  /*162f0*/  STL [R1+0x148], R18 ;  /* 0x0001481201007387 */ /* 0x0001e80000100800 */
[----:B------:R1:W3:Y:S01]  /*16300*/  LDG.E.U8 R22, desc[UR12][R2.64] ;  /* 0x0000000c02167981 */ /* 0x0002e2000c1e1100 */
[----:B------:R-:W-:-:S03]  /*16310*/  IADD3.X R15, PT, PT, R10, UR10, RZ, P2, !PT ;  /* 0x0000000a0a0f7c10 */ /* 0x000fc600097fe4ff */
[----:B------:R-:W3:Y:S04]  /*16320*/  LDL R10, [R1+0xc38] ;  /* 0x000c3800010a7983 */ /* 0x000ee80000100800 */
[----:B0-----:R4:W3:Y:S01]  /*16330*/  LDG.E.U8 R18, desc[UR12][R14.64] ;  /* 0x0000000c0e127981 */ /* 0x0018e2000c1e1100 */
[----:B-1----:R-:W-:-:S04]  /*16340*/  IADD3 R2, P1, PT, R11, UR4, RZ ;  /* 0x000000040b027c10 */ /* 0x002fc8000ff3e0ff */
[----:B------:R-:W-:Y:S02]  /*16350*/  IADD3.X R3, PT, PT, R7, UR10, RZ, P1, !PT ;  /* 0x0000000a07037c10 */ /* 0x000fe40008ffe4ff */
[----:B--2---:R-:W-:Y:S02]  /*16360*/  IADD3 R4, P2, PT, R0, UR4, RZ ;  /* 0x0000000400047c10 */ /* 0x004fe4000ff5e0ff */
[----:B------:R-:W2:Y:S04]  /*16370*/  LDL R0, [R1+0xc2c] ;  /* 0x000c2c0001007983 */ /* 0x000ea80000100800 */
[----:B------:R0:W-:Y:S04]  /*16380*/  STL [R1+0x140], R24 ;  /* 0x0001401801007387 */ /* 0x0001e80000100800 */
[----:B------:R-:W2:Y:S04]  /*16390*/  LDL R7, [R1+0xc34] ;  /* 0x000c340001077983 */ /* 0x000ea80000100800 */
[----:B------:R-:W2:Y:S01]  /*163a0*/  LDL R11, [R1+0xc40] ;  /* 0x000c4000010b7983 */ /* 0x000ea20000100800 */
[----:B----4-:R-:W-:-:S03]  /*163b0*/  IADD3 R14, P1, PT, R12, UR4, RZ ;  /* 0x000000040c0e7c10 */ /* 0x010fc6000ff3e0ff */
[----:B0-----:R0:W4:Y:S01]  /*163c0*/  LDG.E.U8 R24, desc[UR12][R2.64] ;  /* 0x0000000c02187981 */ /* 0x001122000c1e1100 */
[----:B-----5:R-:W-:-:S03]  /*163d0*/  IADD3.X R5, PT, PT, R9, UR10, RZ, P2, !PT ;  /* 0x0000000a09057c10 */ /* 0x020fc600097fe4ff */
[----:B------:R1:W-:Y:S04]  /*163e0*/  STL [R1+0x138], R20 ;  /* 0x0001381401007387 */ /* 0x0003e80000100800 */
[----:B------:R-:W5:Y:S01]  /*163f0*/  LDL R12, [R1+0xc48] ;  /* 0x000c4800010c7983 */ /* 0x000f620000100800 */
[----:B0-----:R-:W-:-:S03]  /*16400*/  IADD3 R2, P2, PT, R17, UR4, RZ ;  /* 0x0000000411027c10 */ /* 0x001fc6000ff5e0ff */
[----:B------:R-:W4:Y:S01]  /*16410*/  LDL R9, [R1+0xc3c] ;  /* 0x000c3c0001097983 */ /* 0x000f220000100800 */
[----:B---3--:R-:W-:-:S03]  /*16420*/  IADD3.X R15, PT, PT, R16, UR10, RZ, P1, !PT ;  /* 0x0000000a100f7c10 */ /* 0x008fc60008ffe4ff */
[----:B------:R0:W-:Y:S04]  /*16430*/  STL [R1+0x130], R21 ;  /* 0x0001301501007387 */ /* 0x0001e80000100800 */
[----:B-1----:R1:W3:Y:S01]  /*16440*/  LDG.E.U8 R20, desc[UR12][R4.64] ;  /* 0x0000000c04147981 */ /* 0x0022e2000c1e1100 */
[----:B------:R-:W-:-:S03]  /*16450*/  IADD3.X R3, PT, PT, R8, UR10, RZ, P2, !PT ;  /* 0x0000000a08037c10 */ /* 0x000fc600097fe4ff */
[----:B------:R-:W3:Y:S04]  /*16460*/  LDL R8, [R1+0xc44] ;  /* 0x000c440001087983 */ /* 0x000ee80000100800 */
[----:B0-----:R0:W3:Y:S01]  /*16470*/  LDG.E.U8 R21, desc[UR12][R14.64] ;  /* 0x0000000c0e157981 */ /* 0x0010e2000c1e1100 */
[----:B-1----:R-:W-:-:S03]  /*16480*/  IADD3 R4, P1, PT, R13, UR4, RZ ;  /* 0x000000040d047c10 */ /* 0x002fc6000ff3e0ff */
[----:B------:R-:W3:Y:S04]  /*16490*/  LDL R13, [R1+0xc50] ;  /* 0x000c5000010d7983 */ /* 0x000ee80000100800 */
[----:B------:R1:W-:Y:S01]  /*164a0*/  STL [R1+0x128], R23 ;  /* 0x0001281701007387 */ /* 0x0003e20000100800 */
[----:B0-----:R-:W-:-:S03]  /*164b0*/  IADD3 R14, P2, PT, R10, UR4, RZ ;  /* 0x000000040a0e7c10 */ /* 0x001fc6000ff5e0ff */
[----:B------:R-:W3:Y:S04]  /*164c0*/  LDL R10, [R1+0xc58] ;  /* 0x000c5800010a7983 */ /* 0x000ee80000100800 */
[----:B-1----:R0:W3:Y:S01]  /*164d0*/  LDG.E.U8 R23, desc[UR12][R2.64] ;  /* 0x0000000c02177981 */ /* 0x0020e2000c1e1100 */
[----:B--2---:R-:W-:-:S03]  /*164e0*/  IADD3.X R5, PT, PT, R0, UR10, RZ, P1, !PT ;  /* 0x0000000a00057c10 */ /* 0x004fc60008ffe4ff */
[----:B------:R-:W2:Y:S04]  /*164f0*/  LDL R0, [R1+0xc4c] ;  /* 0x000c4c0001007983 */ /* 0x000ea80000100800 */
[----:B------:R1:W-:Y:S01]  /*16500*/  STL [R1+0x124], R22 ;  /* 0x0001241601007387 */ /* 0x0003e20000100800 */
[----:B------:R-:W-:-:S03]  /*16510*/  IADD3.X R15, PT, PT, R7, UR10, RZ, P2, !PT ;  /* 0x0000000a070f7c10 */ /* 0x000fc600097fe4ff */
[----:B------:R-:W2:Y:S01]  /*16520*/  LDL R7, [R1+0xc54] ;  /* 0x000c540001077983 */ /* 0x000ea20000100800 */
[----:B0-----:R-:W-:-:S03]  /*16530*/  IADD3 R2, P1, PT, R11, UR4, RZ ;  /* 0x000000040b027c10 */ /* 0x001fc6000ff3e0ff */
[----:B------:R-:W2:Y:S04]  /*16540*/  LDL R11, [R1+0xc60] ;  /* 0x000c6000010b7983 */ /* 0x000ea80000100800 */
[----:B------:R0:W-:Y:S04]  /*16550*/  STL [R1+0x120], R19 ;  /* 0x0001201301007387 */ /* 0x0001e80000100800 */
[----:B-1----:R5:W2:Y:S04]  /*16560*/  LDG.E.U8 R22, desc[UR12][R4.64] ;  /* 0x0000000c04167981 */ /* 0x002aa8000c1e1100 */
[----:B------:R-:W2:Y:S04]  /*16570*/  LDL R17, [R1+0xc68] ;  /* 0x000c680001117983 */ /* 0x000ea80000100800 */
[----:B------:R-:W2:Y:S01]  /*16580*/  LDL R16, [R1+0xc5c] ;  /* 0x000c5c0001107983 */ /* 0x000ea20000100800 */
[----:B-----5:R-:W-:-:S02]  /*16590*/  IADD3 R4, P2, PT, R12, UR4, RZ ;  /* 0x000000040c047c10 */ /* 0x020fc4000ff5e0ff */
[----:B----4-:R-:W-:Y:S01]  /*165a0*/  IADD3.X R3, PT, PT, R9, UR10, RZ, P1, !PT ;  /* 0x0000000a09037c10 */ /* 0x010fe20008ffe4ff */
[----:B------:R1:W-:Y:S04]  /*165b0*/  STL [R1+0x11c], R18 ;  /* 0x00011c1201007387 */ /* 0x0003e80000100800 */
[----:B------:R-:W4:Y:S01]  /*165c0*/  LDL R12, [R1+0xc70] ;  /* 0x000c7000010c7983 */ /* 0x000f220000100800 */
[----:B---3--:R-:W-:-:S03]  /*165d0*/  IADD3.X R5, PT, PT, R8, UR10, RZ, P2, !PT ;  /* 0x0000000a08057c10 */ /* 0x008fc600097fe4ff */
[----:B------:R-:W3:Y:S04]  /*165e0*/  LDL R9, [R1+0xc64] ;  /* 0x000c640001097983 */ /* 0x000ee80000100800 */
[----:B------:R-:W-:Y:S04]  /*165f0*/  STL [R1+0x118], R24 ;  /* 0x0001181801007387 */ /* 0x000fe80000100800 */
[----:B0-----:R0:W5:Y:S04]  /*16600*/  LDG.E.U8 R19, desc[UR12][R14.64] ;  /* 0x0000000c0e137981 */ /* 0x001168000c1e1100 */
[----:B------:R-:W5:Y:S04]  /*16610*/  LDL R8, [R1+0xc78] ;  /* 0x000c780001087983 */ /* 0x000f680000100800 */
[----:B-1----:R1:W5:Y:S01]  /*16620*/  LDG.E.U8 R18, desc[UR12][R2.64] ;  /* 0x0000000c02127981 */ /* 0x002362000c1e1100 */
[----:B0-----:R-:W-:-:S03]  /*16630*/  IADD3 R14, P1, PT, R13, UR4, RZ ;  /* 0x000000040d0e7c10 */ /* 0x001fc6000ff3e0ff */
[----:B------:R-:W5:Y:S01]  /*16640*/  LDL R13, [R1+0xc6c] ;  /* 0x000c6c00010d7983 */ /* 0x000f620000100800 */
[----:B-1----:R-:W-:Y:S02]  /*16650*/  IADD3 R2, P2, PT, R10, UR4, RZ ;  /* 0x000000040a027c10 */ /* 0x002fe4000ff5e0ff */
[----:B--2---:R-:W-:Y:S02]  /*16660*/  IADD3.X R15, PT, PT, R0, UR10, RZ, P1, !PT ;  /* 0x0000000a000f7c10 */ /* 0x004fe40008ffe4ff */
[----:B------:R-:W2:Y:S04]  /*16670*/  LDL R0, [R1+0xc80] ;  /* 0x000c800001007983 */ /* 0x000ea80000100800 */
[----:B------:R0:W-:Y:S04]  /*16680*/  STL [R1+0x114], R20 ;  /* 0x0001141401007387 */ /* 0x0001e80000100800 */
[----:B------:R-:W2:Y:S01]  /*16690*/  LDL R10, [R1+0xc74] ;  /* 0x000c7400010a7983 */ /* 0x000ea20000100800 */
[----:B------:R-:W-:-:S03]  /*166a0*/  IADD3.X R3, PT, PT, R7, UR10, RZ, P2, !PT ;  /* 0x0000000a07037c10 */ /* 0x000fc600097fe4ff */
[----:B------:R-:W2:Y:S04]  /*166b0*/  LDL R7, [R1+0xc88] ;  /* 0x000c880001077983 */ /* 0x000ea80000100800 */
[----:B0-----:R0:W2:Y:S04]  /*166c0*/  LDG.E.U8 R20, desc[UR12][R4.64] ;  /* 0x0000000c04147981 */ /* 0x0010a8000c1e1100 */
[----:B------:R1:W-:Y:S04]  /*166d0*/  STL [R1+0x110], R21 ;  /* 0x0001101501007387 */ /* 0x0003e80000100800 */
[----:B------:R4:W2:Y:S01]  /*166e0*/  LDG.E.U8 R27, desc[UR12][R2.64] ;  /* 0x0000000c021b7981 */ /* 0x0008a2000c1e1100 */
[----:B0-----:R-:W-:-:S03]  /*166f0*/  IADD3 R4, P1, PT, R11, UR4, RZ ;  /* 0x000000040b047c10 */ /* 0x001fc6000ff3e0ff */
[----:B------:R-:W2:Y:S01]  /*16700*/  LDL R11, [R1+0xc7c] ;  /* 0x000c7c00010b7983 */ /* 0x000ea20000100800 */
[----:B------:R-:W-:-:S03]  /*16710*/  IADD3.X R5, PT, PT, R16, UR10, RZ, P1, !PT ;  /* 0x0000000a10057c10 */ /* 0x000fc60008ffe4ff */
[----:B-1----:R0:W2:Y:S01]  /*16720*/  LDG.E.U8 R21, desc[UR12][R14.64] ;  /* 0x0000000c0e157981 */ /* 0x0020a2000c1e1100 */
[----:B----4-:R-:W-:-:S03]  /*16730*/  IADD3 R2, P1, PT, R12, UR4, RZ ;  /* 0x000000040c027c10 */ /* 0x010fc6000ff3e0ff */
[----:B------:R1:W-:Y:S04]  /*16740*/  STL [R1+0x10c], R23 ;  /* 0x00010c1701007387 */ /* 0x0003e80000100800 */
[----:B------:R5:W4:Y:S01]  /*16750*/  LDG.E.U8 R26, desc[UR12][R4.64] ;  /* 0x0000000c041a7981 */ /* 0x000b22000c1e1100 */
[----:B0-----:R-:W-:-:S03]  /*16760*/  IADD3 R14, P2, PT, R17, UR4, RZ ;  /* 0x00000004110e7c10 */ /* 0x001fc6000ff5e0ff */
[----:B------:R-:W4:Y:S01]  /*16770*/  LDL R12, [R1+0xc84] ;  /* 0x000c8400010c7983 */ /* 0x000f220000100800 */
[----:B---3--:R-:W-:-:S03]  /*16780*/  IADD3.X R15, PT, PT, R9, UR10, RZ, P2, !PT ;  /* 0x0000000a090f7c10 */ /* 0x008fc600097fe4ff */
[----:B------:R-:W3:Y:S01]  /*16790*/  LDL R9, [R1+0xc90] ;  /* 0x000c900001097983 */ /* 0x000ee20000100800 */
[----:B-----5:R-:W-:-:S03]  /*167a0*/  IADD3 R4, P2, PT, R8, UR4, RZ ;  /* 0x0000000408047c10 */ /* 0x020fc6000ff5e0ff */
[----:B------:R-:W-:Y:S04]  /*167b0*/  STL [R1+0x108], R22 ;  /* 0x0001081601007387 */ /* 0x000fe80000100800 */
[----:B------:R-:W5:Y:S01]  /*167c0*/  LDL R8, [R1+0xc98] ;  /* 0x000c980001087983 */ /* 0x000f620000100800 */
[----:B------:R-:W-:-:S03]  /*167d0*/  IADD3.X R3, PT, PT, R13, UR10, RZ, P1, !PT ;  /* 0x0000000a0d037c10 */ /* 0x000fc60008ffe4ff */
[----:B------:R2:W5:Y:S04]  /*167e0*/  LDG.E.U8 R24, desc[UR12][R14.64] ;  /* 0x0000000c0e187981 */ /* 0x000568000c1e1100 */
[----:B------:R0:W-:Y:S04]  /*167f0*/  STL [R1+0x104], R19 ;  /* 0x0001041301007387 */ /* 0x0001e80000100800 */
[----:B-1----:R1:W5:Y:S01]  /*16800*/  LDG.E.U8 R23, desc[UR12][R2.64] ;  /* 0x0000000c02177981 */ /* 0x002362000c1e1100 */
[----:B--2---:R-:W-:-:S03]  /*16810*/  IADD3 R14, P1, PT, R0, UR4, RZ ;  /* 0x00000004000e7c10 */ /* 0x004fc6000ff3e0ff */
[----:B------:R-:W2:Y:S01]  /*16820*/  LDL R0, [R1+0xc8c] ;  /* 0x000c8c0001007983 */ /* 0x000ea20000100800 */
[----:B------:R-:W-:-:S03]  /*16830*/  IADD3.X R5, PT, PT, R10, UR10, RZ, P2, !PT ;  /* 0x0000000a0a057c10 */ /* 0x000fc600097fe4ff */
[----:B------:R-:W2:Y:S01]  /*16840*/  LDL R10, [R1+0xca0] ;  /* 0x000ca000010a7983 */ /* 0x000ea20000100800 */
[----:B-1----:R-:W-:-:S03]  /*16850*/  IADD3 R2, P2, PT, R7, UR4, RZ ;  /* 0x0000000407027c10 */ /* 0x002fc6000ff5e0ff */
[----:B------:R1:W-:Y:S04]  /*16860*/  STL [R1+0x100], R18 ;  /* 0x0001001201007387 */ /* 0x0003e80000100800 */
[----:B------:R-:W2:Y:S04]  /*16870*/  LDL R7, [R1+0xc94] ;  /* 0x000c940001077983 */ /* 0x000ea80000100800 */
[----:B0-----:R-:W2:Y:S04]  /*16880*/  LDL R19, [R1+0xca8] ;  /* 0x000ca80001137983 */ /* 0x001ea80000100800 */
[----:B-1----:R-:W2:Y:S01]  /*16890*/  LDL R18, [R1+0xc9c] ;  /* 0x000c9c0001127983 */ /* 0x002ea20000100800 */
[----:B------:R-:W-:-:S03]  /*168a0*/  IADD3.X R15, PT, PT, R11, UR10, RZ, P1, !PT ;  /* 0x0000000a0b0f7c10 */ /* 0x000fc60008ffe4ff */
[----:B------:R-:W2:Y:S04]  /*168b0*/  LDL R13, [R1+0xcb0] ;  /* 0x000cb000010d7983 */ /* 0x000ea80000100800 */
[----:B------:R0:W-:Y:S04]  /*168c0*/  STL [R1+0xfc], R20 ;  /* 0x0000fc1401007387 */ /* 0x0001e80000100800 */
[----:B------:R-:W2:Y:S04]  /*168d0*/  LDL R11, [R1+0xca4] ;  /* 0x000ca400010b7983 */ /* 0x000ea80000100800 */
[----:B------:R3:W2:Y:S01]  /*168e0*/  LDG.E.U8 R22, desc[UR12][R4.64] ;  /* 0x0000000c04167981 */ /* 0x0006a2000c1e1100 */
[----:B----4-:R-:W-:-:S03]  /*168f0*/  IADD3.X R3, PT, PT, R12, UR10, RZ, P2, !PT ;  /* 0x0000000a0c037c10 */ /* 0x010fc600097fe4ff */
[----:B0-----:R-:W4:Y:S01]  /*16900*/  LDG.E.U8 R20, desc[UR12][R14.64] ;  /* 0x0000000c0e147981 */ /* 0x001f22000c1e1100 */
[----:B---3--:R-:W-:-:S03]  /*16910*/  IADD3 R4, P1, PT, R9, UR4, RZ ;  /* 0x0000000409047c10 */ /* 0x008fc6000ff3e0ff */
[----:B------:R-:W3:Y:S01]  /*16920*/  LDL R9, [R1+0xcb8] ;  /* 0x000cb80001097983 */ /* 0x000ee20000100800 */
[----:B-----5:R-:W-:-:S03]  /*16930*/  IADD3 R16, P2, PT, R8, UR4, RZ ;  /* 0x0000000408107c10 */ /* 0x020fc6000ff5e0ff */
[----:B------:R0:W-:Y:S04]  /*16940*/  STL [R1+0xf8], R21 ;  /* 0x0000f81501007387 */ /* 0x0001e80000100800 */
[----:B------:R-:W5:Y:S04]  /*16950*/  LDL R8, [R1+0xcac] ;  /* 0x000cac0001087983 */ /* 0x000f680000100800 */
[----:B------:R1:W-:Y:S04]  /*16960*/  STL [R1+0xf4], R27 ;  /* 0x0000f41b01007387 */ /* 0x0003e80000100800 */
[----:B0-----:R0:W4:Y:S04]  /*16970*/  LDG.E.U8 R21, desc[UR12][R2.64] ;  /* 0x0000000c02157981 */ /* 0x001128000c1e1100 */
[----:B------:R-:W4:Y:S01]  /*16980*/  LDL R12, [R1+0xcb4] ;  /* 0x000cb400010c7983 */ /* 0x000f220000100800 */
[----:B--2---:R-:W-:-:S03]  /*16990*/  IADD3.X R5, PT, PT, R0, UR10, RZ, P1, !PT ;  /* 0x0000000a00057c10 */ /* 0x004fc60008ffe4ff */
[----:B------:R-:W2:Y:S04]  /*169a0*/  LDL R0, [R1+0xcc0] ;  /* 0x000cc00001007983 */ /* 0x000ea80000100800 */
[----:B------:R-:W-:Y:S01]  /*169b0*/  STL [R1+0xf0], R26 ;  /* 0x0000f01a01007387 */ /* 0x000fe20000100800 */
[----:B0-----:R-:W-:-:S03]  /*169c0*/  IADD3 R2, P1, PT, R10, UR4, RZ ;  /* 0x000000040a027c10 */ /* 0x001fc6000ff3e0ff */
[----:B------:R-:W2:Y:S04]  /*169d0*/  LDL R10, [R1+0xcc8] ;  /* 0x000cc800010a7983 */ /* 0x000ea80000100800 */
[----:B------:R-:W2:Y:S01]  /*169e0*/  LDG.E.U8 R5, desc[UR12][R4.64] ;  /* 0x0000000c04057981 */ /* 0x000ea2000c1e1100 */
[----:B------:R-:W-:-:S03]  /*169f0*/  IADD3.X R17, PT, PT, R7, UR10, RZ, P2, !PT ;  /* 0x0000000a07117c10 */ /* 0x000fc600097fe4ff */
[----:B------:R-:W2:Y:S01]  /*16a00*/  LDL R7, [R1+0xcbc] ;  /* 0x000cbc0001077983 */ /* 0x000ea20000100800 */
[----:B------:R-:W-:-:S03]  /*16a10*/  IADD3 R14, P2, PT, R19, UR4, RZ ;  /* 0x00000004130e7c10 */ /* 0x000fc6000ff5e0ff */
[----:B------:R-:W-:Y:S01]  /*16a20*/  STL [R1+0xec], R24 ;  /* 0x0000ec1801007387 */ /* 0x000fe20000100800 */
[----:B------:R-:W-:-:S03]  /*16a30*/  IADD3.X R3, PT, PT, R18, UR10, RZ, P1, !PT ;  /* 0x0000000a12037c10 */ /* 0x000fc60008ffe4ff */
[----:B------:R0:W2:Y:S04]  /*16a40*/  LDG.E.U8 R4, desc[UR12][R16.64] ;  /* 0x0000000c10047981 */ /* 0x0000a8000c1e1100 */
[----:B------:R-:W2:Y:S01]  /*16a50*/  LDG.E.U8 R3, desc[UR12][R2.64] ;  /* 0x0000000c02037981 */ /* 0x000ea2000c1e1100 */
[----:B0-----:R-:W-:-:S03]  /*16a60*/  IADD3 R16, P1, PT, R13, UR4, RZ ;  /* 0x000000040d107c10 */ /* 0x001fc6000ff3e0ff */
[----:B------:R-:W2:Y:S01]  /*16a70*/  LDL R13, [R1+0xcc4] ;  /* 0x000cc400010d7983 */ /* 0x000ea20000100800 */
[----:B------:R-:W-:-:S03]  /*16a80*/  IADD3.X R15, PT, PT, R11, UR10, RZ, P2, !PT ;  /* 0x0000000a0b0f7c10 */ /* 0x000fc600097fe4ff */
[----:B------:R-:W-:Y:S04]  /*16a90*/  STL [R1+0xe8], R23 ;  /* 0x0000e81701007387 */ /* 0x000fe80000100800 */
[----:B------:R-:W2:Y:S04]  /*16aa0*/  LDL R11, [R1+0xcd0] ;  /* 0x000cd000010b7983 */ /* 0x000ea80000100800 */
[----:B------:R2:W2:Y:S01]  /*16ab0*/  LDG.E.U8 R2, desc[UR12][R14.64] ;  /* 0x0000000c0e027981 */ /* 0x0004a2000c1e1100 */
[----:B---3--:R-:W-:-:S03]  /*16ac0*/  IADD3 R18, P2, PT, R9, UR4, RZ ;  /* 0x0000000409127c10 */ /* 0x008fc6000ff5e0ff */
[----:B------:R-:W3:Y:S04]  /*16ad0*/  LDL R9, [R1+0xcd8] ;  /* 0x000cd80001097983 */ /* 0x000ee80000100800 */
[----:B------:R-:W-:Y:S01]  /*16ae0*/  STL [R1+0xe4], R22 ;  /* 0x0000e41601007387 */ /* 0x000fe20000100800 */
[----:B-----5:R-:W-:-:S03]  /*16af0*/  IADD3.X R17, PT, PT, R8, UR10, RZ, P1, !PT ;  /* 0x0000000a08117c10 */ /* 0x020fc60008ffe4ff */
[----:B------:R-:W5:Y:S04]  /*16b00*/  LDL R8, [R1+0xccc] ;  /* 0x000ccc0001087983 */ /* 0x000f680000100800 */
[----:B-1----:R0:W5:Y:S01]  /*16b10*/  LDG.E.U8 R27, desc[UR12][R16.64] ;  /* 0x0000000c101b7981 */ /* 0x002162000c1e1100 */
[----:B----4-:R-:W-:Y:S02]  /*16b20*/  IADD3.X R19, PT, PT, R12, UR10, RZ, P2, !PT ;  /* 0x0000000a0c137c10 */ /* 0x010fe400097fe4ff */
[----:B--2---:R-:W-:Y:S02]  /*16b30*/  IADD3 R14, P1, PT, R0, UR4, RZ ;  /* 0x00000004000e7c10 */ /* 0x004fe4000ff3e0ff */
[----:B------:R-:W2:Y:S04]  /*16b40*/  LDL R0, [R1+0xcd4] ;  /* 0x000cd40001007983 */ /* 0x000ea80000100800 */
[----:B------:R1:W-:Y:S01]  /*16b50*/  STL [R1+0xe0], R20 ;  /* 0x0000e01401007387 */ /* 0x0003e20000100800 */
[----:B0-----:R-:W-:-:S03]  /*16b60*/  IADD3 R16, P2, PT, R10, UR4, RZ ;  /* 0x000000040a107c10 */ /* 0x001fc6000ff5e0ff */
[----:B------:R-:W4:Y:S04]  /*16b70*/  LDL R10, [R1+0xce0] ;  /* 0x000ce000010a7983 */ /* 0x000f280000100800 */
[----:B------:R-:W4:Y:S01]  /*16b80*/  LDL R12, [R1+0xcdc] ;  /* 0x000cdc00010c7983 */ /* 0x000f220000100800 */
[----:B------:R-:W-:-:S03]  /*16b90*/  IADD3.X R15, PT, PT, R7, UR10, RZ, P1, !PT ;  /* 0x0000000a070f7c10 */ /* 0x000fc60008ffe4ff */
[----:B------:R-:W4:Y:S04]  /*16ba0*/  LDL R7, [R1+0xce8] ;  /* 0x000ce80001077983 */ /* 0x000f280000100800 */
[----:B------:R0:W-:Y:S04]  /*16bb0*/  STL [R1+0xdc], R21 ;  /* 0x0000dc1501007387 */ /* 0x0001e80000100800 */
[----:B-1----:R-:W4:Y:S01]  /*16bc0*/  LDG.E.U8 R20, desc[UR12][R18.64] ;  /* 0x0000000c12147981 */ /* 0x002f22000c1e1100 */
[----:B------:R-:W-:-:S03]  /*16bd0*/  IADD3.X R17, PT, PT, R13, UR10, RZ, P2, !PT ;  /* 0x0000000a0d117c10 */ /* 0x000fc600097fe4ff */
[----:B------:R1:W4:Y:S04]  /*16be0*/  LDG.E.U8 R13, desc[UR12][R14.64] ;  /* 0x0000000c0e0d7981 */ /* 0x000328000c1e1100 */
[----:B------:R3:W4:Y:S01]  /*16bf0*/  LDG.E.U8 R26, desc[UR12][R16.64] ;  /* 0x0000000c101a7981 */ /* 0x000722000c1e1100 */
[----:B-1----:R-:W-:-:S03]  /*16c00*/  IADD3 R14, P1, PT, R11, UR4, RZ ;  /* 0x000000040b0e7c10 */ /* 0x002fc6000ff3e0ff */
[----:B------:R-:W4:Y:S01]  /*16c10*/  LDL R11, [R1+0xce4] ;  /* 0x000ce400010b7983 */ /* 0x000f220000100800 */
[----:B---3--:R-:W-:-:S03]  /*16c20*/  IADD3 R16, P2, PT, R9, UR4, RZ ;  /* 0x0000000409107c10 */ /* 0x008fc6000ff5e0ff */
[----:B------:R-:W3:Y:S01]  /*16c30*/  LDL R9, [R1+0xcf8] ;  /* 0x000cf80001097983 */ /* 0x000ee20000100800 */
[----:B-----5:R-:W-:-:S03]  /*16c40*/  IADD3.X R15, PT, PT, R8, UR10, RZ, P1, !PT ;  /* 0x0000000a080f7c10 */ /* 0x020fc60008ffe4ff */
[----:B------:R-:W5:Y:S04]  /*16c50*/  LDL R8, [R1+0xcf0] ;  /* 0x000cf00001087983 */ /* 0x000f680000100800 */
[----:B------:R4:W3:Y:S01]  /*16c60*/  LDG.E.U8 R24, desc[UR12][R14.64] ;  /* 0x0000000c0e187981 */ /* 0x0008e2000c1e1100 */
[----:B--2---:R-:W-:-:S03]  /*16c70*/  IADD3.X R17, PT, PT, R0, UR10, RZ, P2, !PT ;  /* 0x0000000a00117c10 */ /* 0x004fc600097fe4ff */
[----:B------:R-:W2:Y:S04]  /*16c80*/  LDL R0, [R1+0xcec] ;  /* 0x000cec0001007983 */ /* 0x000ea80000100800 */
[----:B------:R-:W3:Y:S01]  /*16c90*/  LDG.E.U8 R23, desc[UR12][R16.64] ;  /* 0x0000000c10177981 */ /* 0x000ee2000c1e1100 */
[----:B----4-:R-:W-:-:S03]  /*16ca0*/  IADD3 R14, P1, PT, R10, UR4, RZ ;  /* 0x000000040a0e7c10 */ /* 0x010fc6000ff3e0ff */
[----:B------:R-:W4:Y:S01]  /*16cb0*/  LDL R10, [R1+0xcf4] ;  /* 0x000cf400010a7983 */ /* 0x000f220000100800 */
[----:B------:R-:W-:-:S03]  /*16cc0*/  IADD3.X R15, PT, PT, R12, UR10, RZ, P1, !PT ;  /* 0x0000000a0c0f7c10 */ /* 0x000fc60008ffe4ff */
[----:B------:R-:W3:Y:S01]  /*16cd0*/  LDL R12, [R1+0xd00] ;  /* 0x000d0000010c7983 */ /* 0x000ee20000100800 */
[----:B------:R-:W-:-:S03]  /*16ce0*/  IADD3 R18, P1, PT, R7, UR4, RZ ;  /* 0x0000000407127c10 */ /* 0x000fc6000ff3e0ff */
[----:B------:R-:W3:Y:S04]  /*16cf0*/  LDL R7, [R1+0xcfc] ;  /* 0x000cfc0001077983 */ /* 0x000ee80000100800 */
[----:B------:R-:W3:Y:S04]  /*16d00*/  LDL R17, [R1+0xd08] ;  /* 0x000d080001117983 */ /* 0x000ee80000100800 */
[----:B------:R5:W3:Y:S01]  /*16d10*/  LDG.E.U8 R22, desc[UR12][R14.64] ;  /* 0x0000000c0e167981 */ /* 0x000ae2000c1e1100 */
[----:B------:R-:W-:-:S03]  /*16d20*/  IADD3.X R19, PT, PT, R11, UR10, RZ, P1, !PT ;  /* 0x0000000a0b137c10 */ /* 0x000fc60008ffe4ff */
[----:B------:R-:W4:Y:S04]  /*16d30*/  LDL R11, [R1+0xd04] ;  /* 0x000d0400010b7983 */ /* 0x000f280000100800 */
[----:B------:R-:W-:Y:S04]  /*16d40*/  STL [R1+0xc0], R27 ;  /* 0x0000c01b01007387 */ /* 0x000fe80000100800 */
[----:B0-----:R-:W4:Y:S01]  /*16d50*/  LDG.E.U8 R21, desc[UR12][R18.64] ;  /* 0x0000000c12157981 */ /* 0x001f22000c1e1100 */
[----:B-----5:R-:W-:-:S03]  /*16d60*/  IADD3 R14, P1, PT, R8, UR4, RZ ;  /* 0x00000004080e7c10 */ /* 0x020fc6000ff3e0ff */
[----:B------:R-:W5:Y:S01]  /*16d70*/  LDL R8, [R1+0xd10] ;  /* 0x000d100001087983 */ /* 0x000f620000100800 */
[----:B--2---:R-:W-:-:S03]  /*16d80*/  IADD3.X R15, PT, PT, R0, UR10, RZ, P1, !PT ;  /* 0x0000000a000f7c10 */ /* 0x004fc60008ffe4ff */
[----:B------:R-:W2:Y:S04]  /*16d90*/  LDL R0, [R1+0xd0c] ;  /* 0x000d0c0001007983 */ /* 0x000ea80000100800 */
[----:B------:R0:W-:Y:S04]  /*16da0*/  STL [R1+0xb8], R20 ;  /* 0x0000b81401007387 */ /* 0x0001e80000100800 */
[----:B------:R-:W2:Y:S04]  /*16db0*/  LDL R16, [R1+0xd18] ;  /* 0x000d180001107983 */ /* 0x000ea80000100800 */
[----:B0-----:R3:W2:Y:S02]  /*16dc0*/  LDG.E.U8 R20, desc[UR12][R14.64] ;  /* 0x0000000c0e147981 */ /* 0x0016a4000c1e1100 */
[----:B---3--:R-:W-:-:S02]  /*16dd0*/  IADD3 R14, P1, PT, R9, UR4, RZ ;  /* 0x00000004090e7c10 */ /* 0x008fc4000ff3e0ff */
[----:B------:R-:W3:Y:S04]  /*16de0*/  LDL R9, [R1+0xd14] ;  /* 0x000d140001097983 */ /* 0x000ee80000100800 */
[----:B------:R0:W-:Y:S01]  /*16df0*/  STL [R1+0x68], R13 ;  /* 0x0000680d01007387 */ /* 0x0001e20000100800 */
[----:B----4-:R-:W-:-:S05]  /*16e00*/  IADD3.X R15, PT, PT, R10, UR10, RZ, P1, !PT ;  /* 0x0000000a0a0f7c10 */ /* 0x010fca0008ffe4ff */
[----:B------:R1:W4:Y:S04]  /*16e10*/  LDG.E.U8 R19, desc[UR12][R14.64] ;  /* 0x0000000c0e137981 */ /* 0x000328000c1e1100 */
[----:B0-----:R-:W4:Y:S04]  /*16e20*/  LDL R13, [R1+0xd20] ;  /* 0x000d2000010d7983 */ /* 0x001f280000100800 */
[----:B------:R-:W-:Y:S04]  /*16e30*/  STL [R1+0x3c], R26 ;  /* 0x00003c1a01007387 */ /* 0x000fe80000100800 */
[----:B------:R-:W4:Y:S01]  /*16e40*/  LDL R10, [R1+0xd1c] ;  /* 0x000d1c00010a7983 */ /* 0x000f220000100800 */
[----:B-1----:R-:W-:-:S03]  /*16e50*/  IADD3 R14, P1, PT, R12, UR4, RZ ;  /* 0x000000040c0e7c10 */ /* 0x002fc6000ff3e0ff */
[----:B------:R-:W4:Y:S01]  /*16e60*/  LDL R12, [R1+0xd28] ;  /* 0x000d2800010c7983 */ /* 0x000f220000100800 */
[----:B------:R-:W-:-:S03]  /*16e70*/  IADD3.X R15, PT, PT, R7, UR10, RZ, P1, !PT ;  /* 0x0000000a070f7c10 */ /* 0x000fc60008ffe4ff */
[----:B------:R-:W4:Y:S04]  /*16e80*/  LDL R7, [R1+0xd24] ;  /* 0x000d240001077983 */ /* 0x000f280000100800 */
[----:B------:R0:W4:Y:S04]  /*16e90*/  LDG.E.U8 R18, desc[UR12][R14.64] ;  /* 0x0000000c0e127981 */ /* 0x000128000c1e1100 */
[----:B------:R-:W-:Y:S01]  /*16ea0*/  STL [R1+0xcc], R24 ;  /* 0x0000cc1801007387 */ /* 0x000fe20000100800 */
[----:B0-----:R-:W-:-:S03]  /*16eb0*/  IADD3 R14, P1, PT, R17, UR4, RZ ;  /* 0x00000004110e7c10 */ /* 0x001fc6000ff3e0ff */
[----:B------:R0:W-:Y:S01]  /*16ec0*/  STL [R1+0xc8], R23 ;  /* 0x0000c81701007387 */ /* 0x0001e20000100800 */
[----:B------:R-:W-:-:S03]  /*16ed0*/  IADD3.X R15, PT, PT, R11, UR10, RZ, P1, !PT ;  /* 0x0000000a0b0f7c10 */ /* 0x000fc60008ffe4ff */
[----:B------:R-:W4:Y:S04]  /*16ee0*/  LDL R11, [R1+0xd30] ;  /* 0x000d3000010b7983 */ /* 0x000f280000100800 */
[----:B------:R5:W4:Y:S02]  /*16ef0*/  LDG.E.U8 R17, desc[UR12][R14.64] ;  /* 0x0000000c0e117981 */ /* 0x000b24000c1e1100 */
[----:B-----5:R-:W-:Y:S02]  /*16f00*/  IADD3 R14, P1, PT, R8, UR4, RZ ;  /* 0x00000004080e7c10 */ /* 0x020fe4000ff3e0ff */
[----:B------:R-:W5:Y:S04]  /*16f10*/  LDL R8, [R1+0xd2c] ;  /* 0x000d2c0001087983 */ /* 0x000f680000100800 */
[----:B------:R1:W-:Y:S01]  /*16f20*/  STL [R1+0xbc], R22 ;  /* 0x0000bc1601007387 */ /* 0x0003e20000100800 */
[----:B--2---:R-:W-:-:S03]  /*16f30*/  IADD3.X R15, PT, PT, R0, UR10, RZ, P1, !PT ;  /* 0x0000000a000f7c10 */ /* 0x004fc60008ffe4ff */
[----:B------:R-:W2:Y:S04]  /*16f40*/  LDL R0, [R1+0xd38] ;  /* 0x000d380001007983 */ /* 0x000ea80000100800 */
[----:B0-----:R0:W2:Y:S04]  /*16f50*/  LDG.E.U8 R23, desc[UR12][R14.64] ;  /* 0x0000000c0e177981 */ /* 0x0010a8000c1e1100 */
[----:B------:R1:W-:Y:S01]  /*16f60*/  STL [R1+0xb4], R21 ;  /* 0x0000b41501007387 */ /* 0x0003e20000100800 */
[----:B0-----:R-:W-:-:S03]  /*16f70*/  IADD3 R14, P1, PT, R16, UR4, RZ ;  /* 0x00000004100e7c10 */ /* 0x001fc6000ff3e0ff */
[----:B------:R-:W2:Y:S01]  /*16f80*/  LDL R16, [R1+0xd40] ;  /* 0x000d400001107983 */ /* 0x000ea20000100800 */
[----:B---3--:R-:W-:-:S03]  /*16f90*/  IADD3.X R15, PT, PT, R9, UR10, RZ, P1, !PT ;  /* 0x0000000a090f7c10 */ /* 0x008fc60008ffe4ff */
[----:B------:R-:W3:Y:S04]  /*16fa0*/  LDL R9, [R1+0xd34] ;  /* 0x000d340001097983 */ /* 0x000ee80000100800 */
[----:B-1----:R4:W3:Y:S02]  /*16fb0*/  LDG.E.U8 R22, desc[UR12][R14.64] ;  /* 0x0000000c0e167981 */ /* 0x0028e4000c1e1100 */
[----:B----4-:R-:W-:-:S04]  /*16fc0*/  IADD3 R14, P1, PT, R13, UR4, RZ ;  /* 0x000000040d0e7c10 */ /* 0x010fc8000ff3e0ff */
[----:B------:R-:W-:Y:S02]  /*16fd0*/  IADD3.X R15, PT, PT, R10, UR10, RZ, P1, !PT ;  /* 0x0000000a0a0f7c10 */ /* 0x000fe40008ffe4ff */
[----:B------:R-:W4:Y:S04]  /*16fe0*/  LDL R10, [R1+0xd3c] ;  /* 0x000d3c00010a7983 */ /* 0x000f280000100800 */
[----:B------:R0:W4:Y:S04]  /*16ff0*/  LDG.E.U8 R21, desc[UR12][R14.64] ;  /* 0x0000000c0e157981 */ /* 0x000128000c1e1100 */
[----:B------:R1:W-:Y:S01]  /*17000*/  STL [R1+0xb0], R20 ;  /* 0x0000b01401007387 */ /* 0x0003e20000100800 */
[----:B0-----:R-:W-:-:S03]  /*17010*/  IADD3 R14, P1, PT, R12, UR4, RZ ;  /* 0x000000040c0e7c10 */ /* 0x001fc6000ff3e0ff */
[----:B------:R-:W4:Y:S01]  /*17020*/  LDL R12, [R1+0xd48] ;  /* 0x000d4800010c7983 */ /* 0x000f220000100800 */
[----:B------:R-:W-:-:S03]  /*17030*/  IADD3.X R15, PT, PT, R7, UR10, RZ, P1, !PT ;  /* 0x0000000a070f7c10 */ /* 0x000fc60008ffe4ff */
[----:B------:R-:W4:Y:S04]  /*17040*/  LDL R7, [R1+0x404] ;  /* 0x0004040001077983 */ /* 0x000f280000100800 */
[----:B------:R0:W-:Y:S04]  /*17050*/  STL [R1+0xac], R19 ;  /* 0x0000ac1301007387 */ /* 0x0001e80000100800 */
[----:B------:R-:W4:Y:S04]  /*17060*/  LDL R13, [R1+0xd44] ;  /* 0x000d4400010d7983 */ /* 0x000f280000100800 */
[----:B-1----:R1:W4:Y:S02]  /*17070*/  LDG.E.U8 R20, desc[UR12][R14.64] ;  /* 0x0000000c0e147981 */ /* 0x002324000c1e1100 */
[----:B-1----:R-:W-:-:S02]  /*17080*/  IADD3 R14, P1, PT, R11, UR4, RZ ;  /* 0x000000040b0e7c10 */ /* 0x002fc4000ff3e0ff */
[----:B------:R-:W4:Y:S02]  /*17090*/  LDL R11, [R1+0xd50] ;  /* 0x000d5000010b7983 */ /* 0x000f240000100800 */
[----:B-----5:R-:W-:Y:S02]  /*170a0*/  IADD3.X R15, PT, PT, R8, UR10, RZ, P1, !PT ;  /* 0x0000000a080f7c10 */ /* 0x020fe40008ffe4ff */
[----:B------:R1:W-:Y:S04]  /*170b0*/  STL [R1+0xa8], R18 ;  /* 0x0000a81201007387 */ /* 0x0003e80000100800 */
[----:B0-----:R2:W5:Y:S04]  /*170c0*/  LDG.E.U8 R19, desc[UR12][R14.64] ;  /* 0x0000000c0e137981 */ /* 0x001568000c1e1100 */
[----:B------:R-:W5:Y:S01]  /*170d0*/  LDL R8, [R1+0x408] ;  /* 0x0004080001087983 */ /* 0x000f620000100800 */
[----:B--2---:R-:W-:-:S03]  /*170e0*/  IADD3 R14, P1, PT, R0, UR4, RZ ;  /* 0x00000004000e7c10 */ /* 0x004fc6000ff3e0ff */
[----:B------:R-:W2:Y:S04]  /*170f0*/  LDL R0, [R1+0xd4c] ;  /* 0x000d4c0001007983 */ /* 0x000ea80000100800 */
[----:B------:R0:W-:Y:S04]  /*17100*/  STL [R1+0xa4], R17 ;  /* 0x0000a41101007387 */ /* 0x0001e80000100800 */
[----:B-1----:R-:W5:Y:S04]  /*17110*/  LDL R18, [R1+0xd58] ;  /* 0x000d580001127983 */ /* 0x002f680000100800 */
[----:B0-----:R-:W5:Y:S01]  /*17120*/  LDL R17, [R1+0xd60] ;  /* 0x000d600001117983 */ /* 0x001f620000100800 */
[----:B---3--:R-:W-:-:S03]  /*17130*/  IADD3.X R15, PT, PT, R9, UR10, RZ, P1, !PT ;  /* 0x0000000a090f7c10 */ /* 0x008fc60008ffe4ff */
[----:B------:R-:W3:Y:S04]  /*17140*/  LDL R9, [R1+0xd54] ;  /* 0x000d540001097983 */ /* 0x000ee80000100800 */
[----:B------:R0:W3:Y:S04]  /*17150*/  LDG.E.U8 R24, desc[UR12][R14.64] ;  /* 0x0000000c0e187981 */ /* 0x0000e8000c1e1100 */
[----:B------:R1:W-:Y:S01]  /*17160*/  STL [R1+0xa0], R23 ;  /* 0x0000a01701007387 */ /* 0x0003e20000100800 */
[----:B0-----:R-:W-:-:S03]  /*17170*/  IADD3 R14, P1, PT, R16, UR4, RZ ;  /* 0x00000004100e7c10 */ /* 0x001fc6000ff3e0ff */
[----:B------:R-:W3:Y:S01]  /*17180*/  LDL R16, [R1+0xd68] ;  /* 0x000d680001107983 */ /* 0x000ee20000100800 */
[----:B----4-:R-:W-:-:S03]  /*17190*/  IADD3.X R15, PT, PT, R10, UR10, RZ, P1, !PT ;  /* 0x0000000a0a0f7c10 */ /* 0x010fc60008ffe4ff */
[----:B------:R-:W4:Y:S04]  /*171a0*/  LDL R10, [R1+0xd5c] ;  /* 0x000d5c00010a7983 */ /* 0x000f280000100800 */
[----:B-1----:R0:W4:Y:S02]  /*171b0*/  LDG.E.U8 R23, desc[UR12][R14.64] ;  /* 0x0000000c0e177981 */ /* 0x002124000c1e1100 */
[----:B0-----:R-:W-:Y:S02]  /*171c0*/  IADD3 R14, P1, PT, R12, UR4, RZ ;  /* 0x000000040c0e7c10 */ /* 0x001fe4000ff3e0ff */
[----:B------:R-:W4:Y:S04]  /*171d0*/  LDL R12, [R1+0xd64] ;  /* 0x000d6400010c7983 */ /* 0x000f280000100800 */
[----:B------:R0:W-:Y:S01]  /*171e0*/  STL [R1+0x9c], R22 ;  /* 0x00009c1601007387 */ /* 0x0001e20000100800 */
[----:B------:R-:W-:-:S03]  /*171f0*/  IADD3.X R15, PT, PT, R13, UR10, RZ, P1, !PT ;  /* 0x0000000a0d0f7c10 */ /* 0x000fc60008ffe4ff */
[----:B------:R-:W4:Y:S04]  /*17200*/  LDL R13, [R1+0xd70] ;  /* 0x000d7000010d7983 */ /* 0x000f280000100800 */
[----:B0-----:R0:W4:Y:S02]  /*17210*/  LDG.E.U8 R22, desc[UR12][R14.64] ;  /* 0x0000000c0e167981 */ /* 0x001124000c1e1100 */
[----:B0-----:R-:W-:Y:S02]  /*17220*/  IADD3 R14, P1, PT, R11, UR4, RZ ;  /* 0x000000040b0e7c10 */ /* 0x001fe4000ff3e0ff */
[----:B------:R-:W4:Y:S04]  /*17230*/  LDL R11, [R1+0xd6c] ;  /* 0x000d6c00010b7983 */ /* 0x000f280000100800 */
[----:B------:R0:W-:Y:S01]  /*17240*/  STL [R1+0x98], R21 ;  /* 0x0000981501007387 */ /* 0x0001e20000100800 */
[----:B--2---:R-:W-:-:S03]  /*17250*/  IADD3.X R15, PT, PT, R0, UR10, RZ, P1, !PT ;  /* 0x0000000a000f7c10 */ /* 0x004fc60008ffe4ff */
[----:B------:R-:W2:Y:S04]  /*17260*/  LDL R0, [R1+0xd78] ;  /* 0x000d780001007983 */ /* 0x000ea80000100800 */
[----:B0-----:R5:W2:Y:S02]  /*17270*/  LDG.E.U8 R21, desc[UR12][R14.64] ;  /* 0x0000000c0e157981 */ /* 0x001aa4000c1e1100 */
[----:B-----5:R-:W-:Y:S02]  /*17280*/  IADD3 R14, P1, PT, R18, UR4, RZ ;  /* 0x00000004120e7c10 */ /* 0x020fe4000ff3e0ff */
[----:B------:R0:W-:Y:S02]  /*17290*/  STL [R1+0x94], R20 ;  /* 0x0000941401007387 */ /* 0x0001e40000100800 */
[----:B---3--:R-:W-:-:S02]  /*172a0*/  IADD3.X R15, PT, PT, R9, UR10, RZ, P1, !PT ;  /* 0x0000000a090f7c10 */ /* 0x008fc40008ffe4ff */
[----:B------:R-:W3:Y:S04]  /*172b0*/  LDL R9, [R1+0xd74] ;  /* 0x000d740001097983 */ /* 0x000ee80000100800 */
[----:B0-----:R0:W5:Y:S04]  /*172c0*/  LDG.E.U8 R20, desc[UR12][R14.64] ;  /* 0x0000000c0e147981 */ /* 0x001168000c1e1100 */
[----:B------:R1:W-:Y:S04]  /*172d0*/  STL [R1+0x90], R19 ;  /* 0x0000901301007387 */ /* 0x0003e80000100800 */
[----:B------:R-:W5:Y:S01]  /*172e0*/  LDL R18, [R1+0x650] ;  /* 0x0006500001127983 */ /* 0x000f620000100800 */
[----:B0-----:R-:W-:-:S04]  /*172f0*/  IADD3 R14, P1, PT, R17, UR4, RZ ;  /* 0x00000004110e7c10 */ /* 0x001fc8000ff3e0ff */
[----:B----4-:R-:W-:Y:S02]  /*17300*/  IADD3.X R15, PT, PT, R10, UR10, RZ, P1, !PT ;  /* 0x0000000a0a0f7c10 */ /* 0x010fe40008ffe4ff */
[----:B------:R-:W4:Y:S04]  /*17310*/  LDL R10, [R1+0x63c] ;  /* 0x00063c00010a7983 */ /* 0x000f280000100800 */
[----:B------:R0:W5:Y:S04]  /*17320*/  LDG.E.U8 R26, desc[UR12][R14.64] ;  /* 0x0000000c0e1a7981 */ /* 0x000168000c1e1100 */
[----:B------:R1:W-:Y:S01]  /*17330*/  STL [R1+0x8c], R24 ;  /* 0x00008c1801007387 */ /* 0x0003e20000100800 */
[----:B0-----:R-:W-:-:S04]  /*17340*/  IADD3 R14, P1, PT, R16, UR4, RZ ;  /* 0x00000004100e7c10 */ /* 0x001fc8000ff3e0ff */
[----:B------:R-:W-:Y:S02]  /*17350*/  IADD3.X R15, PT, PT, R12, UR10, RZ, P1, !PT ;  /* 0x0000000a0c0f7c10 */ /* 0x000fe40008ffe4ff */
[----:B------:R-:W5:Y:S04]  /*17360*/  LDL R12, [R1+0x654] ;  /* 0x00065400010c7983 */ /* 0x000f680000100800 */
[----:B-1----:R0:W5:Y:S02]  /*17370*/  LDG.E.U8 R19, desc[UR12][R14.64] ;  /* 0x0000000c0e137981 */ /* 0x002164000c1e1100 */
[----:B0-----:R-:W-:Y:S02]  /*17380*/  IADD3 R14, P1, PT, R13, UR4, RZ ;  /* 0x000000040d0e7c10 */ /* 0x001fe4000ff3e0ff */
[----:B------:R-:W5:Y:S02]  /*17390*/  LDL R13, [R1+0x658] ;  /* 0x00065800010d7983 */ /* 0x000f640000100800 */
[----:B------:R-:W-:-:S02]  /*173a0*/  IADD3.X R15, PT, PT, R11, UR10, RZ, P1, !PT ;  /* 0x0000000a0b0f7c10 */ /* 0x000fc40008ffe4ff */
[----:B------:R-:W5:Y:S04]  /*173b0*/  LDL R11, [R1+0x66c] ;  /* 0x00066c00010b7983 */ /* 0x000f680000100800 */
[----:B------:R2:W5:Y:S04]  /*173c0*/  LDG.E.U8 R24, desc[UR12][R14.64] ;  /* 0x0000000c0e187981 */ /* 0x000568000c1e1100 */
[----:B------:R0:W-:Y:S01]  /*173d0*/  STL [R1+0x88], R23 ;  /* 0x0000881701007387 */ /* 0x0001e20000100800 */
[----:B------:R-:W-:Y:S01]  /*173e0*/  UIMAD UR7, UR16, 0x3, URZ ;  /* 0x00000003100778a4 */ /* 0x000fe2000f8e02ff */
[----:B--2---:R-:W-:Y:S01]  /*173f0*/  IADD3 R14, P1, PT, R0, UR4, RZ ;  /* 0x00000004000e7c10 */ /* 0x004fe2000ff3e0ff */
[----:B------:R-:W-:-:S03]  /*17400*/  VIADD R0, R7, UR16 ;  /* 0x0000001007007c36 */ /* 0x000fc60008000000 */
[----:B---3--:R-:W-:Y:S02]  /*17410*/  IADD3.X R15, PT, PT, R9, UR10, RZ, P1, !PT ;  /* 0x0000000a090f7c10 */ /* 0x008fe40008ffe4ff */
[----:B------:R-:W-:Y:S01]  /*17420*/  IADD3 R16, P1, PT, R0, UR4, RZ ;  /* 0x0000000400107c10 */ /* 0x000fe2000ff3e0ff */
[----:B------:R-:W2:Y:S01]  /*17430*/  LDL R9, [R1+0x670] ;  /* 0x0006700001097983 */ /* 0x000ea20000100800 */
[----:B------:R-:W-:-:S03]  /*17440*/  VIADD R0, R8, UR16 ;  /* 0x0000001008007c36 */ /* 0x000fc60008000000 */
[----:B------:R1:W-:Y:S04]  /*17450*/  STL [R1+0x84], R22 ;  /* 0x0000841601007387 */ /* 0x0003e80000100800 */
[----:B0-----:R-:W3:Y:S01]  /*17460*/  LDG.E.U8 R23, desc[UR12][R14.64] ;  /* 0x0000000c0e177981 */ /* 0x001ee2000c1e1100 */
[----:B----4-:R-:W-:-:S03]  /*17470*/  IADD3.X R17, PT, PT, R10, UR10, RZ, P1, !PT ;  /* 0x0000000a0a117c10 */ /* 0x010fc60008ffe4ff */
[----:B------:R-:W4:Y:S04]  /*17480*/  LDL R10, [R1+0x674] ;  /* 0x00067400010a7983 */ /* 0x000f280000100800 */
[----:B-1----:R0:W4:Y:S02]  /*17490*/  LDG.E.U8 R22, desc[UR12][R16.64] ;  /* 0x0000000c10167981 */ /* 0x002124000c1e1100 */
[----:B0-----:R-:W-:Y:S01]  /*174a0*/  IADD3 R16, P1, PT, R0, UR4, RZ ;  /* 0x0000000400107c10 */ /* 0x001fe2000ff3e0ff */
[----:B------:R-:W-:-:S03]  /*174b0*/  VIADD R0, R25, UR16 ;  /* 0x0000001019007c36 */ /* 0x000fc60008000000 */
[----:B-----5:R-:W-:Y:S02]  /*174c0*/  IADD3.X R17, PT, PT, R18, UR10, RZ, P1, !PT ;  /* 0x0000000a12117c10 */ /* 0x020fe40008ffe4ff */
[----:B------:R-:W-:Y:S01]  /*174d0*/  IADD3 R14, P1, PT, R0, UR4, RZ ;  /* 0x00000004000e7c10 */ /* 0x000fe2000ff3e0ff */
[----:B------:R-:W-:Y:S01]  /*174e0*/  VIADD R0, R29, UR16 ;  /* 0x000000101d007c36 */ /* 0x000fe20008000000 */
[----:B------:R0:W-:Y:S02]  /*174f0*/  STL [R1+0x80], R21 ;  /* 0x0000801501007387 */ /* 0x0001e40000100800 */
[----:B------:R-:W-:Y:S02]  /*17500*/  IADD3.X R15, PT, PT, R12, UR10, RZ, P1, !PT ;  /* 0x0000000a0c0f7c10 */ /* 0x000fe40008ffe4ff */
[----:B------:R1:W-:Y:S04]  /*17510*/  STL [R1+0x7c], R20 ;  /* 0x00007c1401007387 */ /* 0x0003e80000100800 */
[----:B------:R-:W5:Y:S04]  /*17520*/  LDL R12, [R1+0x678] ;  /* 0x00067800010c7983 */ /* 0x000f680000100800 */
[----:B0-----:R0:W5:Y:S04]  /*17530*/  LDG.E.U8 R21, desc[UR12][R16.64] ;  /* 0x0000000c10157981 */ /* 0x001168000c1e1100 */
[----:B-1----:R1:W5:Y:S01]  /*17540*/  LDG.E.U8 R20, desc[UR12][R14.64] ;  /* 0x0000000c0e147981 */ /* 0x002362000c1e1100 */
[----:B0-----:R-:W-:-:S03]  /*17550*/  IADD3 R16, P1, PT, R0, UR4, RZ ;  /* 0x0000000400107c10 */ /* 0x001fc6000ff3e0ff */
[----:B------:R-:W-:Y:S01]  /*17560*/  STL [R1+0x78], R26 ;  /* 0x0000781a01007387 */ /* 0x000fe20000100800 */
[----:B------:R-:W-:Y:S01]  /*17570*/  VIADD R0, R7, UR7 ;  /* 0x0000000707007c36 */ /* 0x000fe20008000000 */
[----:B------:R-:W-:Y:S02]  /*17580*/  IADD3.X R17, PT, PT, R13, UR10, RZ, P1, !PT ;  /* 0x0000000a0d117c10 */ /* 0x000fe40008ffe4ff */
[----:B------:R-:W5:Y:S02]  /*17590*/  LDL R18, [R1+0x67c] ;  /* 0x00067c0001127983 */ /* 0x000f640000100800 */
[----:B-1----:R-:W-:Y:S02]  /*175a0*/  IADD3 R14, P1, PT, R0, UR4, RZ ;  /* 0x00000004000e7c10 */ /* 0x002fe4000ff3e0ff */
[----:B------:R0:W-:Y:S02]  /*175b0*/  STL [R1+0x74], R19 ;  /* 0x0000741301007387 */ /* 0x0001e40000100800 */
[----:B------:R-:W-:-:S02]  /*175c0*/  IADD3.X R15, PT, PT, R11, UR10, RZ, P1, !PT ;  /* 0x0000000a0b0f7c10 */ /* 0x000fc40008ffe4ff */
[----:B------:R-:W5:Y:S04]  /*175d0*/  LDL R13, [R1+0x680] ;  /* 0x00068000010d7983 */ /* 0x000f680000100800 */
[----:B------:R1:W5:Y:S04]  /*175e0*/  LDG.E.U8 R27, desc[UR12][R14.64] ;  /* 0x0000000c0e1b7981 */ /* 0x000368000c1e1100 */
[----:B0-----:R0:W5:Y:S01]  /*175f0*/  LDG.E.U8 R19, desc[UR12][R16.64] ;  /* 0x0000000c10137981 */ /* 0x001162000c1e1100 */
[----:B------:R-:W-:-:S05]  /*17600*/  VIADD R0, R8, UR7 ;  /* 0x0000000708007c36 */ /* 0x000fca0008000000 */
[----:B-1----:R-:W-:Y:S01]  /*17610*/  IADD3 R14, P1, PT, R0, UR4, RZ ;  /* 0x00000004000e7c10 */ /* 0x002fe2000ff3e0ff */
[----:B------:R-:W-:Y:S01]  /*17620*/  VIADD R0, R25, UR7 ;  /* 0x0000000719007c36 */ /* 0x000fe20008000000 */
[----:B------:R1:W-:Y:S01]  /*17630*/  STL [R1+0x70], R24 ;  /* 0x0000701801007387 */ /* 0x0003e20000100800 */
[----:B------:R-:W-:Y:S01]  /*17640*/  USHF.L.U32 UR9, UR16, 0x2, URZ ;  /* 0x0000000210097899 */ /* 0x000fe200080006ff */
[----:B--2---:R-:W-:Y:S02]  /*17650*/  IADD3.X R15, PT, PT, R9, UR10, RZ, P1, !PT ;  /* 0x0000000a090f7c10 */ /* 0x004fe40008ffe4ff */
[----:B------:R-:W2:Y:S01]  /*17660*/  LDL R9, [R1+0x6bc] ;  /* 0x0006bc0001097983 */ /* 0x000ea20000100800 */
[----:B0-----:R-:W-:Y:S01]  /*17670*/  IADD3 R16, P1, PT, R0, UR4, RZ ;  /* 0x0000000400107c10 */ /* 0x001fe2000ff3e0ff */
[----:B------:R-:W-:Y:S02]  /*17680*/  VIADD R0, R29, UR7 ;  /* 0x000000071d007c36 */ /* 0x000fe40008000000 */
[----:B------:R-:W2:Y:S04]  /*17690*/  LDG.E.U8 R26, desc[UR12][R14.64] ;  /* 0x0000000c0e1a7981 */ /* 0x000ea8000c1e1100 */
[----:B---3--:R0:W-:Y:S01]  /*176a0*/  STL [R1+0x6c], R23 ;  /* 0x00006c1701007387 */ /* 0x0081e20000100800 */
[----:B----4-:R-:W-:-:S03]  /*176b0*/  IADD3.X R17, PT, PT, R10, UR10, RZ, P1, !PT ;  /* 0x0000000a0a117c10 */ /* 0x010fc60008ffe4ff */
[----:B------:R-:W3:Y:S04]  /*176c0*/  LDL R10, [R1+0x6c0] ;  /* 0x0006c000010a7983 */ /* 0x000ee80000100800 */
[----:B------:R-:W-:Y:S04]  /*176d0*/  STL [R1+0x64], R22 ;  /* 0x0000641601007387 */ /* 0x000fe80000100800 */
[----:B-1----:R1:W4:Y:S04]  /*176e0*/  LDG.E.U8 R24, desc[UR12][R16.64] ;  /* 0x0000000c10187981 */ /* 0x002328000c1e1100 */
[----:B------:R-:W4:Y:S01]  /*176f0*/  LDL R11, [R1+0x6c4] ;  /* 0x0006c400010b7983 */ /* 0x000f220000100800 */
[----:B-1----:R-:W-:Y:S01]  /*17700*/  IADD3 R16, P1, PT, R0, UR4, RZ ;  /* 0x0000000400107c10 */ /* 0x002fe2000ff3e0ff */
[----:B------:R-:W-:-:S03]  /*17710*/  VIADD R0, R7, UR9 ;  /* 0x0000000907007c36 */ /* 0x000fc60008000000 */
[----:B-----5:R-:W-:Y:S01]  /*17720*/  IADD3.X R17, PT, PT, R12, UR10, RZ, P1, !PT ;  /* 0x0000000a0c117c10 */ /* 0x020fe20008ffe4ff */
[----:B------:R-:W-:Y:S01]  /*17730*/  STL [R1+0x5c], R21 ;  /* 0x00005c1501007387 */ /* 0x000fe20000100800 */
[----:B------:R-:W-:-:S03]  /*17740*/  IADD3 R14, P1, PT, R0, UR4, RZ ;  /* 0x00000004000e7c10 */ /* 0x000fc6000ff3e0ff */
[----:B------:R-:W5:Y:S01]  /*17750*/  LDL R12, [R1+0x6c8] ;  /* 0x0006c800010c7983 */ /* 0x000f620000100800 */
[----:B------:R-:W-:-:S03]  /*17760*/  VIADD R0, R8, UR9 ;  /* 0x0000000908007c36 */ /* 0x000fc60008000000 */
[----:B------:R1:W-:Y:S04]  /*17770*/  STL [R1+0x58], R20 ;  /* 0x0000581401007387 */ /* 0x0003e80000100800 */
[----:B0-----:R0:W5:Y:S01]  /*17780*/  LDG.E.U8 R23, desc[UR12][R16.64] ;  /* 0x0000000c10177981 */ /* 0x001162000c1e1100 */
[----:B------:R-:W-:-:S03]  /*17790*/  IADD3.X R15, PT, PT, R18, UR10, RZ, P1, !PT ;  /* 0x0000000a120f7c10 */ /* 0x000fc60008ffe4ff */
[----:B-1----:R-:W5:Y:S04]  /*177a0*/  LDL R20, [R1+0x6cc] ;  /* 0x0006cc0001147983 */ /* 0x002f680000100800 */
[----:B------:R1:W5:Y:S01]  /*177b0*/  LDG.E.U8 R22, desc[UR12][R14.64] ;  /* 0x0000000c0e167981 */ /* 0x000362000c1e1100 */
[----:B0-----:R-:W-:-:S03]  /*177c0*/  IADD3 R16, P1, PT, R0, UR4, RZ ;  /* 0x0000000400107c10 */ /* 0x001fc6000ff3e0ff */
[----:B------:R0:W-:Y:S01]  /*177d0*/  STL [R1+0x4c], R19 ;  /* 0x00004c1301007387 */ /* 0x0001e20000100800 */
[----:B------:R-:W-:-:S05]  /*177e0*/  IADD3.X R17, PT, PT, R13, UR10, RZ, P1, !PT ;  /* 0x0000000a0d117c10 */ /* 0x000fca0008ffe4ff */
[----:B------:R1:W5:Y:S04]  /*177f0*/  LDG.E.U8 R21, desc[UR12][R16.64] ;  /* 0x0000000c10157981 */ /* 0x000368000c1e1100 */
[----:B0-----:R-:W5:Y:S04]  /*17800*/  LDL R19, [R1+0x6d0] ;  /* 0x0006d00001137983 */ /* 0x001f680000100800 */
[----:B------:R-:W-:Y:S04]  /*17810*/  STL [R1+0x60], R27 ;  /* 0x0000601b01007387 */ /* 0x000fe80000100800 */
[----:B------:R-:W5:Y:S01]  /*17820*/  LDL R18, [R1+0x6d4] ;  /* 0x0006d40001127983 */ /* 0x000f620000100800 */
[----:B------:R-:W-:-:S06]  /*17830*/  USHF.L.U32 UR7, UR16, 0x3, URZ ;  /* 0x0000000310077899 */ /* 0x000fcc00080006ff */
[----:B------:R-:W-:-:S05]  /*17840*/  VIADD R0, R7, UR7 ;  /* 0x0000000707007c36 */ /* 0x000fca0008000000 */
[----:B-1----:R-:W-:Y:S01]  /*17850*/  IADD3 R14, P1, PT, R0, UR4, RZ ;  /* 0x00000004000e7c10 */ /* 0x002fe2000ff3e0ff */
[----:B------:R-:W-:Y:S01]  /*17860*/  VIADD R0, R8, UR7 ;  /* 0x0000000708007c36 */ /* 0x000fe20008000000 */
[----:B------:R-:W-:Y:S02]  /*17870*/  UIMAD UR17, UR16, 0x9, URZ ;  /* 0x00000009101178a4 */ /* 0x000fe4000f8e02ff */
[----:B--2---:R-:W-:Y:S02]  /*17880*/  IADD3.X R15, PT, PT, R9, UR10, RZ, P1, !PT ;  /* 0x0000000a090f7c10 */ /* 0x004fe40008ffe4ff */
[----:B------:R-:W-:Y:S01]  /*17890*/  IADD3 R16, P1, PT, R0, UR4, RZ ;  /* 0x0000000400107c10 */ /* 0x000fe2000ff3e0ff */
[----:B------:R-:W-:Y:S02]  /*178a0*/  VIADD R0, R25, UR7 ;  /* 0x0000000719007c36 */ /* 0x000fe40008000000 */
[----:B------:R0:W2:Y:S04]  /*178b0*/  LDG.E.U8 R9, desc[UR12][R14.64] ;  /* 0x0000000c0e097981 */ /* 0x0000a8000c1e1100 */
[----:B------:R-:W-:Y:S01]  /*178c0*/  STL [R1+0x54], R26 ;  /* 0x0000541a01007387 */ /* 0x000fe20000100800 */
[----:B---3--:R-:W-:-:S02]  /*178d0*/  IADD3.X R17, PT, PT, R10, UR10, RZ, P1, !PT ;  /* 0x0000000a0a117c10 */ /* 0x008fc40008ffe4ff */
[----:B0-----:R-:W-:Y:S01]  /*178e0*/  IADD3 R14, P1, PT, R0, UR4, RZ ;  /* 0x00000004000e7c10 */ /* 0x001fe2000ff3e0ff */
[----:B------:R-:W-:Y:S02]  /*178f0*/  VIADD R0, R29, UR7 ;  /* 0x000000071d007c36 */ /* 0x000fe40008000000 */
[----:B------:R0:W3:Y:S01]  /*17900*/  LDG.E.U8 R10, desc[UR12][R16.64] ;  /* 0x0000000c100a7981 */ /* 0x0000e2000c1e1100 */
[----:B----4-:R-:W-:Y:S02]  /*17910*/  IADD3.X R15, PT, PT, R11, UR10, RZ, P1, !PT ;  /* 0x0000000a0b0f7c10 */ /* 0x010fe40008ffe4ff */
[----:B0-----:R-:W-:Y:S01]  /*17920*/  IADD3 R16, P1, PT, R0, UR4, RZ ;  /* 0x0000000400107c10 */ /* 0x001fe2000ff3e0ff */
[----:B------:R-:W-:Y:S01]  /*17930*/  VIADD R0, R7, UR17 ;  /* 0x0000001107007c36 */ /* 0x000fe20008000000 */
[----:B------:R0:W-:Y:S04]  /*17940*/  STL [R1+0x50], R24 ;  /* 0x0000501801007387 */ /* 0x0001e80000100800 */
[----:B------:R1:W4:Y:S04]  /*17950*/  LDG.E.U8 R11, desc[UR12][R14.64] ;  /* 0x0000000c0e0b7981 */ /* 0x000328000c1e1100 */
[----:B------:R-:W2:Y:S01]  /*17960*/  LDL R13, [R1+0x6d8] ;  /* 0x0006d800010d7983 */ /* 0x000ea20000100800 */
[----:B-----5:R-:W-:-:S02]  /*17970*/  IADD3.X R17, PT, PT, R12, UR10, RZ, P1, !PT ;  /* 0x0000000a0c117c10 */ /* 0x020fc40008ffe4ff */
[----:B-1----:R-:W-:Y:S01]  /*17980*/  IADD3 R14, P1, PT, R0, UR4, RZ ;  /* 0x00000004000e7c10 */ /* 0x002fe2000ff3e0ff */
[----:B------:R-:W-:Y:S02]  /*17990*/  VIADD R0, R8, UR17 ;  /* 0x0000001108007c36 */ /* 0x000fe40008000000 */
[----:B------:R1:W5:Y:S04]  /*179a0*/  LDG.E.U8 R12, desc[UR12][R16.64] ;  /* 0x0000000c100c7981 */ /* 0x000368000c1e1100 */
[----:B------:R-:W-:Y:S01]  /*179b0*/  STL [R1+0x48], R23 ;  /* 0x0000481701007387 */ /* 0x000fe20000100800 */
[----:B------:R-:W-:-:S03]  /*179c0*/  IADD3.X R15, PT, PT, R20, UR10, RZ, P1, !PT ;  /* 0x0000000a140f7c10 */ /* 0x000fc60008ffe4ff */
[----:B------:R-:W3:Y:S01]  /*179d0*/  LDL R20, [R1+0x6dc] ;  /* 0x0006dc0001147983 */ /* 0x000ee20000100800 */
[----:B-1----:R-:W-:Y:S01]  /*179e0*/  IADD3 R16, P1, PT, R0, UR4, RZ ;  /* 0x0000000400107c10 */ /* 0x002fe2000ff3e0ff */
[----:B------:R-:W-:Y:S02]  /*179f0*/  VIADD R0, R25, UR17 ;  /* 0x0000001119007c36 */ /* 0x000fe40008000000 */
[----:B------:R-:W-:Y:S04]  /*17a00*/  STL [R1+0x44], R22 ;  /* 0x0000441601007387 */ /* 0x000fe80000100800 */
[----:B------:R1:W4:Y:S01]  /*17a10*/  LDG.E.U8 R28, desc[UR12][R14.64] ;  /* 0x0000000c0e1c7981 */ /* 0x000322000c1e1100 */
[----:B------:R-:W-:-:S03]  /*17a20*/  IADD3.X R17, PT, PT, R19, UR10, RZ, P1, !PT ;  /* 0x0000000a13117c10 */ /* 0x000fc60008ffe4ff */
[----:B------:R-:W5:Y:S01]  /*17a30*/  LDL R19, [R1+0x6e0] ;  /* 0x0006e00001137983 */ /* 0x000f620000100800 */
[----:B-1----:R-:W-:-:S03]  /*17a40*/  IADD3 R14, P1, PT, R0, UR4, RZ ;  /* 0x00000004000e7c10 */ /* 0x002fc6000ff3e0ff */
[----:B------:R1:W-:Y:S01]  /*17a50*/  STL [R1+0x40], R21 ;  /* 0x0000401501007387 */ /* 0x0003e20000100800 */
[----:B------:R-:W-:-:S03]  /*17a60*/  IADD3.X R15, PT, PT, R18, UR10, RZ, P1, !PT ;  /* 0x0000000a120f7c10 */ /* 0x000fc60008ffe4ff */
[----:B------:R-:W5:Y:S01]  /*17a70*/  LDL R18, [R1+0x6e4] ;  /* 0x0006e40001127983 */ /* 0x000f620000100800 */
[----:B------:R-:W-:Y:S01]  /*17a80*/  VIADD R0, R29, UR17 ;  /* 0x000000111d007c36 */ /* 0x000fe20008000000 */
[----:B------:R-:W-:Y:S02]  /*17a90*/  UIMAD UR17, UR16, 0xa, URZ ;  /* 0x0000000a101178a4 */ /* 0x000fe4000f8e02ff */
[----:B0-----:R0:W5:Y:S04]  /*17aa0*/  LDG.E.U8 R24, desc[UR12][R14.64] ;  /* 0x0000000c0e187981 */ /* 0x001168000c1e1100 */
[----:B------:R2:W5:Y:S04]  /*17ab0*/  LDG.E.U8 R26, desc[UR12][R16.64] ;  /* 0x0000000c101a7981 */ /* 0x000568000c1e1100 */
[----:B-1----:R-:W5:Y:S01]  /*17ac0*/  LDL R21, [R1+0x660] ;  /* 0x0006600001157983 */ /* 0x002f620000100800 */
[----:B0-----:R-:W-:Y:S01]  /*17ad0*/  IADD3 R14, P1, PT, R0, UR4, RZ ;  /* 0x00000004000e7c10 */ /* 0x001fe2000ff3e0ff */
[----:B------:R-:W-:-:S03]  /*17ae0*/  VIADD R0, R7, UR17 ;  /* 0x0000001107007c36 */ /* 0x000fc60008000000 */
[----:B--2---:R-:W-:Y:S02]  /*17af0*/  IADD3.X R15, PT, PT, R13, UR10, RZ, P1, !PT ;  /* 0x0000000a0d0f7c10 */ /* 0x004fe40008ffe4ff */
[----:B------:R-:W-:Y:S01]  /*17b00*/  IADD3 R16, P1, PT, R0, UR4, RZ ;  /* 0x0000000400107c10 */ /* 0x000fe2000ff3e0ff */
[----:B------:R-:W-:Y:S01]  /*17b10*/  VIADD R0, R8, UR17 ;  /* 0x0000001108007c36 */ /* 0x000fe20008000000 */
[----:B------:R-:W2:Y:S04]  /*17b20*/  LDL R13, [R1+0x65c] ;  /* 0x00065c00010d7983 */ /* 0x000ea80000100800 */
[----:B------:R0:W2:Y:S01]  /*17b30*/  LDG.E.U8 R22, desc[UR12][R14.64] ;  /* 0x0000000c0e167981 */ /* 0x0000a2000c1e1100 */
[----:B---3--:R-:W-:Y:S02]  /*17b40*/  IADD3.X R17, PT, PT, R20, UR10, RZ, P1, !PT ;  /* 0x0000000a14117c10 */ /* 0x008fe40008ffe4ff */
[----:B0-----:R-:W-:Y:S01]  /*17b50*/  IADD3 R14, P1, PT, R0, UR4, RZ ;  /* 0x00000004000e7c10 */ /* 0x001fe2000ff3e0ff */
[----:B------:R-:W-:Y:S01]  /*17b60*/  VIADD R0, R25, UR17 ;  /* 0x0000001119007c36 */ /* 0x000fe20008000000 */
[----:B------:R-:W3:Y:S04]  /*17b70*/  LDL R20, [R1+0x664] ;  /* 0x0006640001147983 */ /* 0x000ee80000100800 */
[----:B----4-:R0:W-:Y:S01]  /*17b80*/  STL [R1+0x28], R28 ;  /* 0x0000281c01007387 */ /* 0x0101e20000100800 */
[----:B------:R-:W-:-:S03]  /*17b90*/  USHF.L.U32 UR7, UR16, 0x1, URZ ;  /* 0x0000000110077899 */ /* 0x000fc600080006ff */
[----:B------:R-:W4:Y:S01]  /*17ba0*/  LDG.E.U8 R27, desc[UR12][R16.64] ;  /* 0x0000000c101b7981 */ /* 0x000f22000c1e1100 */
[----:B-----5:R-:W-:-:S05]  /*17bb0*/  IADD3.X R15, PT, PT, R19, UR10, RZ, P1, !PT ;  /* 0x0000000a130f7c10 */ /* 0x020fca0008ffe4ff */
[----:B------:R1:W5:Y:S02]  /*17bc0*/  LDG.E.U8 R23, desc[UR12][R14.64] ;  /* 0x0000000c0e177981 */ /* 0x000364000c1e1100 */
[----:B-1----:R-:W-:-:S04]  /*17bd0*/  IADD3 R14, P1, PT, R0, UR4, RZ ;  /* 0x00000004000e7c10 */ /* 0x002fc8000ff3e0ff */
[----:B------:R-:W-:Y:S02]  /*17be0*/  IADD3.X R15, PT, PT, R18, UR10, RZ, P1, !PT ;  /* 0x0000000a120f7c10 */ /* 0x000fe40008ffe4ff */
[----:B------:R-:W2:Y:S04]  /*17bf0*/  LDL R18, [R1+0x668] ;  /* 0x0006680001127983 */ /* 0x000ea80000100800 */
[----:B0-----:R-:W2:Y:S01]  /*17c00*/  LDG.E.U8 R28, desc[UR12][R14.64] ;  /* 0x0000000c0e1c7981 */ /* 0x001ea2000c1e1100 */
[----:B------:R-:W-:-:S05]  /*17c10*/  VIADD R0, R7, UR7 ;  /* 0x0000000707007c36 */ /* 0x000fca0008000000 */
[----:B------:R-:W-:Y:S01]  /*17c20*/  IADD3 R16, P1, PT, R0, UR4, RZ ;  /* 0x0000000400107c10 */ /* 0x000fe2000ff3e0ff */
[----:B------:R-:W-:Y:S01]  /*17c30*/  VIADD R0, R8, UR7 ;  /* 0x0000000708007c36 */ /* 0x000fe20008000000 */
[----:B--2---:R-:W-:Y:S04]  /*17c40*/  STL [R1+0x1a30], R28 ;  /* 0x001a301c01007387 */ /* 0x004fe80000100800 */
[----:B------:R0:W-:Y:S04]  /*17c50*/  STL [R1+0x24], R26 ;  /* 0x0000241a01007387 */ /* 0x0001e80000100800 */
[----:B------:R-:W2:Y:S01]  /*17c60*/  LDL R19, [R1+0x6e8] ;  /* 0x0006e80001137983 */ /* 0x000ea20000100800 */
[----:B------:R-:W-:-:S02]  /*17c70*/  IADD3.X R17, PT, PT, R13, UR10, RZ, P1, !PT ;  /* 0x0000000a0d117c10 */ /* 0x000fc40008ffe4ff */
[----:B------:R-:W-:Y:S01]  /*17c80*/  IADD3 R14, P1, PT, R0, UR4, RZ ;  /* 0x00000004000e7c10 */ /* 0x000fe2000ff3e0ff */
[----:B------:R-:W-:Y:S02]  /*17c90*/  VIADD R0, R25, UR7 ;  /* 0x0000000719007c36 */ /* 0x000fe40008000000 */
[----:B0-----:R0:W4:Y:S01]  /*17ca0*/  LDG.E.U8 R26, desc[UR12][R16.64] ;  /* 0x0000000c101a7981 */ /* 0x001122000c1e1100 */
[----:B------:R-:W-:-:S03]  /*17cb0*/  IADD3.X R15, PT, PT, R21, UR10, RZ, P1, !PT ;  /* 0x0000000a150f7c10 */ /* 0x000fc60008ffe4ff */
[----:B------:R1:W-:Y:S04]  /*17cc0*/  STL [R1+0x20], R24 ;  /* 0x0000201801007387 */ /* 0x0003e80000100800 */
[----:B------:R-:W5:Y:S01]  /*17cd0*/  LDL R13, [R1+0x684] ;  /* 0x00068400010d7983 */ /* 0x000f620000100800 */
[----:B0-----:R-:W-:Y:S01]  /*17ce0*/  IADD3 R16, P1, PT, R0, UR4, RZ ;  /* 0x0000000400107c10 */ /* 0x001fe2000ff3e0ff */
[----:B------:R-:W-:Y:S02]  /*17cf0*/  VIADD R0, R29, UR7 ;  /* 0x000000071d007c36 */ /* 0x000fe40008000000 */
[----:B-1----:R0:W5:Y:S01]  /*17d00*/  LDG.E.U8 R24, desc[UR12][R14.64] ;  /* 0x0000000c0e187981 */ /* 0x002162000c1e1100 */
[----:B---3--:R-:W-:Y:S02]  /*17d10*/  IADD3.X R17, PT, PT, R20, UR10, RZ, P1, !PT ;  /* 0x0000000a14117c10 */ /* 0x008fe40008ffe4ff */
[----:B0-----:R-:W-:-:S04]  /*17d20*/  IADD3 R14, P1, PT, R0, UR4, RZ ;  /* 0x00000004000e7c10 */ /* 0x001fc8000ff3e0ff */
[----:B------:R-:W-:Y:S01]  /*17d30*/  IADD3.X R15, PT, PT, R18, UR10, RZ, P1, !PT ;  /* 0x0000000a120f7c10 */ /* 0x000fe20008ffe4ff */
[----:B------:R-:W-:Y:S01]  /*17d40*/  VIADD R0, R29, UR17 ;  /* 0x000000111d007c36 */ /* 0x000fe20008000000 */
[----:B------:R0:W-:Y:S04]  /*17d50*/  STL [R1+0x14], R22 ;  /* 0x0000141601007387 */ /* 0x0001e80000100800 */
[----:B------:R-:W3:Y:S04]  /*17d60*/  LDG.E.U8 R28, desc[UR12][R14.64] ;  /* 0x0000000c0e1c7981 */ /* 0x000ee8000c1e1100 */
[----:B------:R-:W3:Y:S04]  /*17d70*/  LDL R20, [R1+0x688] ;  /* 0x0006880001147983 */ /* 0x000ee80000100800 */
[----:B0-----:R0:W3:Y:S04]  /*17d80*/  LDG.E.U8 R22, desc[UR12][R16.64] ;  /* 0x0000000c10167981 */ /* 0x0010e8000c1e1100 */
[----:B------:R-:W3:Y:S01]  /*17d90*/  LDL R18, [R1+0x68c] ;  /* 0x00068c0001127983 */ /* 0x000ee20000100800 */
[----:B0-----:R-:W-:Y:S01]  /*17da0*/  IADD3 R16, P1, PT, R0, UR4, RZ ;  /* 0x0000000400107c10 */ /* 0x001fe2000ff3e0ff */
[----:B------:R-:W-:-:S03]  /*17db0*/  VIADD R0, R25, UR9 ;  /* 0x0000000919007c36 */ /* 0x000fc60008000000 */
[----:B--2---:R-:W-:Y:S02]  /*17dc0*/  IADD3.X R17, PT, PT, R19, UR10, RZ, P1, !PT ;  /* 0x0000000a13117c10 */ /* 0x004fe40008ffe4ff */
[----:B------:R-:W-:-:S03]  /*17dd0*/  IADD3 R14, P1, PT, R0, UR4, RZ ;  /* 0x00000004000e7c10 */ /* 0x000fc6000ff3e0ff */
[----:B------:R0:W2:Y:S01]  /*17de0*/  LDG.E.U8 R0, desc[UR12][R16.64] ;  /* 0x0000000c10007981 */ /* 0x0000a2000c1e1100 */
[----:B------:R-:W-:-:S03]  /*17df0*/  UIMAD UR7, UR16, 0x5, URZ ;  /* 0x00000005100778a4 */ /* 0x000fc6000f8e02ff */
[----:B----4-:R1:W-:Y:S01]  /*17e00*/  STL [R1+0x1c], R27 ;  /* 0x00001c1b01007387 */ /* 0x0103e20000100800 */
[----:B-----5:R-:W-:Y:S01]  /*17e10*/  IADD3.X R15, PT, PT, R13, UR10, RZ, P1, !PT ;  /* 0x0000000a0d0f7c10 */ /* 0x020fe20008ffe4ff */
[----:B------:R-:W-:-:S05]  /*17e20*/  VIADD R13, R29, UR9 ;  /* 0x000000091d0d7c36 */ /* 0x000fca0008000000 */
[----:B0-----:R-:W-:Y:S01]  /*17e30*/  IADD3 R16, P1, PT, R13, UR4, RZ ;  /* 0x000000040d107c10 */ /* 0x001fe2000ff3e0ff */
[----:B---3--:R-:W-:Y:S04]  /*17e40*/  STL [R1+0x1a34], R28 ;  /* 0x001a341c01007387 */ /* 0x008fe80000100800 */
[----:B------:R0:W-:Y:S01]  /*17e50*/  STL [R1+0x18], R23 ;  /* 0x0000181701007387 */ /* 0x0001e20000100800 */
[----:B------:R-:W-:-:S03]  /*17e60*/  IADD3.X R17, PT, PT, R20, UR10, RZ, P1, !PT ;  /* 0x0000000a14117c10 */ /* 0x000fc60008ffe4ff */
[----:B------:R-:W3:Y:S04]  /*17e70*/  LDL R19, [R1+0x690] ;  /* 0x0006900001137983 */ /* 0x000ee80000100800 */
[----:B-1----:R-:W4:Y:S04]  /*17e80*/  LDG.E.U8 R27, desc[UR12][R16.64] ;  /* 0x0000000c101b7981 */ /* 0x002f28000c1e1100 */
[----:B0-----:R0:W5:Y:S02]  /*17e90*/  LDG.E.U8 R23, desc[UR12][R14.64] ;  /* 0x0000000c0e177981 */ /* 0x001164000c1e1100 */
[----:B0-----:R-:W-:-:S05]  /*17ea0*/  VIADD R14, R7, UR7 ;  /* 0x00000007070e7c36 */ /* 0x001fca0008000000 */
[----:B------:R-:W-:-:S04]  /*17eb0*/  IADD3 R14, P1, PT, R14, UR4, RZ ;  /* 0x000000040e0e7c10 */ /* 0x000fc8000ff3e0ff */
[----:B------:R-:W-:Y:S01]  /*17ec0*/  IADD3.X R15, PT, PT, R18, UR10, RZ, P1, !PT ;  /* 0x0000000a120f7c10 */ /* 0x000fe20008ffe4ff */
[----:B--2---:R-:W-:Y:S04]  /*17ed0*/  STL [R1+0x1a38], R0 ;  /* 0x001a380001007387 */ /* 0x004fe80000100800 */
[----:B------:R-:W2:Y:S04]  /*17ee0*/  LDL R21, [R1+0x694] ;  /* 0x0006940001157983 */ /* 0x000ea80000100800 */
[----:B------:R0:W-:Y:S01]  /*17ef0*/  STL [R1+0x10], R26 ;  /* 0x0000101a01007387 */ /* 0x0001e20000100800 */
[----:B------:R-:W-:-:S03]  /*17f00*/  VIADD R13, R8, UR7 ;  /* 0x00000007080d7c36 */ /* 0x000fc60008000000 */
[----:B------:R-:W2:Y:S04]  /*17f10*/  LDL R20, [R1+0x698] ;  /* 0x0006980001147983 */ /* 0x000ea80000100800 */
[----:B0-----:R0:W2:Y:S01]  /*17f20*/  LDG.E.U8 R26, desc[UR12][R14.64] ;  /* 0x0000000c0e1a7981 */ /* 0x0010a2000c1e1100 */
[----:B------:R-:W-:-:S03]  /*17f30*/  IADD3 R16, P1, PT, R13, UR4, RZ ;  /* 0x000000040d107c10 */ /* 0x000fc6000ff3e0ff */
[----:B------:R1:W-:Y:S04]  /*17f40*/  STL [R1+0xc], R24 ;  /* 0x00000c1801007387 */ /* 0x0003e80000100800 */
[----:B----4-:R-:W-:Y:S04]  /*17f50*/  STL [R1+0x1a2c], R27 ;  /* 0x001a2c1b01007387 */ /* 0x010fe80000100800 */
[----:B------:R-:W4:Y:S01]  /*17f60*/  LDL R18, [R1+0x69c] ;  /* 0x00069c0001127983 */ /* 0x000f220000100800 */
[----:B---3--:R-:W-:Y:S01]  /*17f70*/  IADD3.X R17, PT, PT, R19, UR10, RZ, P1, !PT ;  /* 0x0000000a13117c10 */ /* 0x008fe20008ffe4ff */
[----:B0-----:R-:W-:Y:S01]  /*17f80*/  VIADD R14, R25, UR7 ;  /* 0x00000007190e7c36 */ /* 0x001fe20008000000 */
[----:B------:R-:W-:Y:S01]  /*17f90*/  UIMAD UR9, UR16, 0x6, URZ ;  /* 0x00000006100978a4 */ /* 0x000fe2000f8e02ff */
[----:B------:R-:W-:-:S02]  /*17fa0*/  VIADD R13, R29, UR7 ;  /* 0x000000071d0d7c36 */ /* 0x000fc40008000000 */
[----:B-1----:R0:W3:Y:S04]  /*17fb0*/  LDG.E.U8 R24, desc[UR12][R16.64] ;  /* 0x0000000c10187981 */ /* 0x0020e8000c1e1100 */
[----:B--2---:R-:W-:Y:S04]  /*17fc0*/  STL [R1+0x1a18], R26 ;  /* 0x001a181a01007387 */ /* 0x004fe80000100800 */
[----:B------:R1:W-:Y:S04]  /*17fd0*/  STL [R1+0x8], R22 ;  /* 0x0000081601007387 */ /* 0x0003e80000100800 */
[----:B------:R-:W2:Y:S01]  /*17fe0*/  LDL R19, [R1+0x6a0] ;  /* 0x0006a00001137983 */ /* 0x000ea20000100800 */
[----:B------:R-:W-:-:S03]  /*17ff0*/  IADD3 R14, P1, PT, R14, UR4, RZ ;  /* 0x000000040e0e7c10 */ /* 0x000fc6000ff3e0ff */
[----:B------:R-:W3:Y:S01]  /*18000*/  LDL R0, [R1+0x6a4] ;  /* 0x0006a40001007983 */ /* 0x000ee20000100800 */
[----:B------:R-:W-:Y:S02]  /*18010*/  IADD3.X R15, PT, PT, R21, UR10, RZ, P1, !PT ;  /* 0x0000000a150f7c10 */ /* 0x000fe40008ffe4ff */
[----:B0-----:R-:W-:-:S03]  /*18020*/  IADD3 R16, P1, PT, R13, UR4, RZ ;  /* 0x000000040d107c10 */ /* 0x001fc6000ff3e0ff */
[----:B-1----:R0:W5:Y:S01]  /*18030*/  LDG.E.U8 R22, desc[UR12][R14.64] ;  /* 0x0000000c0e167981 */ /* 0x002162000c1e1100 */
[----:B------:R-:W-:Y:S01]  /*18040*/  IADD3.X R17, PT, PT, R20, UR10, RZ, P1, !PT ;  /* 0x0000000a14117c10 */ /* 0x000fe20008ffe4ff */
[----:B------:R-:W-:-:S04]  /*18050*/  VIADD R13, R8, UR9 ;  /* 0x00000009080d7c36 */ /* 0x000fc80008000000 */
[----:B------:R1:W5:Y:S01]  /*18060*/  LDG.E.U8 R20, desc[UR12][R16.64] ;  /* 0x0000000c10147981 */ /* 0x000362000c1e1100 */
[----:B0-----:R-:W-:-:S05]  /*18070*/  VIADD R14, R7, UR9 ;  /* 0x00000009070e7c36 */ /* 0x001fca0008000000 */
[----:B------:R-:W-:-:S04]  /*18080*/  IADD3 R14, P1, PT, R14, UR4, RZ ;  /* 0x000000040e0e7c10 */ /* 0x000fc8000ff3e0ff */
[----:B----4-:R-:W-:Y:S02]  /*18090*/  IADD3.X R15, PT, PT, R18, UR10, RZ, P1, !PT ;  /* 0x0000000a120f7c10 */ /* 0x010fe40008ffe4ff */
[----:B-1----:R-:W-:-:S03]  /*180a0*/  IADD3 R16, P1, PT, R13, UR4, RZ ;  /* 0x000000040d107c10 */ /* 0x002fc6000ff3e0ff */
[----:B------:R-:W4:Y:S01]  /*180b0*/  LDG.E.U8 R18, desc[UR12][R14.64] ;  /* 0x0000000c0e127981 */ /* 0x000f22000c1e1100 */
[----:B--2---:R-:W-:-:S05]  /*180c0*/  IADD3.X R17, PT, PT, R19, UR10, RZ, P1, !PT ;  /* 0x0000000a13117c10 */ /* 0x004fca0008ffe4ff */
[----:B------:R-:W2:Y:S04]  /*180d0*/  LDG.E.U8 R13, desc[UR12][R16.64] ;  /* 0x0000000c100d7981 */ /* 0x000ea8000c1e1100 */
[----:B---3--:R-:W-:Y:S04]  /*180e0*/  STL [R1+0x1a1c], R24 ;  /* 0x001a1c1801007387 */ /* 0x008fe80000100800 */
[----:B-----5:R-:W-:Y:S04]  /*180f0*/  STL [R1+0x1a20], R22 ;  /* 0x001a201601007387 */ /* 0x020fe80000100800 */
[----:B------:R0:W-:Y:S04]  /*18100*/  STL [R1], R23 ;  /* 0x0000001701007387 */ /* 0x0001e80000100800 */
[----:B------:R-:W3:Y:S04]  /*18110*/  LDL R21, [R1+0x6a8] ;  /* 0x0006a80001157983 */ /* 0x000ee80000100800 */
[----:B------:R1:W-:Y:S04]  /*18120*/  STL [R1+0x1a24], R20 ;  /* 0x001a241401007387 */ /* 0x0003e80000100800 */
[----:B0-----:R-:W5:Y:S04]  /*18130*/  LDL R23, [R1+0x6ac] ;  /* 0x0006ac0001177983 */ /* 0x001f680000100800 */
[----:B----4-:R0:W-:Y:S01]  /*18140*/  STL [R1+0x1a04], R18 ;  /* 0x001a041201007387 */ /* 0x0101e20000100800 */
[----:B------:R-:W-:-:S05]  /*18150*/  VIADD R14, R25, UR9 ;  /* 0x00000009190e7c36 */ /* 0x000fca0008000000 */
[----:B------:R-:W-:-:S04]  /*18160*/  IADD3 R14, P1, PT, R14, UR4, RZ ;  /* 0x000000040e0e7c10 */ /* 0x000fc8000ff3e0ff */
[----:B------:R-:W-:-:S05]  /*18170*/  IADD3.X R15, PT, PT, R0, UR10, RZ, P1, !PT ;  /* 0x0000000a000f7c10 */ /* 0x000fca0008ffe4ff */
[----:B------:R4:W5:Y:S04]  /*18180*/  LDG.E.U8 R19, desc[UR12][R14.64] ;  /* 0x0000000c0e137981 */ /* 0x000968000c1e1100 */
[----:B--2---:R2:W-:Y:S04]  /*18190*/  STL [R1+0x1a08], R13 ;  /* 0x001a080d01007387 */ /* 0x0045e80000100800 */
[----:B------:R-:W2:Y:S04]  /*181a0*/  LDL R22, [R1+0x6b0] ;  /* 0x0006b00001167983 */ /* 0x000ea80000100800 */
[----:B-1----:R-:W2:Y:S04]  /*181b0*/  LDL R20, [R1+0x6b4] ;  /* 0x0006b40001147983 */ /* 0x002ea80000100800 */
[----:B------:R-:W2:Y:S01]  /*181c0*/  LDL R0, [R1+0x6b8] ;  /* 0x0006b80001007983 */ /* 0x000ea20000100800 */
[----:B----4-:R-:W-:Y:S01]  /*181d0*/  VIADD R14, R29, UR9 ;  /* 0x000000091d0e7c36 */ /* 0x010fe20008000000 */
[----:B------:R-:W-:-:S04]  /*181e0*/  UIMAD UR7, UR16, 0x7, URZ ;  /* 0x00000007100778a4 */ /* 0x000fc8000f8e02ff */
[----:B------:R-:W-:Y:S02]  /*181f0*/  IADD3 R14, P1, PT, R14, UR4, RZ ;  /* 0x000000040e0e7c10 */ /* 0x000fe4000ff3e0ff */
[----:B------:R-:W-:Y:S02]  /*18200*/  VIADD R16, R7, UR7 ;  /* 0x0000000707107c36 */ /* 0x000fe40008000000 */
[----:B---3--:R-:W-:-:S03]  /*18210*/  IADD3.X R15, PT, PT, R21, UR10, RZ, P1, !PT ;  /* 0x0000000a150f7c10 */ /* 0x008fc60008ffe4ff */
[----:B------:R-:W-:Y:S02]  /*18220*/  IADD3 R16, P1, PT, R16, UR4, RZ ;  /* 0x0000000410107c10 */ /* 0x000fe4000ff3e0ff */
[----:B------:R1:W3:Y:S02]  /*18230*/  LDG.E.U8 R21, desc[UR12][R14.64] ;  /* 0x0000000c0e157981 */ /* 0x0002e4000c1e1100 */
[----:B-----5:R-:W-:-:S05]  /*18240*/  IADD3.X R17, PT, PT, R23, UR10, RZ, P1, !PT ;  /* 0x0000000a17117c10 */ /* 0x020fca0008ffe4ff */
[----:B------:R4:W5:Y:S01]  /*18250*/  LDG.E.U8 R23, desc[UR12][R16.64] ;  /* 0x0000000c10177981 */ /* 0x000962000c1e1100 */
[----:B-1----:R-:W-:-:S05]  /*18260*/  VIADD R14, R8, UR7 ;  /* 0x00000007080e7c36 */ /* 0x002fca0008000000 */
[----:B------:R-:W-:Y:S01]  /*18270*/  IADD3 R14, P1, PT, R14, UR4, RZ ;  /* 0x000000040e0e7c10 */ /* 0x000fe2000ff3e0ff */
[----:B----4-:R-:W-:Y:S01]  /*18280*/  VIADD R16, R25, UR7 ;  /* 0x0000000719107c36 */ /* 0x010fe20008000000 */
[----:B------:R-:W-:Y:S04]  /*18290*/  STL [R1+0x1a0c], R19 ;  /* 0x001a0c1301007387 */ /* 0x000fe80000100800 */
[----:B------:R-:W4:Y:S04]  /*182a0*/  LDL.LU R7, [R1+0x1a54] ;  /* 0x001a540001077983 */ /* 0x000f280000300800 */
[----:B0-----:R-:W4:Y:S04]  /*182b0*/  LDL R18, [R1+0xd80] ;  /* 0x000d800001127983 */ /* 0x001f280000100800 */
[----:B--2---:R-:W2:Y:S01]  /*182c0*/  LDL R13, [R1+0xd7c] ;  /* 0x000d7c00010d7983 */ /* 0x004ea20000100800 */
[----:B------:R-:W-:-:S02]  /*182d0*/  IADD3.X R15, PT, PT, R22, UR10, RZ, P1, !PT ;  /* 0x0000000a160f7c10 */ /* 0x000fc40008ffe4ff */
[----:B------:R-:W-:-:S03]  /*182e0*/  IADD3 R16, P1, PT, R16, UR4, RZ ;  /* 0x0000000410107c10 */ /* 0x000fc6000ff3e0ff */
[----:B------:R0:W2:Y:S01]  /*182f0*/  LDG.E.U8 R25, desc[UR12][R14.64] ;  /* 0x0000000c0e197981 */ /* 0x0000a2000c1e1100 */
[----:B------:R-:W-:-:S05]  /*18300*/  IADD3.X R17, PT, PT, R20, UR10, RZ, P1, !PT ;  /* 0x0000000a14117c10 */ /* 0x000fca0008ffe4ff */
[----:B------:R-:W2:Y:S01]  /*18310*/  LDG.E.U8 R16, desc[UR12][R16.64] ;  /* 0x0000000c10107981 */ /* 0x000ea2000c1e1100 */
[----:B0-----:R-:W-:-:S05]  /*18320*/  VIADD R14, R29, UR7 ;  /* 0x000000071d0e7c36 */ /* 0x001fca0008000000 */
[----:B------:R-:W-:-:S04]  /*18330*/  IADD3 R14, P1, PT, R14, UR4, RZ ;  /* 0x000000040e0e7c10 */ /* 0x000fc8000ff3e0ff */
[----:B------:R-:W-:-:S05]  /*18340*/  IADD3.X R15, PT, PT, R0, UR10, RZ, P1, !PT ;  /* 0x0000000a000f7c10 */ /* 0x000fca0008ffe4ff */
[----:B------:R4:W2:Y:S04]  /*18350*/  LDG.E.U8 R17, desc[UR12][R14.64] ;  /* 0x0000000c0e117981 */ /* 0x0008a8000c1e1100 */
[----:B---3--:R-:W-:Y:S04]  /*18360*/  STL [R1+0x1a10], R21 ;  /* 0x001a101501007387 */ /* 0x008fe80000100800 */
[----:B-----5:R-:W-:Y:S04]  /*18370*/  STL [R1+0x19e8], R23 ;  /* 0x0019e81701007387 */ /* 0x020fe80000100800 */
[----:B------:R-:W3:Y:S01]  /*18380*/  LDL.LU R8, [R1+0x1a50] ;  /* 0x001a500001087983 */ /* 0x000ee20000300800 */
[----:B----4-:R-:W-:-:S04]  /*18390*/  IADD3 R14, P1, PT, R18, UR4, RZ ;  /* 0x00000004120e7c10 */ /* 0x010fc8000ff3e0ff */
[----:B--2---:R-:W-:-:S05]  /*183a0*/  IADD3.X R15, PT, PT, R13, UR10, RZ, P1, !PT ;  /* 0x0000000a0d0f7c10 */ /* 0x004fca0008ffe4ff */
[----:B------:R-:W2:Y:S04]  /*183b0*/  LDG.E.U8 R29, desc[UR12][R14.64] ;  /* 0x0000000c0e1d7981 */ /* 0x000ea8000c1e1100 */
[----:B------:R-:W-:Y:S04]  /*183c0*/  STL [R1+0x19ec], R25 ;  /* 0x0019ec1901007387 */ /* 0x000fe80000100800 */
[----:B------:R-:W-:Y:S04]  /*183d0*/  STL [R1+0x19f0], R16 ;  /* 0x0019f01001007387 */ /* 0x000fe80000100800 */
[----:B------:R-:W4:Y:S04]  /*183e0*/  LDL.LU R0, [R1+0x36c] ;  /* 0x00036c0001007983 */ /* 0x000f280000300800 */
[----:B------:R0:W-:Y:S04]  /*183f0*/  STL [R1+0x19f4], R17 ;  /* 0x0019f41101007387 */ /* 0x0001e80000100800 */
[----:B------:R-:W5:Y:S04]  /*18400*/  LDL.LU R28, [R1+0x32c] ;  /* 0x00032c00011c7983 */ /* 0x000f680000300800 */
[----:B0-----:R-:W3:Y:S04]  /*18410*/  LDL.LU R17, [R1+0x328] ;  /* 0x0003280001117983 */ /* 0x001ee80000300800 */
[----:B------:R-:W3:Y:S04]  /*18420*/  LDL.LU R16, [R1+0x324] ;  /* 0x0003240001107983 */ /* 0x000ee80000300800 */
        /* <DEDUP_REMOVED lines=10> */
[----:B------:R-:W3:Y:S04]  /*184d0*/  LDL R15, [R1+0xd88] ;  /* 0x000d8800010f7983 */ /* 0x000ee80000100800 */
[----:B--2---:R0:W-:Y:S04]  /*184e0*/  STL [R1+0x19e0], R29 ;  /* 0x0019e01d01007387 */ /* 0x0041e80000100800 */
[----:B0-----:R-:W2:Y:S01]  /*184f0*/  LDL.LU R29, [R1+0x374] ;  /* 0x00037400011d7983 */ /* 0x001ea20000300800 */
[----:B---3--:R-:W-:-:S03]  /*18500*/  IADD3 R14, P1, PT, R15, UR4, RZ ;  /* 0x000000040f0e7c10 */ /* 0x008fc6000ff3e0ff */
[----:B------:R-:W3:Y:S02]  /*18510*/  LDL R15, [R1+0xd84] ;  /* 0x000d8400010f7983 */ /* 0x000ee40000100800 */
[----:B---3--:R-:W-:-:S05]  /*18520*/  IADD3.X R15, PT, PT, R15, UR10, RZ, P1, !PT ;  /* 0x0000000a0f0f7c10 */ /* 0x008fca0008ffe4ff */
[----:B------:R-:W3:Y:S04]  /*18530*/  LDG.E.U8 R14, desc[UR12][R14.64] ;  /* 0x0000000c0e0e7981 */ /* 0x000ee8000c1e1100 */
[----:B------:R-:W2:Y:S01]  /*18540*/  LDL.LU R15, [R1+0x37c] ;  /* 0x00037c00010f7983 */ /* 0x000ea20000300800 */
[----:B------:R-:W0:Y:S01]  /*18550*/  S2R R13, SR_TID.X ;  /* 0x00000000000d7919 */ /* 0x000e220000002100 */
[----:B------:R-:W1:Y:S01]  /*18560*/  S2UR UR9, SR_CgaCtaId ;  /* 0x00000000000979c3 */ /* 0x000e620000008800 */
[----:B------:R-:W-:-:S07]  /*18570*/  UMOV UR7, 0x400 ;  /* 0x0000040000077882 */ /* 0x000fce0000000000 */
[----:B------:R-:W-:Y:S06]  /*18580*/  BAR.SYNC.DEFER_BLOCKING 0x0 ;  /* 0x0000000000007b1d */ /* 0x000fec0000010000 */
[----:B---3--:R3:W-:Y:S04]  /*18590*/  STL [R1+0x19e4], R14 ;  /* 0x0019e40e01007387 */ /* 0x0087e80000100800 */
[----:B---3--:R-:W3:Y:S01]  /*185a0*/  LDL.LU R14, [R1+0x384] ;  /* 0x00038400010e7983 */ /* 0x008ee20000300800 */
[----:B-1----:R-:W-:Y:S01]  /*185b0*/  ULEA UR7, UR9, UR7, 0x18 ;  /* 0x0000000709077291 */ /* 0x002fe2000f8ec0ff */
[----:B0-----:R-:W-:-:S08]  /*185c0*/  LOP3.LUT R13, R13, 0x7f, RZ, 0xc0, !PT ;  /* 0x0000007f0d0d7812 */ /* 0x001fd000078ec0ff */
[----:B---3--:R-:W-:Y:S04]  /*185d0*/  STS.U8 [R13+UR7+0x8000], R14 ;  /* 0x0080000e0d007988 */ /* 0x008fe80008000007 */
[----:B--2---:R-:W-:Y:S04]  /*185e0*/  STS.U8 [R13+UR7+0x8080], R15 ;  /* 0x0080800f0d007988 */ /* 0x004fe80008000007 */
[----:B------:R-:W-:Y:S04]  /*185f0*/  STS.U8 [R13+UR7+0x8100], R29 ;  /* 0x0081001d0d007988 */ /* 0x000fe80008000007 */
[----:B----4-:R-:W-:Y:S04]  /*18600*/  STS.U8 [R13+UR7+0x8180], R0 ;  /* 0x008180000d007988 */ /* 0x010fe80008000007 */
[----:B------:R0:W-:Y:S04]  /*18610*/  STS.U8 [R13+UR7+0x9000], R9 ;  /* 0x009000090d007988 */ /* 0x0001e80008000007 */
[----:B------:R1:W-:Y:S04]  /*18620*/  STS.U8 [R13+UR7+0x9080], R10 ;  /* 0x0090800a0d007988 */ /* 0x0003e80008000007 */
[----:B------:R2:W-:Y:S04]  /*18630*/  STS.U8 [R13+UR7+0x9100], R11 ;  /* 0x0091000b0d007988 */ /* 0x0005e80008000007 */
[----:B0-----:R-:W3:Y:S04]  /*18640*/  LDL.LU R9, [R1+0x1a4c] ;  /* 0x001a4c0001097983 */ /* 0x001ee80000300800 */
[----:B-1----:R-:W4:Y:S04]  /*18650*/  LDL.LU R10, [R1+0x1a48] ;  /* 0x001a4800010a7983 */ /* 0x002f280000300800 */
[----:B--2---:R-:W2:Y:S04]  /*18660*/  LDL.LU R11, [R1+0x1a44] ;  /* 0x001a4400010b7983 */ /* 0x004ea80000300800 */
[----:B------:R0:W-:Y:S04]  /*18670*/  STS.U8 [R13+UR7+0x9180], R12 ;  /* 0x0091800c0d007988 */ /* 0x0001e80008000007 */
[----:B0-----:R-:W2:Y:S04]  /*18680*/  LDL.LU R12, [R1+0x1a40] ;  /* 0x001a4000010c7983 */ /* 0x001ea80000300800 */
[----:B-----5:R0:W-:Y:S04]  /*18690*/  STS.U8 [R13+UR7+0xa000], R28 ;  /* 0x00a0001c0d007988 */ /* 0x0201e80008000007 */
[----:B------:R-:W5:Y:S04]  /*186a0*/  LDL.LU R0, [R1+0x64] ;  /* 0x0000640001007983 */ /* 0x000f680000300800 */
[----:B0-----:R-:W3:Y:S04]  /*186b0*/  LDL.LU R28, [R1+0x5c] ;  /* 0x00005c00011c7983 */ /* 0x001ee80000300800 */
[----:B------:R-:W-:Y:S04]  /*186c0*/  STS.U8 [R13+UR7+0xa080], R17 ;  /* 0x00a080110d007988 */ /* 0x000fe80008000007 */
[----:B------:R-:W-:Y:S04]  /*186d0*/  STS.U8 [R13+UR7+0xa100], R16 ;  /* 0x00a100100d007988 */ /* 0x000fe80008000007 */
[----:B------:R-:W-:Y:S04]  /*186e0*/  STS.U8 [R13+UR7+0xa180], R25 ;  /* 0x00a180190d007988 */ /* 0x000fe80008000007 */
[----:B------:R-:W-:Y:S04]  /*186f0*/  STS.U8 [R13+UR7+0xb000], R23 ;  /* 0x00b000170d007988 */ /* 0x000fe80008000007 */
[----:B------:R-:W-:Y:S04]  /*18700*/  STS.U8 [R13+UR7+0xb080], R21 ;  /* 0x00b080150d007988 */ /* 0x000fe80008000007 */
[----:B------:R-:W-:Y:S04]  /*18710*/  STS.U8 [R13+UR7+0xb100], R19 ;  /* 0x00b100130d007988 */ /* 0x000fe80008000007 */
[----:B------:R-:W-:Y:S04]  /*18720*/  STS.U8 [R13+UR7+0xb180], R18 ;  /* 0x00b180120d007988 */ /* 0x000fe80008000007 */
[----:B------:R0:W-:Y:S04]  /*18730*/  STS.U8 [R13+UR7+0xc000], R20 ;  /* 0x00c000140d007988 */ /* 0x0001e80008000007 */
[----:B------:R-:W-:Y:S04]  /*18740*/  STS.U8 [R13+UR7+0xc080], R22 ;  /* 0x00c080160d007988 */ /* 0x000fe80008000007 */
[----:B------:R1:W-:Y:S04]  /*18750*/  STS.U8 [R13+UR7+0xc100], R24 ;  /* 0x00c100180d007988 */ /* 0x0003e80008000007 */
[----:B------:R-:W-:Y:S04]  /*18760*/  STS.U8 [R13+UR7+0xc180], R26 ;  /* 0x00c1801a0d007988 */ /* 0x000fe80008000007 */
[----:B------:R1:W-:Y:S04]  /*18770*/  STS.U8 [R13+UR7+0xd000], R27 ;  /* 0x00d0001b0d007988 */ /* 0x0003e80008000007 */
[----:B0-----:R-:W5:Y:S04]  /*18780*/  LDL.LU R20, [R1+0x58] ;  /* 0x0000580001147983 */ /* 0x001f680000300800 */
[----:B-1----:R-:W5:Y:S01]  /*18790*/  LDL.LU R24, [R1+0x4c] ;  /* 0x00004c0001187983 */ /* 0x002f620000300800 */
[----:B------:R-:W0:Y:S03]  /*187a0*/  S2R R27, SR_TID.X ;  /* 0x00000000001b7919 */ /* 0x000e260000002100 */
[----:B------:R-:W5:Y:S04]  /*187b0*/  LDL.LU R26, [R1+0x28] ;  /* 0x00002800011a7983 */ /* 0x000f680000300800 */
[----:B--2---:R-:W-:Y:S04]  /*187c0*/  STS.U8 [R13+UR7+0xd080], R12 ;  /* 0x00d0800c0d007988 */ /* 0x004fe80008000007 */
[----:B------:R0:W-:Y:S02]  /*187d0*/  STS.U8 [R13+UR7+0xd100], R11 ;  /* 0x00d1000b0d007988 */ /* 0x0001e40008000007 */
[----:B0-----:R-:W-:-:S05]  /*187e0*/  LOP3.LUT R11, R27, 0x7f, RZ, 0xc0, !PT ;  /* 0x0000007f1b0b7812 */ /* 0x001fca00078ec0ff */
[----:B----4-:R-:W-:Y:S04]  /*187f0*/  STS.U8 [R11+UR7+0xd180], R10 ;  /* 0x00d1800a0b007988 */ /* 0x010fe80008000007 */
[----:B---3--:R-:W-:Y:S04]  /*18800*/  STS.U8 [R11+UR7+0xe000], R9 ;  /* 0x00e000090b007988 */ /* 0x008fe80008000007 */
[----:B------:R-:W-:Y:S04]  /*18810*/  STS.U8 [R11+UR7+0xe080], R8 ;  /* 0x00e080080b007988 */ /* 0x000fe80008000007 */
[----:B------:R-:W-:Y:S04]  /*18820*/  STS.U8 [R11+UR7+0xe100], R7 ;  /* 0x00e100070b007988 */ /* 0x000fe80008000007 */
[----:B------:R-:W-:Y:S04]  /*18830*/  STS.U8 [R11+UR7+0xe180], R6 ;  /* 0x00e180060b007988 */ /* 0x000fe80008000007 */
[----:B------:R-:W-:Y:S04]  /*18840*/  STS.U8 [R11+UR7+0xf000], R5 ;  /* 0x00f000050b007988 */ /* 0x000fe80008000007 */
[----:B------:R-:W-:Y:S04]  /*18850*/  STS.U8 [R11+UR7+0xf080], R4 ;  /* 0x00f080040b007988 */ /* 0x000fe80008000007 */
[----:B------:R-:W-:Y:S04]  /*18860*/  STS.U8 [R11+UR7+0xf100], R3 ;  /* 0x00f100030b007988 */ /* 0x000fe80008000007 */
[----:B------:R0:W-:Y:S04]  /*18870*/  STS.U8 [R11+UR7+0xf180], R2 ;  /* 0x00f180020b007988 */ /* 0x0001e80008000007 */
[----:B------:R1:W-:Y:S01]  /*18880*/  STL [R1+0x1a3c], R11 ;  /* 0x001a3c0b01007387 */ /* 0x0003e20000100800 */
[----:B0-----:R-:W-:-:S03]  /*18890*/  LOP3.LUT R2, R11, 0x10, RZ, 0x3c, !PT ;  /* 0x000000100b027812 */ /* 0x001fc600078e3cff */
[----:B-1----:R-:W2:Y:S04]  /*188a0*/  LDL.LU R11, [R1+0x24] ;  /* 0x00002400010b7983 */ /* 0x002ea80000300800 */
[----:B-----5:R0:W-:Y:S04]  /*188b0*/  STS.U8 [R2+UR7+0x8200], R0 ;  /* 0x0082000002007988 */ /* 0x0201e80008000007 */
[----:B------:R1:W-:Y:S04]  /*188c0*/  STS.U8 [R2+UR7+0x8280], R28 ;  /* 0x0082801c02007988 */ /* 0x0003e80008000007 */
[----:B0-----:R-:W3:Y:S04]  /*188d0*/  LDL.LU R0, [R1+0x20] ;  /* 0x0000200001007983 */ /* 0x001ee80000300800 */
[----:B-1----:R-:W4:Y:S04]  /*188e0*/  LDL.LU R28, [R1+0x14] ;  /* 0x00001400011c7983 */ /* 0x002f280000300800 */
[----:B------:R-:W5:Y:S04]  /*188f0*/  LDL.LU R3, [R1+0x318] ;  /* 0x0003180001037983 */ /* 0x000f680000300800 */
        /* <DEDUP_REMOVED lines=11> */
[----:B------:R0:W-:Y:S04]  /*189b0*/  STS.U8 [R2+UR7+0x8380], R24 ;  /* 0x0083801802007988 */ /* 0x0001e80008000007 */
[----:B------:R-:W5:Y:S04]  /*189c0*/  LDL.LU R29, [R1+0x1b4] ;  /* 0x0001b400011d7983 */ /* 0x000f680000300800 */
[----:B0-----:R-:W5:Y:S04]  /*189d0*/  LDL.LU R24, [R1+0x1ac] ;  /* 0x0001ac0001187983 */ /* 0x001f680000300800 */
[----:B------:R-:W5:Y:S04]  /*189e0*/  LDL.LU R17, [R1+0x158] ;  /* 0x0001580001117983 */ /* 0x000f680000300800 */
[----:B------:R-:W5:Y:S04]  /*189f0*/  LDL.LU R16, [R1+0x154] ;  /* 0x0001540001107983 */ /* 0x000f680000300800 */
[----:B------:R0:W-:Y:S04]  /*18a00*/  STS.U8 [R2+UR7+0x9200], R26 ;  /* 0x0092001a02007988 */ /* 0x0001e80008000007 */
[----:B------:R-:W5:Y:S04]  /*18a10*/  LDL.LU R25, [R1+0x144] ;  /* 0x0001440001197983 */ /* 0x000f680000300800 */
[----:B0-----:R-:W5:Y:S04]  /*18a20*/  LDL.LU R26, [R1+0x13c] ;  /* 0x00013c00011a7983 */ /* 0x001f680000300800 */
[----:B------:R-:W5:Y:S04]  /*18a30*/  LDL.LU R23, [R1+0x134] ;  /* 0x0001340001177983 */ /* 0x000f680000300800 */
[----:B------:R-:W5:Y:S04]  /*18a40*/  LDL.LU R21, [R1+0x12c] ;  /* 0x00012c0001157983 */ /* 0x000f680000300800 */
[----:B------:R-:W5:Y:S04]  /*18a50*/  LDL.LU R19, [R1+0xc0] ;  /* 0x0000c00001137983 */ /* 0x000f680000300800 */
[----:B------:R-:W5:Y:S04]  /*18a60*/  LDL.LU R13, [R1+0xb8] ;  /* 0x0000b800010d7983 */ /* 0x000f680000300800 */
[----:B------:R0:W-:Y:S04]  /*18a70*/  STS.U8 [R2+UR7+0x8300], R20 ;  /* 0x0083001402007988 */ /* 0x0001e80008000007 */
[----:B------:R-:W5:Y:S04]  /*18a80*/  LDL.LU R18, [R1+0x68] ;  /* 0x0000680001127983 */ /* 0x000f680000300800 */
[----:B0-----:R-:W5:Y:S04]  /*18a90*/  LDL.LU R20, [R1+0x3c] ;  /* 0x00003c0001147983 */ /* 0x001f680000300800 */
[----:B--2---:R0:W-:Y:S04]  /*18aa0*/  STS.U8 [R2+UR7+0x9280], R11 ;  /* 0x0092800b02007988 */ /* 0x0041e80008000007 */
[----:B0-----:R-:W2:Y:S04]  /*18ab0*/  LDL.LU R11, [R1+0x1a3c] ;  /* 0x001a3c00010b7983 */ /* 0x001ea80000300800 */
[----:B---3--:R0:W-:Y:S04]  /*18ac0*/  STS.U8 [R2+UR7+0x9300], R0 ;  /* 0x0093000002007988 */ /* 0x0081e80008000007 */
[----:B----4-:R1:W-:Y:S04]  /*18ad0*/  STS.U8 [R2+UR7+0x9380], R28 ;  /* 0x0093801c02007988 */ /* 0x0103e80008000007 */
[----:B0-----:R-:W3:Y:S04]  /*18ae0*/  LDL.LU R0, [R1+0x1a38] ;  /* 0x001a380001007983 */ /* 0x001ee80000300800 */
[----:B-1----:R-:W4:Y:S04]  /*18af0*/  LDL.LU R28, [R1+0x1a34] ;  /* 0x001a3400011c7983 */ /* 0x002f280000300800 */
[----:B-----5:R0:W-:Y:S04]  /*18b00*/  STS.U8 [R2+UR7+0xc200], R22 ;  /* 0x00c2001602007988 */ /* 0x0201e80008000007 */
[----:B------:R1:W-:Y:S04]  /*18b10*/  STS.U8 [R2+UR7+0xc280], R27 ;  /* 0x00c2801b02007988 */ /* 0x0003e80008000007 */
[----:B0-----:R-:W5:Y:S04]  /*18b20*/  LDL.LU R22, [R1+0x10] ;  /* 0x0000100001167983 */ /* 0x001f680000300800 */
[----:B-1----:R-:W3:Y:S01]  /*18b30*/  LDL.LU R27, [R1+0xc] ;  /* 0x00000c00011b7983 */ /* 0x002ee20000300800 */
[----:B------:R-:W0:Y:S03]  /*18b40*/  S2R R7, SR_TID.X ;  /* 0x0000000000077919 */ /* 0x000e260000002100 */
[----:B------:R0:W-:Y:S04]  /*18b50*/  STS.U8 [R2+UR7+0xa200], R3 ;  /* 0x00a2000302007988 */ /* 0x0001e80008000007 */
[----:B------:R1:W-:Y:S04]  /*18b60*/  STS.U8 [R2+UR7+0xa280], R4 ;  /* 0x00a2800402007988 */ /* 0x0003e80008000007 */
[----:B------:R-:W-:Y:S04]  /*18b70*/  STS.U8 [R2+UR7+0xa300], R5 ;  /* 0x00a3000502007988 */ /* 0x000fe80008000007 */
[----:B------:R-:W-:Y:S04]  /*18b80*/  STS.U8 [R2+UR7+0xa380], R6 ;  /* 0x00a3800602007988 */ /* 0x000fe80008000007 */
[----:B------:R-:W-:Y:S04]  /*18b90*/  STS.U8 [R2+UR7+0xb200], R8 ;  /* 0x00b2000802007988 */ /* 0x000fe80008000007 */
[----:B------:R-:W-:Y:S04]  /*18ba0*/  STS.U8 [R2+UR7+0xb280], R9 ;  /* 0x00b2800902007988 */ /* 0x000fe80008000007 */
[----:B------:R-:W-:Y:S01]  /*18bb0*/  STS.U8 [R2+UR7+0xb300], R10 ;  /* 0x00b3000a02007988 */ /* 0x000fe20008000007 */
[----:B0-----:R-:W-:-:S03]  /*18bc0*/  IMAD.SHL.U32 R3, R7, 0x80, RZ ;  /* 0x0000008007037824 */ /* 0x001fc600078e00ff */
[----:B------:R-:W-:Y:S01]  /*18bd0*/  STS.U8 [R2+UR7+0xb380], R12 ;  /* 0x00b3800c02007988 */ /* 0x000fe20008000007 */
[----:B-1----:R-:W-:-:S03]  /*18be0*/  SHF.R.S32.HI R4, RZ, 0x3, R7 ;  /* 0x00000003ff047819 */ /* 0x002fc60000011407 */
[----:B------:R-:W-:Y:S01]  /*18bf0*/  STS.U8 [R2+UR7+0xc300], R14 ;  /* 0x00c3000e02007988 */ /* 0x000fe20008000007 */
[----:B------:R-:W-:-:S03]  /*18c00*/  LOP3.LUT R3, R3, 0x200, RZ, 0xc0, !PT ;  /* 0x0000020003037812 */ /* 0x000fc600078ec0ff */
[----:B------:R-:W-:Y:S04]  /*18c10*/  STS.U8 [R2+UR7+0xc380], R15 ;  /* 0x00c3800f02007988 */ /* 0x000fe80008000007 */
[----:B------:R-:W-:Y:S04]  /*18c20*/  STS.U8 [R2+UR7+0xd200], R29 ;  /* 0x00d2001d02007988 */ /* 0x000fe80008000007 */
[----:B------:R0:W-:Y:S04]  /*18c30*/  STS.U8 [R2+UR7+0xd280], R24 ;  /* 0x00d2801802007988 */ /* 0x0001e80008000007 */
[----:B------:R-:W-:Y:S04]  /*18c40*/  STS.U8 [R2+UR7+0xd300], R17 ;  /* 0x00d3001102007988 */ /* 0x000fe80008000007 */
[----:B------:R-:W-:Y:S04]  /*18c50*/  STS.U8 [R2+UR7+0xd380], R16 ;  /* 0x00d3801002007988 */ /* 0x000fe80008000007 */
[----:B------:R-:W-:Y:S04]  /*18c60*/  STS.U8 [R2+UR7+0xe200], R25 ;  /* 0x00e2001902007988 */ /* 0x000fe80008000007 */
[----:B------:R1:W-:Y:S04]  /*18c70*/  STS.U8 [R2+UR7+0xe280], R26 ;  /* 0x00e2801a02007988 */ /* 0x0003e80008000007 */
[----:B------:R-:W-:Y:S04]  /*18c80*/  STS.U8 [R2+UR7+0xe300], R23 ;  /* 0x00e3001702007988 */ /* 0x000fe80008000007 */
[----:B------:R-:W-:Y:S04]  /*18c90*/  STS.U8 [R2+UR7+0xe380], R21 ;  /* 0x00e3801502007988 */ /* 0x000fe80008000007 */
[----:B------:R-:W-:Y:S04]  /*18ca0*/  STS.U8 [R2+UR7+0xf200], R19 ;  /* 0x00f2001302007988 */ /* 0x000fe80008000007 */
[----:B------:R-:W-:Y:S04]  /*18cb0*/  STS.U8 [R2+UR7+0xf280], R13 ;  /* 0x00f2800d02007988 */ /* 0x000fe80008000007 */
[----:B------:R-:W-:Y:S04]  /*18cc0*/  STS.U8 [R2+UR7+0xf300], R18 ;  /* 0x00f3001202007988 */ /* 0x000fe80008000007 */
[----:B------:R1:W-:Y:S04]  /*18cd0*/  STS.U8 [R2+UR7+0xf380], R20 ;  /* 0x00f3801402007988 */ /* 0x0003e80008000007 */
[----:B0-----:R-:W5:Y:S04]  /*18ce0*/  LDL.LU R24, [R1+0x8] ;  /* 0x0000080001187983 */ /* 0x001f680000300800 */
[----:B-1----:R-:W5:Y:S01]  /*18cf0*/  LDL.LU R26, [R1+0x1c] ;  /* 0x00001c00011a7983 */ /* 0x002f620000300800 */
[----:B------:R-:W-:-:S05]  /*18d00*/  IMAD.SHL.U32 R2, R7, 0x40, RZ ;  /* 0x0000004007027824 */ /* 0x000fca00078e00ff */
[----:B------:R-:W-:Y:S02]  /*18d10*/  LOP3.LUT R3, R3, 0x40, R2, 0xf8, !PT ;  /* 0x0000004003037812 */ /* 0x000fe400078ef802 */
[----:B------:R-:W-:Y:S02]  /*18d20*/  SGXT R2, R4, 0x1 ;  /* 0x000000010402781a */ /* 0x000fe40000000200 */
[----:B------:R-:W-:Y:S02]  /*18d30*/  SHF.R.S32.HI R4, RZ, 0x1, R7 ;  /* 0x00000001ff047819 */ /* 0x000fe40000011407 */
[----:B------:R-:W-:Y:S02]  /*18d40*/  LOP3.LUT R2, R2, 0x90, RZ, 0xc0, !PT ;  /* 0x0000009002027812 */ /* 0x000fe400078ec0ff */
[----:B------:R-:W-:-:S04]  /*18d50*/  SGXT R4, R4, 0x1 ;  /* 0x000000010404781a */ /* 0x000fc80000000200 */
[----:B------:R-:W-:Y:S02]  /*18d60*/  LOP3.LUT R3, R3, 0x120, R4, 0xf8, !PT ;  /* 0x0000012003037812 */ /* 0x000fe400078ef804 */
[----:B------:R-:W-:-:S04]  /*18d70*/  LOP3.LUT R4, R2, 0x10, R7, 0x78, !PT ;  /* 0x0000001002047812 */ /* 0x000fc800078e7807 */
[----:B------:R-:W-:Y:S02]  /*18d80*/  LOP3.LUT R5, R3, R4, RZ, 0xfc, !PT ;  /* 0x0000000403057212 */ /* 0x000fe400078efcff */
[----:B--2---:R-:W-:-:S05]  /*18d90*/  LOP3.LUT R2, R11, 0x20, RZ, 0x3c, !PT ;  /* 0x000000200b027812 */ /* 0x004fca00078e3cff */
[----:B----4-:R-:W-:Y:S04]  /*18da0*/  STS.U8 [R2+UR7+0x8580], R28 ;  /* 0x0085801c02007988 */ /* 0x010fe80008000007 */
[----:B---3--:R0:W-:Y:S04]  /*18db0*/  STS.U8 [R2+UR7+0x8480], R27 ;  /* 0x0084801b02007988 */ /* 0x0081e80008000007 */
[----:B0-----:R-:W2:Y:S04]  /*18dc0*/  LDL.LU R27, [R1+0x18] ;  /* 0x00001800011b7983 */ /* 0x001ea80000300800 */
[----:B------:R-:W-:Y:S04]  /*18dd0*/  STL [R1+0xc0], R5 ;  /* 0x0000c00501007387 */ /* 0x000fe80000100800 */
[----:B------:R0:W-:Y:S04]  /*18de0*/  STL [R1+0x19f8], R5 ;  /* 0x0019f80501007387 */ /* 0x0001e80000100800 */
[----:B------:R-:W3:Y:S01]  /*18df0*/  LDL.LU R28, [R1+0x1a30] ;  /* 0x001a3000011c7983 */ /* 0x000ee20000300800 */
[C---:B------:R-:W-:Y:S01]  /*18e00*/  LOP3.LUT R4, R7.reuse, 0x7, RZ, 0xc0, !PT ;  /* 0x0000000707047812 */ /* 0x040fe200078ec0ff */
[C---:B------:R-:W-:Y:S01]  /*18e10*/  IMAD.SHL.U32 R6, R7.reuse, 0x2, RZ ;  /* 0x0000000207067824 */ /* 0x040fe200078e00ff */
[----:B0-----:R-:W-:-:S03]  /*18e20*/  LOP3.LUT R5, R7, 0x60, RZ, 0xc0, !PT ;  /* 0x0000006007057812 */ /* 0x001fc600078ec0ff */
[C---:B------:R-:W-:Y:S02]  /*18e30*/  IMAD.SHL.U32 R3, R4.reuse, 0x10, RZ ;  /* 0x0000001004037824 */ /* 0x040fe400078e00ff */
[----:B------:R-:W-:-:S03]  /*18e40*/  IMAD R4, R4, 0x4, R5 ;  /* 0x0000000404047824 */ /* 0x000fc600078e0205 */
[----:B------:R-:W-:Y:S01]  /*18e50*/  LOP3.LUT R3, R3, 0x30, R6, 0x78, !PT ;  /* 0x0000003003037812 */ /* 0x000fe200078e7806 */
[----:B------:R-:W4:Y:S04]  /*18e60*/  LDL.LU R5, [R1+0x304] ;  /* 0x0003040001057983 */ /* 0x000f280000300800 */
        /* <DEDUP_REMOVED lines=11> */
[----:B------:R-:W4:Y:S01]  /*18f20*/  LDL.LU R25, [R1+0x1b0] ;  /* 0x0001b00001197983 */ /* 0x000f220000300800 */
[----:B------:R-:W-:-:S03]  /*18f30*/  IMAD.U32 R3, R4, 0x80, R3 ;  /* 0x0000008004037824 */ /* 0x000fc600078e0003 */
[----:B------:R-:W4:Y:S04]  /*18f40*/  LDL.LU R23, [R1+0x148] ;  /* 0x0001480001177983 */ /* 0x000f280000300800 */
[----:B-----5:R0:W-:Y:S04]  /*18f50*/  STS.U8 [R2+UR7+0x8400], R22 ;  /* 0x0084001602007988 */ /* 0x0201e80008000007 */
[----:B------:R-:W5:Y:S04]  /*18f60*/  LDL.LU R20, [R1+0x140] ;  /* 0x0001400001147983 */ /* 0x000f680000300800 */
[----:B------:R1:W-:Y:S04]  /*18f70*/  STS.U8 [R2+UR7+0x8500], R24 ;  /* 0x0085001802007988 */ /* 0x0003e80008000007 */
[----:B0-----:R-:W5:Y:S04]  /*18f80*/  LDL.LU R22, [R1+0x138] ;  /* 0x0001380001167983 */ /* 0x001f680000300800 */
[----:B------:R0:W-:Y:S04]  /*18f90*/  STS.U8 [R2+UR7+0x9400], R26 ;  /* 0x0094001a02007988 */ /* 0x0001e80008000007 */
[----:B-1----:R-:W5:Y:S04]  /*18fa0*/  LDL.LU R24, [R1+0x130] ;  /* 0x0001300001187983 */ /* 0x002f680000300800 */
[----:B------:R-:W5:Y:S04]  /*18fb0*/  LDL.LU R4, [R1+0x30c] ;  /* 0x00030c0001047983 */ /* 0x000f680000300800 */
[----:B0-----:R-:W5:Y:S04]  /*18fc0*/  LDL.LU R26, [R1+0xcc] ;  /* 0x0000cc00011a7983 */ /* 0x001f680000300800 */
[----:B------:R-:W5:Y:S04]  /*18fd0*/  LDL.LU R21, [R1+0xc8] ;  /* 0x0000c80001157983 */ /* 0x000f680000300800 */
[----:B------:R-:W5:Y:S04]  /*18fe0*/  LDL.LU R19, [R1+0xbc] ;  /* 0x0000bc0001137983 */ /* 0x000f680000300800 */
[----:B------:R-:W5:Y:S04]  /*18ff0*/  LDL.LU R13, [R1+0xb4] ;  /* 0x0000b400010d7983 */ /* 0x000f680000300800 */
[----:B------:R-:W5:Y:S04]  /*19000*/  LDL.LU R18, [R1+0x60] ;  /* 0x0000600001127983 */ /* 0x000f680000300800 */
[----:B------:R-:W-:Y:S04]  /*19010*/  STS.U8 [R2+UR7+0x9580], R0 ;  /* 0x0095800002007988 */ /* 0x000fe80008000007 */
[----:B--2---:R0:W-:Y:S04]  /*19020*/  STS.U8 [R2+UR7+0x9480], R27 ;  /* 0x0094801b02007988 */ /* 0x0041e80008000007 */
[----:B0-----:R-:W2:Y:S04]  /*19030*/  LDL.LU R27, [R1+0x54] ;  /* 0x00005400011b7983 */ /* 0x001ea80000300800 */
[----:B---3--:R0:W-:Y:S04]  /*19040*/  STS.U8 [R2+UR7+0x9500], R28 ;  /* 0x0095001c02007988 */ /* 0x0081e80008000007 */
[----:B0-----:R-:W3:Y:S04]  /*19050*/  LDL.LU R28, [R1+0x314] ;  /* 0x00031400011c7983 */ /* 0x001ee80000300800 */
[----:B------:R-:W2:Y:S04]  /*19060*/  LDL.LU R0, [R1+0x31c] ;  /* 0x00031c0001007983 */ /* 0x000ea80000300800 */
[----:B------:R-:W-:Y:S04]  /*19070*/  STL [R1+0xc4], R3 ;  /* 0x0000c40301007387 */ /* 0x000fe80000100800 */
[----:B------:R-:W-:Y:S04]  /*19080*/  STL [R1+0x19fc], R3 ;  /* 0x0019fc0301007387 */ /* 0x000fe80000100800 */
[----:B----4-:R-:W-:Y:S04]  /*19090*/  STS.U8 [R2+UR7+0xa580], R5 ;  /* 0x00a5800502007988 */ /* 0x010fe80008000007 */
[----:B------:R-:W-:Y:S04]  /*190a0*/  STS.U8 [R2+UR7+0xb400], R6 ;  /* 0x00b4000602007988 */ /* 0x000fe80008000007 */
        /* <DEDUP_REMOVED lines=9> */
[----:B-----5:R0:W-:Y:S04]  /*19140*/  STS.U8 [R2+UR7+0xe480], R20 ;  /* 0x00e4801402007988 */ /* 0x0201e80008000007 */
[----:B------:R-:W-:Y:S04]  /*19150*/  STS.U8 [R2+UR7+0xd500], R16 ;  /* 0x00d5001002007988 */ /* 0x000fe80008000007 */
[----:B------:R1:W-:Y:S04]  /*19160*/  STS.U8 [R2+UR7+0xe500], R22 ;  /* 0x00e5001602007988 */ /* 0x0003e80008000007 */
[----:B0-----:R-:W4:Y:S04]  /*19170*/  LDL.LU R20, [R1+0x50] ;  /* 0x0000500001147983 */ /* 0x001f280000300800 */
[----:B------:R0:W-:Y:S04]  /*19180*/  STS.U8 [R2+UR7+0xe580], R24 ;  /* 0x00e5801802007988 */ /* 0x0001e80008000007 */
[----:B-1----:R-:W5:Y:S04]  /*19190*/  LDL.LU R22, [R1+0x48] ;  /* 0x0000480001167983 */ /* 0x002f680000300800 */
[----:B------:R-:W-:Y:S04]  /*191a0*/  STS.U8 [R2+UR7+0xa500], R4 ;  /* 0x00a5000402007988 */ /* 0x000fe80008000007 */
[----:B------:R-:W-:Y:S04]  /*191b0*/  STS.U8 [R2+UR7+0xd580], R25 ;  /* 0x00d5801902007988 */ /* 0x000fe80008000007 */
[----:B------:R-:W-:Y:S04]  /*191c0*/  STS.U8 [R2+UR7+0xe400], R23 ;  /* 0x00e4001702007988 */ /* 0x000fe80008000007 */
[----:B------:R1:W-:Y:S04]  /*191d0*/  STS.U8 [R2+UR7+0xf400], R26 ;  /* 0x00f4001a02007988 */ /* 0x0003e80008000007 */
[----:B0-----:R-:W4:Y:S04]  /*191e0*/  LDL.LU R24, [R1+0x38c] ;  /* 0x00038c0001187983 */ /* 0x001f280000300800 */
[----:B------:R-:W-:Y:S04]  /*191f0*/  STS.U8 [R2+UR7+0xf480], R21 ;  /* 0x00f4801502007988 */ /* 0x000fe80008000007 */
[----:B------:R-:W-:Y:S04]  /*19200*/  STS.U8 [R2+UR7+0xf500], R19 ;  /* 0x00f5001302007988 */ /* 0x000fe80008000007 */
[----:B------:R-:W-:Y:S04]  /*19210*/  STS.U8 [R2+UR7+0xf580], R13 ;  /* 0x00f5800d02007988 */ /* 0x000fe80008000007 */
[----:B-1----:R-:W4:Y:S04]  /*19220*/  LDL.LU R26, [R1+0x388] ;  /* 0x00038800011a7983 */ /* 0x002f280000300800 */
[----:B--2---:R0:W-:Y:S04]  /*19230*/  STS.U8 [R2+UR7+0xa400], R0 ;  /* 0x00a4000002007988 */ /* 0x0041e80008000007 */
[----:B---3--:R-:W-:Y:S01]  /*19240*/  STS.U8 [R2+UR7+0xa480], R28 ;  /* 0x00a4801c02007988 */ /* 0x008fe20008000007 */
[----:B0-----:R-:W-:-:S05]  /*19250*/  LOP3.LUT R0, R11, 0x30, RZ, 0x3c, !PT ;  /* 0x000000300b007812 */ /* 0x001fca00078e3cff */
[----:B------:R0:W-:Y:S04]  /*19260*/  STS.U8 [R0+UR7+0x8680], R27 ;  /* 0x0086801b00007988 */ /* 0x0001e80008000007 */
[----:B0-----:R-:W2:Y:S04]  /*19270*/  LDL.LU R27, [R1+0x380] ;  /* 0x00038000011b7983 */ /* 0x001ea80000300800 */
        /* <DEDUP_REMOVED lines=19> */
[----:B------:R0:W-:Y:S04]  /*193b0*/  STS.U8 [R0+UR7+0x8600], R18 ;  /* 0x0086001200007988 */ /* 0x0001e80008000007 */
[----:B------:R-:W3:Y:S04]  /*193c0*/  LDL.LU R13, [R1+0x120] ;  /* 0x00012000010d7983 */ /* 0x000ee80000300800 */
[----:B0-----:R-:W3:Y:S04]  /*193d0*/  LDL.LU R18, [R1+0x11c] ;  /* 0x00011c0001127983 */ /* 0x001ee80000300800 */
[----:B----4-:R0:W-:Y:S04]  /*193e0*/  STS.U8 [R0+UR7+0x8700], R20 ;  /* 0x0087001400007988 */ /* 0x0101e80008000007 */
[----:B------:R-:W4:Y:S04]  /*193f0*/  LDL.LU R19, [R1+0xb0] ;  /* 0x0000b00001137983 */ /* 0x000f280000300800 */
[----:B-----5:R1:W-:Y:S04]  /*19400*/  STS.U8 [R0+UR7+0x8780], R22 ;  /* 0x0087801600007988 */ /* 0x0203e80008000007 */
[----:B0-----:R-:W5:Y:S04]  /*19410*/  LDL.LU R20, [R1+0xac] ;  /* 0x0000ac0001147983 */ /* 0x001f680000300800 */
[----:B------:R0:W-:Y:S04]  /*19420*/  STS.U8 [R0+UR7+0x9600], R24 ;  /* 0x0096001800007988 */ /* 0x0001e80008000007 */
[----:B-1----:R-:W4:Y:S04]  /*19430*/  LDL.LU R22, [R1+0xa8] ;  /* 0x0000a80001167983 */ /* 0x002f280000300800 */
[----:B------:R1:W-:Y:S04]  /*19440*/  STS.U8 [R0+UR7+0x9680], R26 ;  /* 0x0096801a00007988 */ /* 0x0003e80008000007 */
[----:B0-----:R-:W4:Y:S04]  /*19450*/  LDL.LU R24, [R1+0xa4] ;  /* 0x0000a40001187983 */ /* 0x001f280000300800 */
[----:B-1----:R-:W4:Y:S04]  /*19460*/  LDL.LU R26, [R1+0x44] ;  /* 0x00004400011a7983 */ /* 0x002f280000300800 */
[----:B--2---:R0:W-:Y:S04]  /*19470*/  STS.U8 [R0+UR7+0x9700], R27 ;  /* 0x0097001b00007988 */ /* 0x0041e80008000007 */
[----:B---3--:R1:W-:Y:S04]  /*19480*/  STS.U8 [R0+UR7+0x9780], R2 ;  /* 0x0097800200007988 */ /* 0x0083e80008000007 */
[----:B0-----:R-:W2:Y:S01]  /*19490*/  LDL.LU R27, [R1+0x1a2c] ;  /* 0x001a2c00011b7983 */ /* 0x001ea20000300800 */
[----:B-1----:R-:W-:-:S03]  /*194a0*/  LOP3.LUT R2, R11, 0x40, RZ, 0x3c, !PT ;  /* 0x000000400b027812 */ /* 0x002fc600078e3cff */
[----:B------:R0:W-:Y:S04]  /*194b0*/  STS.U8 [R0+UR7+0xe700], R13 ;  /* 0x00e7000d00007988 */ /* 0x0001e80008000007 */
[----:B------:R1:W-:Y:S04]  /*194c0*/  STS.U8 [R0+UR7+0xe780], R18 ;  /* 0x00e7801200007988 */ /* 0x0003e80008000007 */
[----:B0-----:R-:W3:Y:S04]  /*194d0*/  LDL.LU R13, [R1+0x40] ;  /* 0x00004000010d7983 */ /* 0x001ee80000300800 */
[----:B-1----:R-:W3:Y:S04]  /*194e0*/  LDL.LU R18, [R1] ;  /* 0x0000000001127983 */ /* 0x002ee80000300800 */
[----:B------:R0:W-:Y:S04]  /*194f0*/  STL [R1+0x1a28], R11 ;  /* 0x001a280b01007387 */ /* 0x0001e80000100800 */
[----:B0-----:R-:W3:Y:S04]  /*19500*/  LDL.LU R11, [R1+0x370] ;  /* 0x00037000010b7983 */ /* 0x001ee80000300800 */
[----:B-----5:R0:W-:Y:S04]  /*19510*/  STS.U8 [R0+UR7+0xf680], R20 ;  /* 0x00f6801400007988 */ /* 0x0201e80008000007 */
[----:B----4-:R1:W-:Y:S04]  /*19520*/  STS.U8 [R0+UR7+0xf700], R22 ;  /* 0x00f7001600007988 */ /* 0x0103e80008000007 */
[----:B------:R-:W-:Y:S04]  /*19530*/  STS.U8 [R0+UR7+0xa600], R3 ;  /* 0x00a6000300007988 */ /* 0x000fe80008000007 */
[----:B0-----:R-:W4:Y:S04]  /*19540*/  LDL.LU R20, [R1+0x368] ;  /* 0x0003680001147983 */ /* 0x001f280000300800 */
        /* <DEDUP_REMOVED lines=19> */
[----:B-1----:R-:W5:Y:S04]  /*19680*/  LDL.LU R22, [R1+0x364] ;  /* 0x0003640001167983 */ /* 0x002f680000300800 */
[----:B------:R1:W-:Y:S04]  /*19690*/  STS.U8 [R2+UR7+0x8800], R26 ;  /* 0x0088001a02007988 */ /* 0x0003e80008000007 */
[----:B0-----:R-:W5:Y:S04]  /*196a0*/  LDL.LU R24, [R1+0x360] ;  /* 0x0003600001187983 */ /* 0x001f680000300800 */
[----:B-1----:R-:W5:Y:S04]  /*196b0*/  LDL.LU R26, [R1+0x2ec] ;  /* 0x0002ec00011a7983 */ /* 0x002f680000300800 */
        /* <DEDUP_REMOVED lines=20> */
[----:B--2---:R-:W-:Y:S04]  /*19800*/  STS.U8 [R2+UR7+0x8980], R27 ;  /* 0x0089801b02007988 */ /* 0x004fe80008000007 */
[----:B---3--:R0:W-:Y:S04]  /*19810*/  STS.U8 [R2+UR7+0x8880], R13 ;  /* 0x0088800d02007988 */ /* 0x0081e80008000007 */
[----:B------:R1:W-:Y:S04]  /*19820*/  STS.U8 [R2+UR7+0x8900], R18 ;  /* 0x0089001202007988 */ /* 0x0003e80008000007 */
[----:B0-----:R-:W2:Y:S04]  /*19830*/  LDL.LU R13, [R1+0x98] ;  /* 0x00009800010d7983 */ /* 0x001ea80000300800 */
[----:B-1----:R-:W3:Y:S04]  /*19840*/  LDL.LU R18, [R1+0x94] ;  /* 0x0000940001127983 */ /* 0x002ee80000300800 */
[----:B------:R-:W2:Y:S04]  /*19850*/  LDL.LU R27, [R1+0x2b8] ;  /* 0x0002b800011b7983 */ /* 0x000ea80000300800 */
[----:B------:R0:W-:Y:S04]  /*19860*/  STS.U8 [R2+UR7+0x9800], R11 ;  /* 0x0098000b02007988 */ /* 0x0001e80008000007 */
[----:B0-----:R-:W2:Y:S04]  /*19870*/  LDL.LU R11, [R1+0x1a28] ;  /* 0x001a2800010b7983 */ /* 0x001ea80000300800 */
[----:B----4-:R0:W-:Y:S04]  /*19880*/  STS.U8 [R2+UR7+0x9880], R20 ;  /* 0x0098801402007988 */ /* 0x0101e80008000007 */
[----:B0-----:R-:W4:Y:S04]  /*19890*/  LDL.LU R20, [R1+0x1a24] ;  /* 0x001a240001147983 */ /* 0x001f280000300800 */
[----:B-----5:R0:W-:Y:S04]  /*198a0*/  STS.U8 [R2+UR7+0x9900], R22 ;  /* 0x0099001602007988 */ /* 0x0201e80008000007 */
[----:B------:R1:W-:Y:S04]  /*198b0*/  STS.U8 [R2+UR7+0x9980], R24 ;  /* 0x0099801802007988 */ /* 0x0003e80008000007 */
[----:B0-----:R-:W5:Y:S04]  /*198c0*/  LDL.LU R22, [R1+0x1a20] ;  /* 0x001a200001167983 */ /* 0x001f680000300800 */
[----:B------:R0:W-:Y:S04]  /*198d0*/  STS.U8 [R2+UR7+0xa800], R26 ;  /* 0x00a8001a02007988 */ /* 0x0001e80008000007 */
[----:B-1----:R-:W4:Y:S04]  /*198e0*/  LDL.LU R24, [R1+0x1a1c] ;  /* 0x001a1c0001187983 */ /* 0x002f280000300800 */
[----:B------:R2:W-:Y:S04]  /*198f0*/  STS.U8 [R2+UR7+0xa900], R0 ;  /* 0x00a9000002007988 */ /* 0x0005e80008000007 */
[----:B0-----:R-:W4:Y:S01]  /*19900*/  LDL.LU R26, [R1+0x1a18] ;  /* 0x001a1800011a7983 */ /* 0x001f220000300800 */
[----:B--2---:R-:W-:-:S03]  /*19910*/  LOP3.LUT R0, R11, 0x50, RZ, 0x3c, !PT ;  /* 0x000000500b007812 */ /* 0x004fc600078e3cff */
[----:B------:R0:W-:Y:S04]  /*19920*/  STL [R1+0x1a14], R11 ;  /* 0x001a140b01007387 */ /* 0x0001e80000100800 */
[----:B0-----:R-:W2:Y:S04]  /*19930*/  LDL.LU R11, [R1+0x35c] ;  /* 0x00035c00010b7983 */ /* 0x001ea80000300800 */
[----:B------:R0:W-:Y:S04]  /*19940*/  STS.U8 [R2+UR7+0xf800], R21 ;  /* 0x00f8001502007988 */ /* 0x0001e80008000007 */
[----:B------:R1:W-:Y:S04]  /*19950*/  STS.U8 [R2+UR7+0xf880], R19 ;  /* 0x00f8801302007988 */ /* 0x0003e80008000007 */
[----:B------:R3:W-:Y:S04]  /*19960*/  STS.U8 [R2+UR7+0xf900], R13 ;  /* 0x00f9000d02007988 */ /* 0x0007e80008000007 */
[----:B0-----:R-:W2:Y:S04]  /*19970*/  LDL.LU R21, [R1+0x358] ;  /* 0x0003580001157983 */ /* 0x001ea80000300800 */
[----:B-1----:R-:W2:Y:S04]  /*19980*/  LDL.LU R19, [R1+0x354] ;  /* 0x0003540001137983 */ /* 0x002ea80000300800 */
[----:B---3--:R0:W-:Y:S04]  /*19990*/  STS.U8 [R2+UR7+0xf980], R18 ;  /* 0x00f9801202007988 */ /* 0x0081e80008000007 */
[----:B------:R-:W3:Y:S04]  /*199a0*/  LDL.LU R13, [R1+0x350] ;  /* 0x00035000010d7983 */ /* 0x000ee80000300800 */
        /* <DEDUP_REMOVED lines=18> */
[----:B0-----:R-:W3:Y:S04]  /*19ad0*/  LDL.LU R18, [R1+0x2c8] ;  /* 0x0002c80001127983 */ /* 0x001ee80000300800 */
[----:B-1----:R-:W3:Y:S04]  /*19ae0*/  LDL.LU R2, [R1+0x274] ;  /* 0x0002740001027983 */ /* 0x002ee80000300800 */
        /* <DEDUP_REMOVED lines=18> */
[----:B----4-:R0:W-:Y:S04]  /*19c10*/  STS.U8 [R0+UR7+0x8a00], R26 ;  /* 0x008a001a00007988 */ /* 0x0101e80008000007 */
[----:B------:R1:W-:Y:S04]  /*19c20*/  STS.U8 [R0+UR7+0x8a80], R24 ;  /* 0x008a801800007988 */ /* 0x0003e80008000007 */
[----:B-----5:R4:W-:Y:S04]  /*19c30*/  STS.U8 [R0+UR7+0x8b00], R22 ;  /* 0x008b001600007988 */ /* 0x0209e80008000007 */
[----:B0-----:R-:W5:Y:S04]  /*19c40*/  LDL.LU R26, [R1+0x278] ;  /* 0x00027800011a7983 */ /* 0x001f680000300800 */
[----:B-1----:R-:W5:Y:S04]  /*19c50*/  LDL.LU R24, [R1+0x2bc] ;  /* 0x0002bc0001187983 */ /* 0x002f680000300800 */
[----:B----4-:R-:W4:Y:S04]  /*19c60*/  LDL.LU R22, [R1+0x2c0] ;  /* 0x0002c00001167983 */ /* 0x010f280000300800 */
[----:B------:R0:W-:Y:S04]  /*19c70*/  STS.U8 [R0+UR7+0x8b80], R20 ;  /* 0x008b801400007988 */ /* 0x0001e80008000007 */
[----:B0-----:R-:W4:Y:S04]  /*19c80*/  LDL.LU R20, [R1+0x2c4] ;  /* 0x0002c40001147983 */ /* 0x001f280000300800 */
[----:B--2---:R0:W-:Y:S04]  /*19c90*/  STS.U8 [R0+UR7+0x9a00], R11 ;  /* 0x009a000b00007988 */ /* 0x0041e80008000007 */
[----:B0-----:R-:W2:Y:S04]  /*19ca0*/  LDL.LU R11, [R1+0x1a14] ;  /* 0x001a1400010b7983 */ /* 0x001ea80000300800 */
[----:B------:R0:W-:Y:S04]  /*19cb0*/  STS.U8 [R0+UR7+0x9a80], R21 ;  /* 0x009a801500007988 */ /* 0x0001e80008000007 */
[----:B------:R1:W-:Y:S04]  /*19cc0*/  STS.U8 [R0+UR7+0x9b00], R19 ;  /* 0x009b001300007988 */ /* 0x0003e80008000007 */
[----:B0-----:R-:W2:Y:S04]  /*19cd0*/  LDL.LU R21, [R1+0x1a10] ;  /* 0x001a100001157983 */ /* 0x001ea80000300800 */
[----:B-1----:R-:W2:Y:S04]  /*19ce0*/  LDL.LU R19, [R1+0x1a0c] ;  /* 0x001a0c0001137983 */ /* 0x002ea80000300800 */
[----:B---3--:R0:W-:Y:S04]  /*19cf0*/  STS.U8 [R0+UR7+0x9b80], R13 ;  /* 0x009b800d00007988 */ /* 0x0081e80008000007 */
[----:B0-----:R-:W3:Y:S04]  /*19d00*/  LDL.LU R13, [R1+0x1a08] ;  /* 0x001a0800010d7983 */ /* 0x001ee80000300800 */
[----:B------:R0:W-:Y:S04]  /*19d10*/  STS.U8 [R0+UR7+0xaa00], R18 ;  /* 0x00aa001200007988 */ /* 0x0001e80008000007 */
[----:B------:R2:W-:Y:S04]  /*19d20*/  STS.U8 [R0+UR7+0xba80], R2 ;  /* 0x00ba800200007988 */ /* 0x0005e80008000007 */
        /* <DEDUP_REMOVED lines=19> */
[----:B-----5:R-:W-:Y:S04]  /*19e60*/  STS.U8 [R0+UR7+0xba00], R26 ;  /* 0x00ba001a00007988 */ /* 0x020fe80008000007 */
[----:B------:R-:W-:Y:S04]  /*19e70*/  STS.U8 [R0+UR7+0xab80], R24 ;  /* 0x00ab801800007988 */ /* 0x000fe80008000007 */
[----:B----4-:R-:W-:Y:S04]  /*19e80*/  STS.U8 [R0+UR7+0xab00], R22 ;  /* 0x00ab001600007988 */ /* 0x010fe80008000007 */
[----:B------:R-:W-:Y:S01]  /*19e90*/  STS.U8 [R0+UR7+0xaa80], R20 ;  /* 0x00aa801400007988 */ /* 0x000fe20008000007 */
[----:B--2---:R-:W-:-:S03]  /*19ea0*/  LOP3.LUT R2, R11, 0x60, RZ, 0x3c, !PT ;  /* 0x000000600b027812 */ /* 0x004fc600078e3cff */
[----:B------:R0:W-:Y:S04]  /*19eb0*/  STL [R1+0x1a00], R11 ;  /* 0x001a000b01007387 */ /* 0x0001e80000100800 */
[----:B0-----:R-:W2:Y:S04]  /*19ec0*/  LDL.LU R11, [R1+0x34c] ;  /* 0x00034c00010b7983 */ /* 0x001ea80000300800 */
[----:B------:R-:W4:Y:S04]  /*19ed0*/  LDL.LU R3, [R1+0x348] ;  /* 0x0003480001037983 */ /* 0x000f280000300800 */
        /* <DEDUP_REMOVED lines=22> */
[----:B---3--:R0:W-:Y:S04]  /*1a040*/  STS.U8 [R2+UR7+0x8c00], R18 ;  /* 0x008c001202007988 */ /* 0x0081e80008000007 */
[----:B------:R1:W-:Y:S04]  /*1a050*/  STS.U8 [R2+UR7+0x8c80], R13 ;  /* 0x008c800d02007988 */ /* 0x0003e80008000007 */
[----:B------:R3:W-:Y:S04]  /*1a060*/  STS.U8 [R2+UR7+0x8d00], R19 ;  /* 0x008d001302007988 */ /* 0x0007e80008000007 */
[----:B0-----:R-:W5:Y:S04]  /*1a070*/  LDL.LU R18, [R1+0x260] ;  /* 0x0002600001127983 */ /* 0x001f680000300800 */
[----:B-1----:R-:W5:Y:S04]  /*1a080*/  LDL.LU R13, [R1+0x264] ;  /* 0x00026400010d7983 */ /* 0x002f680000300800 */
[----:B---3--:R-:W3:Y:S04]  /*1a090*/  LDL.LU R19, [R1+0x268] ;  /* 0x0002680001137983 */ /* 0x008ee80000300800 */
[----:B------:R0:W-:Y:S04]  /*1a0a0*/  STS.U8 [R2+UR7+0x8d80], R21 ;  /* 0x008d801502007988 */ /* 0x0001e80008000007 */
[----:B0-----:R-:W3:Y:S04]  /*1a0b0*/  LDL.LU R21, [R1+0x2dc] ;  /* 0x0002dc0001157983 */ /* 0x001ee80000300800 */
[----:B--2---:R0:W-:Y:S04]  /*1a0c0*/  STS.U8 [R2+UR7+0x9c00], R11 ;  /* 0x009c000b02007988 */ /* 0x0041e80008000007 */
[----:B----4-:R1:W-:Y:S04]  /*1a0d0*/  STS.U8 [R2+UR7+0x9c80], R3 ;  /* 0x009c800302007988 */ /* 0x0103e80008000007 */
[----:B-----5:R2:W-:Y:S04]  /*1a0e0*/  STS.U8 [R2+UR7+0x9d00], R5 ;  /* 0x009d000502007988 */ /* 0x0205e80008000007 */
[----:B0-----:R-:W4:Y:S04]  /*1a0f0*/  LDL.LU R11, [R1+0x1a00] ;  /* 0x001a0000010b7983 */ /* 0x001f280000300800 */
[----:B-1----:R-:W5:Y:S04]  /*1a100*/  LDL.LU R3, [R1+0x19fc] ;  /* 0x0019fc0001037983 */ /* 0x002f680000300800 */
[----:B--2---:R-:W2:Y:S04]  /*1a110*/  LDL.LU R5, [R1+0x19f8] ;  /* 0x0019f80001057983 */ /* 0x004ea80000300800 */
[----:B------:R0:W-:Y:S04]  /*1a120*/  STS.U8 [R2+UR7+0x9d80], R17 ;  /* 0x009d801102007988 */ /* 0x0001e80008000007 */
[----:B------:R1:W-:Y:S04]  /*1a130*/  STS.U8 [R2+UR7+0xac00], R16 ;  /* 0x00ac001002007988 */ /* 0x0003e80008000007 */
[----:B------:R1:W-:Y:S04]  /*1a140*/  STS.U8 [R2+UR7+0xac80], R25 ;  /* 0x00ac801902007988 */ /* 0x0003e80008000007 */
[----:B0-----:R-:W2:Y:S04]  /*1a150*/  LDL.LU R17, [R1+0x19f4] ;  /* 0x0019f40001117983 */ /* 0x001ea80000300800 */
[----:B-1----:R-:W5:Y:S04]  /*1a160*/  LDL.LU R16, [R1+0x19f0] ;  /* 0x0019f00001107983 */ /* 0x002f680000300800 */
[----:B------:R-:W5:Y:S04]  /*1a170*/  LDL.LU R25, [R1+0x19ec] ;  /* 0x0019ec0001197983 */ /* 0x000f680000300800 */
[----:B------:R0:W-:Y:S04]  /*1a180*/  STS.U8 [R2+UR7+0xad00], R23 ;  /* 0x00ad001702007988 */ /* 0x0001e80008000007 */
[----:B0-----:R-:W5:Y:S04]  /*1a190*/  LDL.LU R23, [R1+0x19e8] ;  /* 0x0019e80001177983 */ /* 0x001f680000300800 */
[----:B------:R0:W-:Y:S04]  /*1a1a0*/  STS.U8 [R2+UR7+0xfc80], R14 ;  /* 0x00fc800e02007988 */ /* 0x0001e80008000007 */
[----:B------:R1:W-:Y:S04]  /*1a1b0*/  STS.U8 [R2+UR7+0xfd80], R29 ;  /* 0x00fd801d02007988 */ /* 0x0003e80008000007 */
[----:B0-----:R-:W5:Y:S04]  /*1a1c0*/  LDL.LU R14, [R1+0x33c] ;  /* 0x00033c00010e7983 */ /* 0x001f680000300800 */
[----:B-1----:R-:W5:Y:S04]  /*1a1d0*/  LDL.LU R29, [R1+0x338] ;  /* 0x00033800011d7983 */ /* 0x002f680000300800 */
[----:B------:R-:W-:Y:S04]  /*1a1e0*/  STS.U8 [R2+UR7+0xbd80], R0 ;  /* 0x00bd800002007988 */ /* 0x000fe80008000007 */
[----:B------:R-:W-:Y:S04]  /*1a1f0*/  STS.U8 [R2+UR7+0xbd00], R18 ;  /* 0x00bd001202007988 */ /* 0x000fe80008000007 */
[----:B------:R-:W-:Y:S04]  /*1a200*/  STS.U8 [R2+UR7+0xbc80], R13 ;  /* 0x00bc800d02007988 */ /* 0x000fe80008000007 */
[----:B---3--:R-:W-:Y:S04]  /*1a210*/  STS.U8 [R2+UR7+0xbc00], R19 ;  /* 0x00bc001302007988 */ /* 0x008fe80008000007 */
        /* <DEDUP_REMOVED lines=31> */
[----:B------:R-:W3:Y:S01]  /*1a410*/  LDL.LU R10, [R1+0xe0] ;  /* 0x0000e000010a7983 */ /* 0x000ee20000300800 */
[----:B----4-:R-:W-:-:S03]  /*1a420*/  LOP3.LUT R0, R11, 0x70, RZ, 0x3c, !PT ;  /* 0x000000700b007812 */ /* 0x010fc600078e3cff */
[----:B------:R-:W4:Y:S04]  /*1a430*/  LDL.LU R11, [R1+0xdc] ;  /* 0x0000dc00010b7983 */ /* 0x000f280000300800 */
[----:B------:R-:W3:Y:S04]  /*1a440*/  LDL.LU R12, [R1+0x70] ;  /* 0x00007000010c7983 */ /* 0x000ee80000300800 */
[----:B------:R-:W3:Y:S04]  /*1a450*/  LDL.LU R15, [R1+0x6c] ;  /* 0x00006c00010f7983 */ /* 0x000ee80000300800 */
[----:B--2---:R-:W-:Y:S04]  /*1a460*/  STS.U8 [R0+UR7+0x8f80], R17 ;  /* 0x008f801100007988 */ /* 0x004fe80008000007 */
[----:B-----5:R-:W-:Y:S04]  /*1a470*/  STS.U8 [R0+UR7+0x8f00], R16 ;  /* 0x008f001000007988 */ /* 0x020fe80008000007 */
[----:B------:R-:W-:Y:S04]  /*1a480*/  STS.U8 [R0+UR7+0x8e80], R25 ;  /* 0x008e801900007988 */ /* 0x000fe80008000007 */
[----:B------:R0:W-:Y:S04]  /*1a490*/  STS.U8 [R0+UR7+0x8e00], R23 ;  /* 0x008e001700007988 */ /* 0x0001e80008000007 */
[----:B0-----:R-:W2:Y:S04]  /*1a4a0*/  LDL.LU R23, [R1+0x2d4] ;  /* 0x0002d40001177983 */ /* 0x001ea80000300800 */
[----:B------:R-:W5:Y:S04]  /*1a4b0*/  LDL.LU R25, [R1+0x2d8] ;  /* 0x0002d80001197983 */ /* 0x000f680000300800 */
[----:B------:R-:W2:Y:S04]  /*1a4c0*/  LDL.LU R16, [R1+0x330] ;  /* 0x0003300001107983 */ /* 0x000ea80000300800 */
[----:B------:R-:W2:Y:S04]  /*1a4d0*/  LDL.LU R17, [R1+0x334] ;  /* 0x0003340001117983 */ /* 0x000ea80000300800 */
[----:B------:R0:W-:Y:S04]  /*1a4e0*/  STS.U8 [R0+UR7+0x9e00], R14 ;  /* 0x009e000e00007988 */ /* 0x0001e80008000007 */
[----:B------:R1:W-:Y:S04]  /*1a4f0*/  STS.U8 [R0+UR7+0x9e80], R29 ;  /* 0x009e801d00007988 */ /* 0x0003e80008000007 */
[----:B0-----:R-:W4:Y:S04]  /*1a500*/  LDL.LU R14, [R1+0x19e4] ;  /* 0x0019e400010e7983 */ /* 0x001f280000300800 */
[----:B-1----:R-:W4:Y:S01]  /*1a510*/  LDL.LU R29, [R1+0x19e0] ;  /* 0x0019e000011d7983 */ /* 0x002f220000300800 */
[----:B------:R-:W0:Y:S01]  /*1a520*/  S2UR UR10, SR_CgaCtaId ;  /* 0x00000000000a79c3 */ /* 0x000e220000008800 */
[----:B------:R-:W-:-:S02]  /*1a530*/  UMOV UR9, 0x400 ;  /* 0x0000040000097882 */ /* 0x000fc40000000000 */
[----:B0-----:R-:W-:Y:S01]  /*1a540*/  ULEA UR9, UR10, UR9, 0x18 ;  /* 0x000000090a097291 */ /* 0x001fe2000f8ec0ff */
[----:B--2---:R-:W-:Y:S04]  /*1a550*/  STS.U8 [R0+UR7+0x9f00], R17 ;  /* 0x009f001100007988 */ /* 0x004fe80008000007 */
[----:B------:R-:W-:Y:S04]  /*1a560*/  STS.U8 [R0+UR7+0x9f80], R16 ;  /* 0x009f801000007988 */ /* 0x000fe80008000007 */
[----:B-----5:R-:W-:Y:S04]  /*1a570*/  STS.U8 [R0+UR7+0xae00], R25 ;  /* 0x00ae001900007988 */ /* 0x020fe80008000007 */
        /* <DEDUP_REMOVED lines=18> */
[----:B----4-:R-:W-:Y:S04]  /*1a6a0*/  STS.U8 [R0+UR7+0xef80], R11 ;  /* 0x00ef800b00007988 */ /* 0x010fe80008000007 */
[----:B------:R-:W-:Y:S04]  /*1a6b0*/  STS.U8 [R0+UR7+0xfe00], R12 ;  /* 0x00fe000c00007988 */ /* 0x000fe80008000007 */
[----:B------:R-:W-:Y:S04]  /*1a6c0*/  STS.U8 [R0+UR7+0xfe80], R15 ;  /* 0x00fe800f00007988 */ /* 0x000fe80008000007 */
[----:B------:R-:W-:Y:S04]  /*1a6d0*/  STS.U8 [R0+UR7+0xff00], R29 ;  /* 0x00ff001d00007988 */ /* 0x000fe80008000007 */
[----:B------:R0:W-:Y:S01]  /*1a6e0*/  STS.U8 [R0+UR7+0xff80], R14 ;  /* 0x00ff800e00007988 */ /* 0x0001e20008000007 */
[----:B------:R-:W-:Y:S01]  /*1a6f0*/  BAR.SYNC.DEFER_BLOCKING 0x0 ;  /* 0x0000000000007b1d */ /* 0x000fe20000010000 */
[----:B0-----:R-:W-:-:S05]  /*1a700*/  LOP3.LUT R0, R5, 0x20, RZ, 0x3c, !PT ;  /* 0x0000002005007812 */ /* 0x001fca00078e3cff */
[----:B------:R-:W0:Y:S04]  /*1a710*/  LDSM.16.M88.4 R8, [R3+UR9+0x8000] ;  /* 0x008000090308783b */ /* 0x000e280008000200 */
[----:B------:R-:W1:Y:S04]  /*1a720*/  LDSM.16.MT88.4 R12, [R5+UR9] ;  /* 0x00000009050c783b */ /* 0x000e680008004200 */
[----:B------:R-:W2:Y:S04]  /*1a730*/  LDSM.16.MT88.4 R4, [R5+UR9+0x400] ;  /* 0x000400090504783b */ /* 0x000ea80008004200 */
[----:B------:R-:W3:Y:S04]  /*1a740*/  LDSM.16.M88.4 R20, [R3+UR9+0xc000] ;  /* 0x00c000090314783b */ /* 0x000ee80008000200 */
[----:B------:R-:W4:Y:S04]  /*1a750*/  LDSM.16.MT88.4 R16, [R0+UR9+0x400] ;  /* 0x000400090010783b */ /* 0x000f280008004200 */
[----:B0-----:R-:W-:Y:S04]  /*1a760*/  STL [R1+0x40], R8 ;  /* 0x0000400801007387 */ /* 0x001fe80000100800 */
[----:B------:R-:W-:Y:S04]  /*1a770*/  STL.64 [R1+0x48], R10 ;  /* 0x0000480a01007387 */ /* 0x000fe80000100a00 */
[----:B-1----:R-:W-:Y:S04]  /*1a780*/  STL [R1+0x19cc], R13 ;  /* 0x0019cc0d01007387 */ /* 0x002fe80000100800 */
[----:B--2---:R0:W-:Y:S04]  /*1a790*/  STL [R1+0x19c8], R7 ;  /* 0x0019c80701007387 */ /* 0x0041e80000100800 */
[----:B0-----:R-:W2:Y:S01]  /*1a7a0*/  LDL.LU R7, [R1+0x40] ;  /* 0x0000400001077983 */ /* 0x001ea20000300800 */
[----:B------:R-:W-:-:S03]  /*1a7b0*/  IMAD.MOV.U32 R27, RZ, RZ, R9 ;  /* 0x000000ffff1b7224 */ /* 0x000fc600078e0009 */
[----:B------:R-:W0:Y:S01]  /*1a7c0*/  LDSM.16.MT88.4 R8, [R0+UR9] ;  /* 0x000000090008783b */ /* 0x000e220008004200 */
[----:B---3--:R-:W-:Y:S01]  /*1a7d0*/  IMAD.MOV.U32 R28, RZ, RZ, R20 ;  /* 0x000000ffff1c7224 */ /* 0x008fe200078e0014 */
[----:B------:R-:W-:Y:S01]  /*1a7e0*/  F2FP.F16.E4M3.UNPACK_B R3, R27 ;  /* 0x0000001bff03723e */ /* 0x000fe200020006ff */
[----:B------:R-:W-:Y:S02]  /*1a7f0*/  IMAD.MOV.U32 R29, RZ, RZ, R21 ;  /* 0x000000ffff1d7224 */ /* 0x000fe400078e0015 */
[----:B----4-:R-:W-:Y:S01]  /*1a800*/  IMAD.MOV.U32 R26, RZ, RZ, R16 ;  /* 0x000000ffff1a7224 */ /* 0x010fe200078e0010 */
[----:B0-----:R-:W-:Y:S04]  /*1a810*/  STL [R1+0x19ac], R9 ;  /* 0x0019ac0901007387 */ /* 0x001fe80000100800 */
[----:B------:R-:W-:Y:S04]  /*1a820*/  STL [R1+0x19a8], R11 ;  /* 0x0019a80b01007387 */ /* 0x000fe80000100800 */
[----:B------:R-:W-:Y:S04]  /*1a830*/  STL [R1+0x19b0], R0 ;  /* 0x0019b00001007387 */ /* 0x000fe80000100800 */
[----:B------:R0:W-:Y:S04]  /*1a840*/  STL.64 [R1+0xa0], R20 ;  /* 0x0000a01401007387 */ /* 0x0001e80000100a00 */
[----:B------:R1:W-:Y:S01]  /*1a850*/  STL.64 [R1+0xa8], R22 ;  /* 0x0000a81601007387 */ /* 0x0003e20000100a00 */
[----:B0-----:R-:W-:-:S02]  /*1a860*/  IMAD.MOV.U32 R20, RZ, RZ, R12 ;  /* 0x000000ffff147224 */ /* 0x001fc400078e000c */
[----:B------:R-:W-:Y:S02]  /*1a870*/  IMAD.MOV.U32 R21, RZ, RZ, R14 ;  /* 0x000000ffff157224 */ /* 0x000fe400078e000e */
[----:B-1----:R-:W-:Y:S02]  /*1a880*/  IMAD.MOV.U32 R22, RZ, RZ, R4 ;  /* 0x000000ffff167224 */ /* 0x002fe400078e0004 */
[----:B------:R-:W-:Y:S02]  /*1a890*/  IMAD.MOV.U32 R23, RZ, RZ, R6 ;  /* 0x000000ffff177224 */ /* 0x000fe400078e0006 */
[----:B------:R-:W-:Y:S02]  /*1a8a0*/  IMAD.MOV.U32 R24, RZ, RZ, R8 ;  /* 0x000000ffff187224 */ /* 0x000fe400078e0008 */
[----:B------:R-:W-:Y:S01]  /*1a8b0*/  IMAD.MOV.U32 R25, RZ, RZ, R10 ;  /* 0x000000ffff197224 */ /* 0x000fe200078e000a */
[----:B--2---:R-:W-:-:S07]  /*1a8c0*/  F2FP.F16.E4M3.UNPACK_B R2, R7 ;  /* 0x00000007ff02723e */ /* 0x004fce00020006ff */
[----:B------:R-:W-:Y:S01]  /*1a8d0*/  HMMA.16816.F32 R20, R20, R2, RZ ;  /* 0x000000021414723c */ /* 0x000fe200000018ff */
[----:B------:R-:W-:Y:S04]  /*1a8e0*/  STL.64 [R1+0x19d8], R6 ;  /* 0x0019d80601007387 */ /* 0x000fe80000100a00 */
[----:B------:R0:W-:-:S14]  /*1a8f0*/  STL.64 [R1+0x19d0], R4 ;  /* 0x0019d00401007387 */ /* 0x0001dc0000100a00 */
[----:B------:R-:W-:Y:S02]  /*1a900*/  IMAD.MOV.U32 R0, RZ, RZ, R20 ;  /* 0x000000ffff007224 */ /* 0x000fe400078e0014 */
[----:B------:R-:W-:Y:S02]  /*1a910*/  IMAD.MOV.U32 R20, RZ, RZ, R27 ;  /* 0x000000ffff147224 */ /* 0x000fe400078e001b */
[----:B------:R-:W-:-:S07]  /*1a920*/  IMAD.MOV.U32 R27, RZ, RZ, R18 ;  /* 0x000000ffff1b7224 */ /* 0x000fce00078e0012 */
[----:B0-----:R-:W-:Y:S01]  /*1a930*/  HMMA.16816.F32 R4, R24, R2, RZ ;  /* 0x000000021804723c */ /* 0x001fe200000018ff */
[----:B------:R-:W-:Y:S02]  /*1a940*/  IMAD.MOV.U32 R11, RZ, RZ, R22 ;  /* 0x000000ffff0b7224 */ /* 0x000fe400078e0016 */
[----:B------:R-:W-:Y:S02]  /*1a950*/  IMAD.MOV.U32 R13, RZ, RZ, R23 ;  /* 0x000000ffff0d7224 */ /* 0x000fe400078e0017 */
[----:B------:R-:W-:-:S14]  /*1a960*/  IMAD.MOV.U32 R9, RZ, RZ, R21 ;  /* 0x000000ffff097224 */ /* 0x000fdc00078e0015 */
[----:B------:R-:W-:Y:S02]  /*1a970*/  IMAD.MOV.U32 R24, RZ, RZ, R6 ;  /* 0x000000ffff187224 */ /* 0x000fe400078e0006 */
[----:B------:R-:W-:Y:S02]  /*1a980*/  IMAD.MOV.U32 R22, RZ, RZ, R7 ;  /* 0x000000ffff167224 */ /* 0x000fe400078e0007 */
[----:B------:R-:W2:Y:S01]  /*1a990*/  LDL.LU.64 R6, [R1+0x19d8] ;  /* 0x0019d80001067983 */ /* 0x000ea20000300a00 */
[----:B------:R-:W-:Y:S02]  /*1a9a0*/  IMAD.MOV.U32 R21, RZ, RZ, R4 ;  /* 0x000000ffff157224 */ /* 0x000fe400078e0004 */
[----:B------:R-:W-:Y:S02]  /*1a9b0*/  IMAD.MOV.U32 R23, RZ, RZ, R5 ;  /* 0x000000ffff177224 */ /* 0x000fe400078e0005 */
[----:B------:R-:W3:Y:S01]  /*1a9c0*/  LDL.LU.64 R4, [R1+0x19d0] ;  /* 0x0019d00001047983 */ /* 0x000ee20000300a00 */
[----:B------:R-:W-:-:S03]  /*1a9d0*/  IMAD.MOV.U32 R27, RZ, RZ, R13 ;  /* 0x000000ffff1b7224 */ /* 0x000fc600078e000d */
[----:B------:R-:W4:Y:S01]  /*1a9e0*/  LDL.LU R13, [R1+0x19cc] ;  /* 0x0019cc00010d7983 */ /* 0x000f220000300800 */
[----:B------:R-:W-:Y:S02]  /*1a9f0*/  IMAD.MOV.U32 R3, RZ, RZ, R20 ;  /* 0x000000ffff037224 */ /* 0x000fe400078e0014 */
[----:B------:R-:W-:Y:S02]  /*1aa00*/  IMAD.MOV.U32 R20, RZ, RZ, R12 ;  /* 0x000000ffff147224 */ /* 0x000fe400078e000c */
[----:B------:R-:W-:Y:S02]  /*1aa10*/  IMAD.MOV.U32 R12, RZ, RZ, R21 ;  /* 0x000000ffff0c7224 */ /* 0x000fe400078e0015 */
[----:B------:R-:W-:Y:S02]  /*1aa20*/  IMAD.MOV.U32 R21, RZ, RZ, R14 ;  /* 0x000000ffff157224 */ /* 0x000fe400078e000e */
[----:B------:R-:W-:Y:S01]  /*1aa30*/  IMAD.MOV.U32 R14, RZ, RZ, R24 ;  /* 0x000000ffff0e7224 */ /* 0x000fe200078e0018 */
[----:B------:R-:W-:-:S02]  /*1aa40*/  F2FP.F16.E4M3.UNPACK_B R28, R28 ;  /* 0x0000001cff1c723e */ /* 0x000fc400020006ff */
[----:B------:R-:W-:Y:S01]  /*1aa50*/  F2FP.F16.E4M3.UNPACK_B R29, R29 ;  /* 0x0000001dff1d723e */ /* 0x000fe200020006ff */
[----:B------:R-:W-:Y:S02]  /*1aa60*/  IMAD.MOV.U32 R24, RZ, RZ, R8 ;  /* 0x000000ffff187224 */ /* 0x000fe400078e0008 */
[----:B--2---:R-:W-:Y:S02]  /*1aa70*/  IMAD.MOV.U32 R2, RZ, RZ, R7 ;  /* 0x000000ffff027224 */ /* 0x004fe400078e0007 */
[----:B------:R-:W2:Y:S04]  /*1aa80*/  LDL.LU R7, [R1+0x19c8] ;  /* 0x0019c80001077983 */ /* 0x000ea80000300800 */
[----:B------:R0:W-:Y:S02]  /*1aa90*/  STL.64 [R1+0x19c0], R14 ;  /* 0x0019c00e01007387 */ /* 0x0001e40000100a00 */
[----:B0-----:R-:W-:-:S02]  /*1aaa0*/  IMAD.MOV.U32 R14, RZ, RZ, R23 ;  /* 0x000000ffff0e7224 */ /* 0x001fc400078e0017 */
[----:B------:R-:W-:Y:S02]  /*1aab0*/  IMAD.MOV.U32 R15, RZ, RZ, R22 ;  /* 0x000000ffff0f7224 */ /* 0x000fe400078e0016 */
[----:B---3--:R-:W-:Y:S02]  /*1aac0*/  IMAD.MOV.U32 R22, RZ, RZ, R4 ;  /* 0x000000ffff167224 */ /* 0x008fe400078e0004 */
[----:B------:R-:W-:-:S07]  /*1aad0*/  IMAD.MOV.U32 R23, RZ, RZ, R6 ;  /* 0x000000ffff177224 */ /* 0x000fce00078e0006 */
[----:B------:R-:W-:Y:S01]  /*1aae0*/  HMMA.16816.F32 R20, R20, R28, RZ ;  /* 0x0000001c1414723c */ /* 0x000fe200000018ff */
[----:B----4-:R-:W-:-:S15]  /*1aaf0*/  STL.64 [R1+0x19b8], R12 ;  /* 0x0019b80c01007387 */ /* 0x010fde0000100a00 */
[----:B------:R-:W-:-:S03]  /*1ab00*/  NOP ;  /* 0x0000000000007918 */ /* 0x000fc60000000000 */
[----:B------:R-:W-:Y:S04]  /*1ab10*/  STL [R1+0x34], R21 ;  /* 0x0000341501007387 */ /* 0x000fe80000100800 */
[----:B------:R0:W-:Y:S01]  /*1ab20*/  STL [R1+0x3c], R23 ;  /* 0x00003c1701007387 */ /* 0x0001e20000100800 */
[----:B------:R-:W-:Y:S02]  /*1ab30*/  IMAD.MOV.U32 R6, RZ, RZ, R22 ;  /* 0x000000ffff067224 */ /* 0x000fe400078e0016 */
[----:B------:R-:W-:Y:S02]  /*1ab40*/  IMAD.MOV.U32 R22, RZ, RZ, R15 ;  /* 0x000000ffff167224 */ /* 0x000fe400078e000f */
[----:B0-----:R-:W-:Y:S02]  /*1ab50*/  IMAD.MOV.U32 R23, RZ, RZ, R27 ;  /* 0x000000ffff177224 */ /* 0x001fe400078e001b */
[----:B------:R-:W-:-:S02]  /*1ab60*/  IMAD.MOV.U32 R27, RZ, RZ, R18 ;  /* 0x000000ffff1b7224 */ /* 0x000fc400078e0012 */
[----:B------:R-:W-:-:S05]  /*1ab70*/  IMAD.MOV.U32 R21, RZ, RZ, R14 ;  /* 0x000000ffff157224 */ /* 0x000fca00078e000e */
[----:B------:R-:W-:-:S15]  /*1ab80*/  HMMA.16816.F32 R12, R24, R28, RZ ;  /* 0x0000001c180c723c */ /* 0x000fde00000018ff */
[----:B------:R-:W-:-:S04]  /*1ab90*/  NOP ;  /* 0x0000000000007918 */ /* 0x000fc80000000000 */
[----:B------:R-:W-:Y:S02]  /*1aba0*/  IMAD.MOV.U32 R10, RZ, RZ, R14 ;  /* 0x000000ffff0a7224 */ /* 0x000fe400078e000e */
[----:B------:R-:W-:Y:S02]  /*1abb0*/  IMAD.MOV.U32 R8, RZ, RZ, R15 ;  /* 0x000000ffff087224 */ /* 0x000fe400078e000f */
[----:B------:R-:W-:Y:S01]  /*1abc0*/  IMAD.MOV.U32 R24, RZ, RZ, R12 ;  /* 0x000000ffff187224 */ /* 0x000fe200078e000c */
[----:B------:R-:W3:Y:S01]  /*1abd0*/  LDL.LU.64 R14, [R1+0x19c0] ;  /* 0x0019c000010e7983 */ /* 0x000ee20000300a00 */
[----:B------:R-:W-:-:S03]  /*1abe0*/  IMAD.MOV.U32 R16, RZ, RZ, R13 ;  /* 0x000000ffff107224 */ /* 0x000fc600078e000d */
[----:B------:R-:W4:Y:S04]  /*1abf0*/  LDL.LU.64 R12, [R1+0x19b8] ;  /* 0x0019b800010c7983 */ /* 0x000f280000300a00 */
[----:B------:R-:W5:Y:S04]  /*1ac00*/  LDL.LU R28, [R1+0x4c] ;  /* 0x00004c00011c7983 */ /* 0x000f680000300800 */
[----:B------:R-:W2:Y:S01]  /*1ac10*/  LDL.LU R29, [R1+0xc0] ;  /* 0x0000c000011d7983 */ /* 0x000ea20000300800 */
[----:B------:R-:W-:Y:S02]  /*1ac20*/  IMAD.MOV.U32 R27, RZ, RZ, R21 ;  /* 0x000000ffff1b7224 */ /* 0x000fe400078e0015 */
[----:B------:R-:W-:Y:S01]  /*1ac30*/  IMAD.MOV.U32 R4, RZ, RZ, R20 ;  /* 0x000000ffff047224 */ /* 0x000fe200078e0014 */
[----:B------:R-:W2:Y:S01]  /*1ac40*/  LDL.LU R18, [R1+0xa4] ;  /* 0x0000a40001127983 */ /* 0x000ea20000300800 */
[----:B------:R-:W-:-:S02]  /*1ac50*/  F2FP.F16.E4M3.UNPACK_B R2, R2.H1 ;  /* 0x00000002ff02723e */ /* 0x000fc400030006ff */
[----:B------:R-:W-:Y:S01]  /*1ac60*/  F2FP.F16.E4M3.UNPACK_B R3, R3.H1 ;  /* 0x00000003ff03723e */ /* 0x000fe200030006ff */
[----:B---3--:R-:W-:Y:S01]  /*1ac70*/  IMAD.MOV.U32 R21, RZ, RZ, R15 ;  /* 0x000000ffff157224 */ /* 0x008fe200078e000f */
[----:B------:R0:W-:Y:S01]  /*1ac80*/  STL [R1+0x1994], R15 ;  /* 0x0019940f01007387 */ /* 0x0001e20000100800 */
[----:B----4-:R-:W-:-:S03]  /*1ac90*/  IMAD.MOV.U32 R20, RZ, RZ, R13 ;  /* 0x000000ffff147224 */ /* 0x010fc600078e000d */
[----:B------:R1:W-:Y:S01]  /*1aca0*/  STL [R1+0x1990], R13 ;  /* 0x0019900d01007387 */ /* 0x0003e20000100800 */
[----:B0-----:R-:W-:Y:S02]  /*1acb0*/  IMAD.MOV.U32 R15, RZ, RZ, R22 ;  /* 0x000000ffff0f7224 */ /* 0x001fe400078e0016 */
[----:B-1----:R-:W-:-:S03]  /*1acc0*/  IMAD.MOV.U32 R13, RZ, RZ, R27 ;  /* 0x000000ffff0d7224 */ /* 0x002fc600078e001b */
[----:B------:R-:W-:Y:S04]  /*1acd0*/  STL.64 [R1+0x19a0], R14 ;  /* 0x0019a00e01007387 */ /* 0x000fe80000100a00 */
[----:B------:R0:W-:Y:S02]  /*1ace0*/  STL.64 [R1+0x1998], R12 ;  /* 0x0019980c01007387 */ /* 0x0001e40000100a00 */
[----:B0-----:R-:W-:Y:S02]  /*1acf0*/  IMAD.MOV.U32 R12, RZ, RZ, R0 ;  /* 0x000000ffff0c7224 */ /* 0x001fe400078e0000 */
[----:B------:R-:W3:Y:S01]  /*1ad00*/  LDL.LU R0, [R1+0x19b0] ;  /* 0x0019b00001007983 */ /* 0x000ee20000300800 */
[----:B------:R-:W-:Y:S02]  /*1ad10*/  IMAD.MOV.U32 R15, RZ, RZ, R23 ;  /* 0x000000ffff0f7224 */ /* 0x000fe400078e0017 */
[----:B------:R-:W-:-:S02]  /*1ad20*/  IMAD.MOV.U32 R13, RZ, RZ, R9 ;  /* 0x000000ffff0d7224 */ /* 0x000fc400078e0009 */
[----:B------:R-:W-:Y:S01]  /*1ad30*/  IMAD.MOV.U32 R14, RZ, RZ, R11 ;  /* 0x000000ffff0e7224 */ /* 0x000fe200078e000b */
[----:B------:R-:W4:Y:S01]  /*1ad40*/  LDL.LU R9, [R1+0x19ac] ;  /* 0x0019ac0001097983 */ /* 0x000f220000300800 */
[----:B------:R-:W-:Y:S02]  /*1ad50*/  IMAD.MOV.U32 R22, RZ, RZ, R5 ;  /* 0x000000ffff167224 */ /* 0x000fe400078e0005 */
[----:B--2---:R-:W-:Y:S01]  /*1ad60*/  IMAD.MOV.U32 R23, RZ, RZ, R7 ;  /* 0x000000ffff177224 */ /* 0x004fe200078e0007 */
[----:B------:R-:W2:Y:S06]  /*1ad70*/  LDL.LU R11, [R1+0x19a8] ;  /* 0x0019a800010b7983 */ /* 0x000eac0000300800 */
[----:B------:R-:W-:Y:S01]  /*1ad80*/  HMMA.16816.F32 R20, R20, R2, R12 ;  /* 0x000000021414723c */ /* 0x000fe2000000180c */
[----:B------:R-:W0:-:S15]  /*1ad90*/  LDSM.16.MT88.4 R12, [R29+UR9+0x800] ;  /* 0x000800091d0c783b */ /* 0x000e1e0008004200 */
[----:B------:R-:W-:-:S03]  /*1ada0*/  NOP ;  /* 0x0000000000007918 */ /* 0x000fc60000000000 */
[----:B------:R1:W-:Y:S04]  /*1adb0*/  STL.64 [R1+0x1988], R22 ;  /* 0x0019881601007387 */ /* 0x0003e80000100a00 */
[----:B------:R-:W-:Y:S01]  /*1adc0*/  STL.64 [R1+0x1980], R20 ;  /* 0x0019801401007387 */ /* 0x000fe20000100a00 */
[----:B-1----:R-:W-:-:S03]  /*1add0*/  IMAD.MOV.U32 R23, RZ, RZ, R8 ;  /* 0x000000ffff177224 */ /* 0x002fc600078e0008 */
[----:B0-----:R-:W-:Y:S01]  /*1ade0*/  STL.64 [R1+0x10], R12 ;  /* 0x0000100c01007387 */ /* 0x001fe20000100a00 */
[----:B------:R-:W-:-:S03]  /*1adf0*/  IMAD.MOV.U32 R8, RZ, RZ, R12 ;  /* 0x000000ffff087224 */ /* 0x000fc600078e000c */
[----:B------:R-:W-:Y:S04]  /*1ae00*/  STL.64 [R1+0x18], R14 ;  /* 0x0000180e01007387 */ /* 0x000fe80000100a00 */
[----:B------:R-:W0:Y:S01]  /*1ae10*/  LDSM.16.MT88.4 R12, [R29+UR9+0xc00] ;  /* 0x000c00091d0c783b */ /* 0x000e220008004200 */
[----:B------:R-:W-:-:S03]  /*1ae20*/  IMAD.MOV.U32 R22, RZ, RZ, R10 ;  /* 0x000000ffff167224 */ /* 0x000fc600078e000a */
[----:B0-----:R-:W-:Y:S01]  /*1ae30*/  STL.64 [R1+0x70], R12 ;  /* 0x0000700c01007387 */ /* 0x001fe20000100a00 */
[----:B------:R-:W-:-:S03]  /*1ae40*/  IMAD.MOV.U32 R10, RZ, RZ, R12 ;  /* 0x000000ffff0a7224 */ /* 0x000fc600078e000c */
[----:B------:R-:W-:Y:S04]  /*1ae50*/  STL.64 [R1+0x78], R14 ;  /* 0x0000780e01007387 */ /* 0x000fe80000100a00 */
[----:B------:R-:W-:Y:S04]  /*1ae60*/  STL [R1+0x1978], R29 ;  /* 0x0019781d01007387 */ /* 0x000fe80000100800 */
[----:B---3--:R-:W0:Y:S04]  /*1ae70*/  LDSM.16.MT88.4 R12, [R0+UR9+0x800] ;  /* 0x00080009000c783b */ /* 0x008e280008004200 */
[----:B0-----:R-:W-:Y:S04]  /*1ae80*/  STL.64 [R1+0x90], R12 ;  /* 0x0000900c01007387 */ /* 0x001fe80000100a00 */
[----:B------:R0:W-:Y:S04]  /*1ae90*/  STL.64 [R1+0x98], R14 ;  /* 0x0000980e01007387 */ /* 0x0001e80000100a00 */
[----:B0-----:R-:W3:Y:S04]  /*1aea0*/  LDL.LU.64 R14, [R1+0x19a0] ;  /* 0x0019a000010e7983 */ /* 0x001ee80000300a00 */
[----:B------:R-:W3:Y:S01]  /*1aeb0*/  LDL.LU.64 R12, [R1+0x1998] ;  /* 0x00199800010c7983 */ /* 0x000ee20000300a00 */
[----:B------:R-:W-:-:S02]  /*1aec0*/  IMAD.MOV.U32 R20, RZ, RZ, R24 ;  /* 0x000000ffff147224 */ /* 0x000fc400078e0018 */
[----:B----4-:R-:W-:Y:S02]  /*1aed0*/  IMAD.MOV.U32 R24, RZ, RZ, R9 ;  /* 0x000000ffff187224 */ /* 0x010fe400078e0009 */
[----:B--2---:R-:W-:Y:S02]  /*1aee0*/  IMAD.MOV.U32 R25, RZ, RZ, R11 ;  /* 0x000000ffff197224 */ /* 0x004fe400078e000b */
[----:B------:R-:W-:Y:S02]  /*1aef0*/  IMAD.MOV.U32 R26, RZ, RZ, R17 ;  /* 0x000000ffff1a7224 */ /* 0x000fe400078e0011 */
[----:B------:R-:W-:Y:S02]  /*1af00*/  IMAD.MOV.U32 R27, RZ, RZ, R19 ;  /* 0x000000ffff1b7224 */ /* 0x000fe400078e0013 */
[----:B------:R-:W-:-:S05]  /*1af10*/  IMAD.MOV.U32 R21, RZ, RZ, R16 ;  /* 0x000000ffff157224 */ /* 0x000fca00078e0010 */
[----:B---3--:R-:W-:Y:S01]  /*1af20*/  HMMA.16816.F32 R24, R24, R2, R12 ;  /* 0x000000021818723c */ /* 0x008fe2000000180c */
[----:B------:R-:W0:Y:S04]  /*1af30*/  LDSM.16.MT88.4 R12, [R0+UR9+0xc00] ;  /* 0x000c0009000c783b */ /* 0x000e280008004200 */
[----:B------:R-:W2:Y:S04]  /*1af40*/  LDL.LU R3, [R1+0xa0] ;  /* 0x0000a00001037983 */ /* 0x000ea80000300800 */
[----:B------:R-:W3:Y:S04]  /*1af50*/  LDL R16, [R1+0xa8] ;  /* 0x0000a80001107983 */ /* 0x000ee80000100800 */
[----:B0-----:R-:W-:Y:S04]  /*1af60*/  STL.64 [R1], R12 ;  /* 0x0000000c01007387 */ /* 0x001fe80000100a00 */
[----:B------:R0:W-:Y:S04]  /*1af70*/  STL [R1+0xc], R15 ;  /* 0x00000c0f01007387 */ /* 0x0001e80000100800 */
[----:B0-----:R-:W4:Y:S04]  /*1af80*/  LDL.LU R15, [R1+0x1994] ;  /* 0x00199400010f7983 */ /* 0x001f280000300800 */
[----:B------:R-:W2:Y:S01]  /*1af90*/  LDL.LU R13, [R1+0x1990] ;  /* 0x00199000010d7983 */ /* 0x000ea20000300800 */
[----:B------:R-:W-:-:S02]  /*1afa0*/  IMAD.MOV.U32 R29, RZ, RZ, R14 ;  /* 0x000000ffff1d7224 */ /* 0x000fc400078e000e */
[----:B------:R-:W-:Y:S02]  /*1afb0*/  IMAD.MOV.U32 R14, RZ, RZ, R5 ;  /* 0x000000ffff0e7224 */ /* 0x000fe400078e0005 */
[----:B------:R-:W3:Y:S01]  /*1afc0*/  LDL.LU R5, [R1+0x34] ;  /* 0x0000340001057983 */ /* 0x000ee20000300800 */
[----:B--2---:R-:W-:Y:S02]  /*1afd0*/  IMAD.MOV.U32 R12, RZ, RZ, R13 ;  /* 0x000000ffff0c7224 */ /* 0x004fe400078e000d */
[----:B----4-:R-:W-:Y:S02]  /*1afe0*/  IMAD.MOV.U32 R13, RZ, RZ, R15 ;  /* 0x000000ffff0d7224 */ /* 0x010fe400078e000f */
[----:B------:R-:W-:Y:S02]  /*1aff0*/  IMAD.MOV.U32 R15, RZ, RZ, R7 ;  /* 0x000000ffff0f7224 */ /* 0x000fe400078e0007 */
[----:B------:R-:W3:Y:S01]  /*1b000*/  LDL.LU R7, [R1+0x3c] ;  /* 0x00003c0001077983 */ /* 0x000ee20000300800 */
[----:B------:R-:W-:-:S02]  /*1b010*/  F2FP.F16.E4M3.UNPACK_B R2, R3.H1 ;  /* 0x00000003ff02723e */ /* 0x000fc400030006ff */
[----:B------:R-:W-:-:S07]  /*1b020*/  F2FP.F16.E4M3.UNPACK_B R3, R18.H1 ;  /* 0x00000012ff03723e */ /* 0x000fce00030006ff */
[-C--:B---3--:R-:W-:Y:S01]  /*1b030*/  HMMA.16816.F32 R12, R12, R2.reuse, R4 ;  /* 0x000000020c0c723c */ /* 0x088fe20000001804 */
[----:B------:R-:W-:Y:S02]  /*1b040*/  IMAD.MOV.U32 R4, RZ, RZ, R9 ;  /* 0x000000ffff047224 */ /* 0x000fe400078e0009 */
[----:B------:R-:W-:Y:S02]  /*1b050*/  IMAD.MOV.U32 R5, RZ, RZ, R11 ;  /* 0x000000ffff057224 */ /* 0x000fe400078e000b */
[----:B------:R-:W-:Y:S02]  /*1b060*/  IMAD.MOV.U32 R6, RZ, RZ, R17 ;  /* 0x000000ffff067224 */ /* 0x000fe400078e0011 */
[----:B------:R-:W-:Y:S01]  /*1b070*/  IMAD.MOV.U32 R7, RZ, RZ, R19 ;  /* 0x000000ffff077224 */ /* 0x000fe200078e0013 */
[----:B------:R-:W2:Y:S04]  /*1b080*/  LDL R17, [R1+0xac] ;  /* 0x0000ac0001117983 */ /* 0x000ea80000100800 */
[----:B------:R-:W3:Y:S02]  /*1b090*/  LDL.LU R19, [R1+0x48] ;  /* 0x0000480001137983 */ /* 0x000ee40000300800 */
[----:B------:R-:W-:Y:S02]  /*1b0a0*/  HMMA.16816.F32 R4, R4, R2, R20 ;  /* 0x000000020404723c */ /* 0x000fe40000001814 */
[----:B------:R-:W4:Y:S04]  /*1b0b0*/  LDL.LU.64 R22, [R1+0x1988] ;  /* 0x0019880001167983 */ /* 0x000f280000300a00 */
[----:B------:R-:W4:Y:S04]  /*1b0c0*/  LDL.LU.64 R20, [R1+0x1980] ;  /* 0x0019800001147983 */ /* 0x000f280000300a00 */
[----:B------:R-:W4:Y:S04]  /*1b0d0*/  LDL R9, [R1+0x18] ;  /* 0x0000180001097983 */ /* 0x000f280000100800 */
[----:B------:R-:W4:Y:S01]  /*1b0e0*/  LDL R11, [R1+0x78] ;  /* 0x00007800010b7983 */ /* 0x000f220000100800 */
[----:B-----5:R-:W-:-:S03]  /*1b0f0*/  F2FP.F16.E4M3.UNPACK_B R3, R28 ;  /* 0x0000001cff03723e */ /* 0x020fc600020006ff */
[----:B------:R-:W5:Y:S01]  /*1b100*/  LDL R18, [R1+0xc4] ;  /* 0x0000c40001127983 */ /* 0x000f620000100800 */
[----:B---3--:R-:W-:-:S07]  /*1b110*/  F2FP.F16.E4M3.UNPACK_B R2, R19 ;  /* 0x00000013ff02723e */ /* 0x008fce00020006ff */
[----:B----4-:R-:W-:Y:S01]  /*1b120*/  HMMA.16816.F32 R20, R8, R2, R20 ;  /* 0x000000020814723c */ /* 0x010fe20000001814 */
[----:B------:R-:W3:Y:S04]  /*1b130*/  LDL R8, [R1+0x90] ;  /* 0x0000900001087983 */ /* 0x000ee80000100800 */
[----:B------:R-:W3:Y:S04]  /*1b140*/  LDL R9, [R1+0x98] ;  /* 0x0000980001097983 */ /* 0x000ee80000100800 */
[----:B------:R-:W3:Y:S01]  /*1b150*/  LDL R10, [R1] ;  /* 0x00000000010a7983 */ /* 0x000ee20000100800 */
[----:B------:R-:W-:-:S07]  /*1b160*/  IMAD.MOV.U32 R11, RZ, RZ, R29 ;  /* 0x000000ffff0b7224 */ /* 0x000fce00078e001d */
[----:B---3--:R-:W-:-:S15]  /*1b170*/  HMMA.16816.F32 R24, R8, R2, R24 ;  /* 0x000000020818723c */ /* 0x008fde0000001818 */
[----:B------:R-:W-:-:S04]  /*1b180*/  NOP ;  /* 0x0000000000007918 */ /* 0x000fc80000000000 */
[----:B------:R-:W-:Y:S04]  /*1b190*/  STL.64 [R1+0x1970], R26 ;  /* 0x0019701a01007387 */ /* 0x000fe80000100a00 */
[----:B------:R-:W-:Y:S04]  /*1b1a0*/  STL.64 [R1+0x1968], R24 ;  /* 0x0019681801007387 */ /* 0x000fe80000100a00 */
[----:B------:R-:W3:Y:S04]  /*1b1b0*/  LDL.LU R8, [R1+0x10] ;  /* 0x0000100001087983 */ /* 0x000ee80000300800 */
[----:B------:R-:W3:Y:S04]  /*1b1c0*/  LDL.LU R9, [R1+0x18] ;  /* 0x0000180001097983 */ /* 0x000ee80000300800 */
[----:B------:R-:W3:Y:S04]  /*1b1d0*/  LDL.LU R10, [R1+0x70] ;  /* 0x00007000010a7983 */ /* 0x000ee80000300800 */
[----:B------:R-:W3:Y:S01]  /*1b1e0*/  LDL.LU R11, [R1+0x78] ;  /* 0x00007800010b7983 */ /* 0x000ee20000300800 */
[----:B------:R-:W-:-:S02]  /*1b1f0*/  F2FP.F16.E4M3.UNPACK_B R16, R16 ;  /* 0x00000010ff10723e */ /* 0x000fc400020006ff */
[----:B--2---:R-:W-:Y:S02]  /*1b200*/  F2FP.F16.E4M3.UNPACK_B R17, R17 ;  /* 0x00000011ff11723e */ /* 0x004fe400020006ff */
[----:B-----5:R-:W-:-:S05]  /*1b210*/  LOP3.LUT R18, R18, 0x40, RZ, 0x3c, !PT ;  /* 0x0000004012127812 */ /* 0x020fca00078e3cff */
[----:B------:R-:W0:Y:S01]  /*1b220*/  LDSM.16.M88.4 R24, [R18+UR9+0x8000] ;  /* 0x008000091218783b */ /* 0x000e220008000200 */
[----:B---3--:R-:W-:Y:S01]  /*1b230*/  HMMA.16816.F32 R12, R8, R16, R12 ;  /* 0x00000010080c723c */ /* 0x008fe2000000180c */
[----:B------:R-:W-:-:S15]  /*1b240*/  IMAD.MOV.U32 R11, RZ, RZ, R29 ;  /* 0x000000ffff0b7224 */ /* 0x000fde00078e001d */
[----:B------:R-:W-:-:S03]  /*1b250*/  NOP ;  /* 0x0000000000007918 */ /* 0x000fc60000000000 */
[----:B------:R1:W-:Y:S04]  /*1b260*/  STL.64 [R1+0x1960], R14 ;  /* 0x0019600e01007387 */ /* 0x0003e80000100a00 */
[----:B-1----:R-:W2:Y:S04]  /*1b270*/  LDL.LU R14, [R1+0x74] ;  /* 0x00007400010e7983 */ /* 0x002ea80000300800 */
[----:B------:R-:W3:Y:S04]  /*1b280*/  LDL.LU R15, [R1+0x7c] ;  /* 0x00007c00010f7983 */ /* 0x000ee80000300800 */
[----:B------:R1:W-:Y:S04]  /*1b290*/  STL.64 [R1+0x1958], R12 ;  /* 0x0019580c01007387 */ /* 0x0003e80000100a00 */
[----:B-1----:R-:W4:Y:S04]  /*1b2a0*/  LDL.LU R12, [R1+0x14] ;  /* 0x00001400010c7983 */ /* 0x002f280000300800 */
[----:B------:R-:W5:Y:S04]  /*1b2b0*/  LDL.LU R13, [R1+0x1c] ;  /* 0x00001c00010d7983 */ /* 0x000f680000300800 */
[----:B------:R-:W2:Y:S04]  /*1b2c0*/  LDL.LU R8, [R1+0x90] ;  /* 0x0000900001087983 */ /* 0x000ea80000300800 */
[----:B------:R-:W2:Y:S04]  /*1b2d0*/  LDL.LU R9, [R1+0x98] ;  /* 0x0000980001097983 */ /* 0x000ea80000300800 */
[----:B------:R-:W2:Y:S04]  /*1b2e0*/  LDL.LU R10, [R1] ;  /* 0x00000000010a7983 */ /* 0x000ea80000300800 */
[----:B------:R-:W3:Y:S01]  /*1b2f0*/  LDL.LU R29, [R1+0x1978] ;  /* 0x00197800011d7983 */ /* 0x000ee20000300800 */
[----:B------:R-:W-:Y:S01]  /*1b300*/  F2FP.F16.E4M3.UNPACK_B R2, R19.H1 ;  /* 0x00000013ff02723e */ /* 0x000fe200030006ff */
[----:B0-----:R-:W-:Y:S01]  /*1b310*/  IMAD.MOV.U32 R19, RZ, RZ, R27 ;  /* 0x000000ffff137224 */ /* 0x001fe200078e001b */
[----:B------:R-:W-:Y:S01]  /*1b320*/  F2FP.F16.E4M3.UNPACK_B R3, R28.H1 ;  /* 0x0000001cff03723e */ /* 0x000fe200030006ff */
[----:B------:R-:W-:Y:S01]  /*1b330*/  IMAD.MOV.U32 R28, RZ, RZ, R26 ;  /* 0x000000ffff1c7224 */ /* 0x000fe200078e001a */
[----:B--2---:R-:W-:Y:S01]  /*1b340*/  HMMA.16816.F32 R4, R8, R16, R4 ;  /* 0x000000100804723c */ /* 0x004fe20000001804 */
[----:B------:R-:W2:Y:S04]  /*1b350*/  LDL.LU R16, [R1+0xa8] ;  /* 0x0000a80001107983 */ /* 0x000ea80000300800 */
[----:B------:R-:W2:Y:S04]  /*1b360*/  LDL.LU R17, [R1+0xac] ;  /* 0x0000ac0001117983 */ /* 0x000ea80000300800 */
[----:B------:R-:W-:Y:S04]  /*1b370*/  STL.64 [R1+0xb0], R24 ;  /* 0x0000b01801007387 */ /* 0x000fe80000100a00 */
[----:B---3--:R-:W0:Y:S04]  /*1b380*/  LDSM.16.MT88.4 R24, [R29+UR9+0x1000] ;  /* 0x001000091d18783b */ /* 0x008e280008004200 */
[----:B------:R-:W-:Y:S04]  /*1b390*/  STL [R1+0x193c], R19 ;  /* 0x00193c1301007387 */ /* 0x000fe80000100800 */
[----:B------:R-:W-:Y:S04]  /*1b3a0*/  STL [R1+0x1938], R28 ;  /* 0x0019381c01007387 */ /* 0x000fe80000100800 */
[----:B0-----:R-:W-:Y:S04]  /*1b3b0*/  STL.64 [R1+0x40], R24 ;  /* 0x0000401801007387 */ /* 0x001fe80000100a00 */
[----:B------:R-:W-:Y:S04]  /*1b3c0*/  STL.64 [R1+0x48], R26 ;  /* 0x0000481a01007387 */ /* 0x000fe80000100a00 */
[----:B------:R-:W0:Y:S04]  /*1b3d0*/  LDSM.16.MT88.4 R24, [R29+UR9+0x1400] ;  /* 0x001400091d18783b */ /* 0x000e280008004200 */
[----:B------:R-:W-:Y:S01]  /*1b3e0*/  STL [R1+0x1950], R29 ;  /* 0x0019501d01007387 */ /* 0x000fe20000100800 */
[----:B----4-:R-:W-:-:S02]  /*1b3f0*/  IMAD.MOV.U32 R8, RZ, RZ, R12 ;  /* 0x000000ffff087224 */ /* 0x010fc400078e000c */
[----:B-----5:R-:W-:Y:S01]  /*1b400*/  IMAD.MOV.U32 R9, RZ, RZ, R13 ;  /* 0x000000ffff097224 */ /* 0x020fe200078e000d */
[----:B0-----:R-:W-:Y:S04]  /*1b410*/  STL.64 [R1+0x60], R24 ;  /* 0x0000601801007387 */ /* 0x001fe80000100a00 */
[----:B------:R-:W-:Y:S04]  /*1b420*/  STL.64 [R1+0x68], R26 ;  /* 0x0000681a01007387 */ /* 0x000fe80000100a00 */
[----:B------:R-:W0:Y:S01]  /*1b430*/  LDSM.16.MT88.4 R24, [R0+UR9+0x1000] ;  /* 0x001000090018783b */ /* 0x000e220008004200 */
[----:B------:R-:W-:-:S02]  /*1b440*/  IMAD.MOV.U32 R10, RZ, RZ, R14 ;  /* 0x000000ffff0a7224 */ /* 0x000fc400078e000e */
[----:B------:R-:W-:-:S07]  /*1b450*/  IMAD.MOV.U32 R11, RZ, RZ, R15 ;  /* 0x000000ffff0b7224 */ /* 0x000fce00078e000f */
[----:B------:R-:W-:Y:S01]  /*1b460*/  HMMA.16816.F32 R20, R8, R2, R20 ;  /* 0x000000020814723c */ /* 0x000fe20000001814 */
[----:B------:R-:W3:Y:S04]  /*1b470*/  LDL R8, [R1+0x94] ;  /* 0x0000940001087983 */ /* 0x000ee80000100800 */
[----:B------:R-:W3:Y:S04]  /*1b480*/  LDL R9, [R1+0x9c] ;  /* 0x00009c0001097983 */ /* 0x000ee80000100800 */
[----:B------:R-:W3:Y:S04]  /*1b490*/  LDL R10, [R1+0x4] ;  /* 0x00000400010a7983 */ /* 0x000ee80000100800 */
[----:B------:R-:W3:Y:S04]  /*1b4a0*/  LDL R11, [R1+0xc] ;  /* 0x00000c00010b7983 */ /* 0x000ee80000100800 */
[----:B0-----:R-:W-:Y:S04]  /*1b4b0*/  STL.64 [R1+0x50], R24 ;  /* 0x0000501801007387 */ /* 0x001fe80000100a00 */
[----:B------:R-:W-:Y:S04]  /*1b4c0*/  STL.64 [R1+0x58], R26 ;  /* 0x0000581a01007387 */ /* 0x000fe80000100a00 */
[----:B------:R-:W0:Y:S04]  /*1b4d0*/  LDSM.16.MT88.4 R24, [R0+UR9+0x1400] ;  /* 0x001400090018783b */ /* 0x000e280008004200 */
[----:B0-----:R-:W-:Y:S01]  /*1b4e0*/  STL.64 [R1+0x80], R24 ;  /* 0x0000801801007387 */ /* 0x001fe20000100a00 */
[----:B------:R-:W-:-:S03]  /*1b4f0*/  IMAD.MOV.U32 R29, RZ, RZ, R26 ;  /* 0x000000ffff1d7224 */ /* 0x000fc600078e001a */
[----:B------:R0:W-:Y:S04]  /*1b500*/  STL [R1+0x8c], R27 ;  /* 0x00008c1b01007387 */ /* 0x0001e80000100800 */
[----:B0-----:R-:W3:Y:S04]  /*1b510*/  LDL.LU.64 R26, [R1+0x1970] ;  /* 0x00197000011a7983 */ /* 0x001ee80000300a00 */
[----:B------:R-:W3:Y:S04]  /*1b520*/  LDL.LU.64 R24, [R1+0x1968] ;  /* 0x0019680001187983 */ /* 0x000ee80000300a00 */
[----:B------:R0:W-:Y:S04]  /*1b530*/  STL [R1+0x1954], R0 ;  /* 0x0019540001007387 */ /* 0x0001e80000100800 */
[----:B0-----:R-:W4:Y:S01]  /*1b540*/  LDL.LU R0, [R1+0x58] ;  /* 0x0000580001007983 */ /* 0x001f220000300800 */
[----:B---3--:R-:W-:Y:S01]  /*1b550*/  HMMA.16816.F32 R24, R8, R2, R24 ;  /* 0x000000020818723c */ /* 0x008fe20000001818 */
[----:B------:R-:W-:-:S02]  /*1b560*/  IMAD.MOV.U32 R8, RZ, RZ, R12 ;  /* 0x000000ffff087224 */ /* 0x000fc400078e000c */
[----:B------:R-:W-:Y:S02]  /*1b570*/  IMAD.MOV.U32 R9, RZ, RZ, R13 ;  /* 0x000000ffff097224 */ /* 0x000fe400078e000d */
[----:B------:R-:W-:Y:S02]  /*1b580*/  IMAD.MOV.U32 R10, RZ, RZ, R14 ;  /* 0x000000ffff0a7224 */ /* 0x000fe400078e000e */
[----:B------:R-:W-:Y:S02]  /*1b590*/  IMAD.MOV.U32 R11, RZ, RZ, R15 ;  /* 0x000000ffff0b7224 */ /* 0x000fe400078e000f */
[----:B------:R-:W0:Y:S04]  /*1b5a0*/  LDSM.16.M88.4 R12, [R18+UR9+0xc000] ;  /* 0x00c00009120c783b */ /* 0x000e280008000200 */
[----:B0-----:R0:W-:Y:S01]  /*1b5b0*/  STL.64 [R1+0xa8], R14 ;  /* 0x0000a80e01007387 */ /* 0x0011e20000100a00 */
[----:B------:R-:W-:-:S02]  /*1b5c0*/  IMAD.MOV.U32 R19, RZ, RZ, R12 ;  /* 0x000000ffff137224 */ /* 0x000fc400078e000c */
[----:B------:R-:W-:Y:S01]  /*1b5d0*/  IMAD.MOV.U32 R28, RZ, RZ, R13 ;  /* 0x000000ffff1c7224 */ /* 0x000fe200078e000d */
[----:B0-----:R-:W3:Y:S04]  /*1b5e0*/  LDL.LU.64 R14, [R1+0x1960] ;  /* 0x00196000010e7983 */ /* 0x001ee80000300a00 */
[----:B------:R-:W3:Y:S01]  /*1b5f0*/  LDL.LU.64 R12, [R1+0x1958] ;  /* 0x00195800010c7983 */ /* 0x000ee20000300a00 */
[----:B--2---:R-:W-:Y:S02]  /*1b600*/  F2FP.F16.E4M3.UNPACK_B R16, R16.H1 ;  /* 0x00000010ff10723e */ /* 0x004fe400030006ff */
[----:B------:R-:W-:Y:S01]  /*1b610*/  F2FP.F16.E4M3.UNPACK_B R17, R17.H1 ;  /* 0x00000011ff11723e */ /* 0x000fe200030006ff */
[----:B------:R0:W-:Y:S04]  /*1b620*/  STL [R1+0x18b4], R18 ;  /* 0x0018b41201007387 */ /* 0x0001e80000100800 */
[----:B0-----:R-:W2:Y:S02]  /*1b630*/  LDL.LU R18, [R1+0xb4] ;  /* 0x0000b40001127983 */ /* 0x001ea40000300800 */
[-C--:B---3--:R-:W-:Y:S02]  /*1b640*/  HMMA.16816.F32 R12, R8, R16.reuse, R12 ;  /* 0x00000010080c723c */ /* 0x088fe4000000180c */
[----:B------:R-:W3:Y:S04]  /*1b650*/  LDL.LU R8, [R1+0x94] ;  /* 0x0000940001087983 */ /* 0x000ee80000300800 */
[----:B------:R-:W3:Y:S04]  /*1b660*/  LDL.LU R9, [R1+0x9c] ;  /* 0x00009c0001097983 */ /* 0x000ee80000300800 */
[----:B------:R-:W3:Y:S04]  /*1b670*/  LDL.LU R10, [R1+0x4] ;  /* 0x00000400010a7983 */ /* 0x000ee80000300800 */
[----:B------:R-:W3:Y:S02]  /*1b680*/  LDL.LU R11, [R1+0xc] ;  /* 0x00000c00010b7983 */ /* 0x000ee40000300800 */
[----:B---3--:R-:W-:Y:S02]  /*1b690*/  HMMA.16816.F32 R4, R8, R16, R4 ;  /* 0x000000100804723c */ /* 0x008fe40000001804 */
[----:B------:R-:W3:Y:S04]  /*1b6a0*/  LDL.LU R16, [R1+0x80] ;  /* 0x0000800001107983 */ /* 0x000ee80000300800 */
[----:B------:R-:W5:Y:S04]  /*1b6b0*/  LDL.LU R17, [R1+0xb0] ;  /* 0x0000b00001117983 */ /* 0x000f680000300800 */
[----:B------:R-:W3:Y:S04]  /*1b6c0*/  LDL R8, [R1+0x40] ;  /* 0x0000400001087983 */ /* 0x000ee80000100800 */
[----:B------:R-:W3:Y:S04]  /*1b6d0*/  LDL R9, [R1+0x48] ;  /* 0x0000480001097983 */ /* 0x000ee80000100800 */
[----:B------:R-:W3:Y:S04]  /*1b6e0*/  LDL R10, [R1+0x60] ;  /* 0x00006000010a7983 */ /* 0x000ee80000100800 */
[----:B------:R-:W3:Y:S01]  /*1b6f0*/  LDL R11, [R1+0x68] ;  /* 0x00006800010b7983 */ /* 0x000ee20000100800 */
[----:B--2---:R-:W-:-:S02]  /*1b700*/  F2FP.F16.E4M3.UNPACK_B R3, R18 ;  /* 0x00000012ff03723e */ /* 0x004fc400020006ff */
[----:B-----5:R-:W-:-:S07]  /*1b710*/  F2FP.F16.E4M3.UNPACK_B R2, R17 ;  /* 0x00000011ff02723e */ /* 0x020fce00020006ff */
[----:B---3--:R-:W-:Y:S01]  /*1b720*/  HMMA.16816.F32 R20, R8, R2, R20 ;  /* 0x000000020814723c */ /* 0x008fe20000001814 */
[----:B------:R-:W2:Y:S01]  /*1b730*/  LDL R8, [R1+0x50] ;  /* 0x0000500001087983 */ /* 0x000ea20000100800 */
[----:B----4-:R-:W-:Y:S02]  /*1b740*/  IMAD.MOV.U32 R9, RZ, RZ, R0 ;  /* 0x000000ffff097224 */ /* 0x010fe400078e0000 */
[----:B------:R-:W-:Y:S02]  /*1b750*/  IMAD.MOV.U32 R10, RZ, RZ, R16 ;  /* 0x000000ffff0a7224 */ /* 0x000fe400078e0010 */
[----:B------:R-:W-:-:S07]  /*1b760*/  IMAD.MOV.U32 R11, RZ, RZ, R29 ;  /* 0x000000ffff0b7224 */ /* 0x000fce00078e001d */
[----:B--2---:R-:W-:-:S15]  /*1b770*/  HMMA.16816.F32 R24, R8, R2, R24 ;  /* 0x000000020818723c */ /* 0x004fde0000001818 */
[----:B------:R-:W-:-:S04]  /*1b780*/  NOP ;  /* 0x0000000000007918 */ /* 0x000fc80000000000 */
[----:B------:R0:W-:Y:S04]  /*1b790*/  STL.64 [R1+0x1948], R26 ;  /* 0x0019481a01007387 */ /* 0x0001e80000100a00 */
[----:B0-----:R-:W2:Y:S04]  /*1b7a0*/  LDL.LU R27, [R1+0x44] ;  /* 0x00004400011b7983 */ /* 0x001ea80000300800 */
[----:B------:R-:W-:Y:S04]  /*1b7b0*/  STL.64 [R1+0x1940], R24 ;  /* 0x0019401801007387 */ /* 0x000fe80000100a00 */
[----:B------:R-:W3:Y:S04]  /*1b7c0*/  LDL.LU R8, [R1+0x40] ;  /* 0x0000400001087983 */ /* 0x000ee80000300800 */
[----:B------:R-:W3:Y:S04]  /*1b7d0*/  LDL.LU R9, [R1+0x48] ;  /* 0x0000480001097983 */ /* 0x000ee80000300800 */
[----:B------:R-:W3:Y:S04]  /*1b7e0*/  LDL.LU R10, [R1+0x60] ;  /* 0x00006000010a7983 */ /* 0x000ee80000300800 */
[----:B------:R-:W3:Y:S01]  /*1b7f0*/  LDL.LU R11, [R1+0x68] ;  /* 0x00006800010b7983 */ /* 0x000ee20000300800 */
[----:B------:R-:W-:-:S02]  /*1b800*/  F2FP.F16.E4M3.UNPACK_B R2, R19 ;  /* 0x00000013ff02723e */ /* 0x000fc400020006ff */
[----:B------:R-:W-:-:S07]  /*1b810*/  F2FP.F16.E4M3.UNPACK_B R3, R28 ;  /* 0x0000001cff03723e */ /* 0x000fce00020006ff */
[----:B---3--:R-:W-:Y:S01]  /*1b820*/  HMMA.16816.F32 R12, R8, R2, R12 ;  /* 0x00000002080c723c */ /* 0x008fe2000000180c */
[----:B------:R-:W3:Y:S01]  /*1b830*/  LDL.LU R8, [R1+0x50] ;  /* 0x0000500001087983 */ /* 0x000ee20000300800 */
[----:B------:R-:W-:Y:S02]  /*1b840*/  IMAD.MOV.U32 R9, RZ, RZ, R0 ;  /* 0x000000ffff097224 */ /* 0x000fe400078e0000 */
[----:B------:R-:W-:Y:S01]  /*1b850*/  IMAD.MOV.U32 R11, RZ, RZ, R29 ;  /* 0x000000ffff0b7224 */ /* 0x000fe200078e001d */
[----:B------:R-:W4:Y:S01]  /*1b860*/  LDL.LU R0, [R1+0x1954] ;  /* 0x0019540001007983 */ /* 0x000f220000300800 */
[----:B------:R-:W-:-:S03]  /*1b870*/  IMAD.MOV.U32 R10, RZ, RZ, R16 ;  /* 0x000000ffff0a7224 */ /* 0x000fc600078e0010 */
[----:B------:R-:W5:Y:S04]  /*1b880*/  LDL.LU R29, [R1+0x1950] ;  /* 0x00195000011d7983 */ /* 0x000f680000300800 */
[----:B------:R-:W2:Y:S01]  /*1b890*/  LDL R16, [R1+0xa8] ;  /* 0x0000a80001107983 */ /* 0x000ea20000100800 */
[----:B---3--:R-:W-:Y:S01]  /*1b8a0*/  HMMA.16816.F32 R4, R8, R2, R4 ;  /* 0x000000020804723c */ /* 0x008fe20000001804 */
[----:B------:R-:W-:Y:S02]  /*1b8b0*/  F2FP.F16.E4M3.UNPACK_B R2, R17.H1 ;  /* 0x00000011ff02723e */ /* 0x000fe400030006ff */
[----:B--2---:R-:W-:Y:S04]  /*1b8c0*/  STL [R1+0x1920], R16 ;  /* 0x0019201001007387 */ /* 0x004fe80000100800 */
[----:B------:R-:W2:Y:S01]  /*1b8d0*/  LDL R17, [R1+0xac] ;  /* 0x0000ac0001117983 */ /* 0x000ea20000100800 */
[----:B------:R-:W-:Y:S01]  /*1b8e0*/  F2FP.F16.E4M3.UNPACK_B R3, R18.H1 ;  /* 0x00000012ff03723e */ /* 0x000fe200030006ff */
[----:B------:R-:W-:-:S02]  /*1b8f0*/  IMAD.MOV.U32 R8, RZ, RZ, R27 ;  /* 0x000000ffff087224 */ /* 0x000fc400078e001b */
[----:B--2---:R-:W-:Y:S04]  /*1b900*/  STL [R1+0x1924], R17 ;  /* 0x0019241101007387 */ /* 0x004fe80000100800 */
[----:B------:R-:W2:Y:S04]  /*1b910*/  LDL R9, [R1+0x4c] ;  /* 0x00004c0001097983 */ /* 0x000ea80000100800 */
[----:B------:R-:W2:Y:S04]  /*1b920*/  LDL R10, [R1+0x64] ;  /* 0x00006400010a7983 */ /* 0x000ea80000100800 */
[----:B------:R-:W2:Y:S02]  /*1b930*/  LDL R11, [R1+0x6c] ;  /* 0x00006c00010b7983 */ /* 0x000ea40000100800 */
[----:B--2---:R-:W-:Y:S02]  /*1b940*/  HMMA.16816.F32 R20, R8, R2, R20 ;  /* 0x000000020814723c */ /* 0x004fe40000001814 */
[----:B-----5:R-:W0:-:S15]  /*1b950*/  LDSM.16.MT88.4 R8, [R29+UR9+0x1800] ;  /* 0x001800091d08783b */ /* 0x020e1e0008004200 */
[----:B------:R-:W-:Y:S02]  /*1b960*/  NOP ;  /* 0x0000000000007918 */ /* 0x000fe40000000000 */
[----:B------:R1:W-:Y:S04]  /*1b970*/  STL [R1+0x1934], R20 ;  /* 0x0019341401007387 */ /* 0x0003e80000100800 */
[----:B-1----:R-:W2:Y:S04]  /*1b980*/  LDL.LU R20, [R1+0x54] ;  /* 0x0000540001147983 */ /* 0x002ea80000300800 */
[----:B------:R1:W-:Y:S04]  /*1b990*/  STL [R1+0x1930], R21 ;  /* 0x0019301501007387 */ /* 0x0003e80000100800 */
[----:B-1----:R-:W3:Y:S04]  /*1b9a0*/  LDL.LU R21, [R1+0x5c] ;  /* 0x00005c0001157983 */ /* 0x002ee80000300800 */
[----:B------:R1:W-:Y:S01]  /*1b9b0*/  STL [R1+0x192c], R22 ;  /* 0x00192c1601007387 */ /* 0x0003e20000100800 */
[----:B0-----:R-:W-:-:S03]  /*1b9c0*/  IMAD.MOV.U32 R18, RZ, RZ, R9 ;  /* 0x000000ffff127224 */ /* 0x001fc600078e0009 */
[----:B-1----:R-:W5:Y:S04]  /*1b9d0*/  LDL.LU R22, [R1+0x84] ;  /* 0x0000840001167983 */ /* 0x002f680000300800 */
[----:B------:R0:W-:Y:S04]  /*1b9e0*/  STL [R1+0x1928], R23 ;  /* 0x0019281701007387 */ /* 0x0001e80000100800 */
[----:B0-----:R-:W5:Y:S04]  /*1b9f0*/  LDL.LU R23, [R1+0x8c] ;  /* 0x00008c0001177983 */ /* 0x001f680000300800 */
[----:B------:R-:W-:Y:S04]  /*1ba00*/  STL.64 [R1+0x10], R8 ;  /* 0x0000100801007387 */ /* 0x000fe80000100a00 */
[----:B------:R-:W-:Y:S04]  /*1ba10*/  STL.64 [R1+0x18], R10 ;  /* 0x0000180a01007387 */ /* 0x000fe80000100a00 */
[----:B------:R-:W0:Y:S04]  /*1ba20*/  LDSM.16.MT88.4 R8, [R29+UR9+0x1c00] ;  /* 0x001c00091d08783b */ /* 0x000e280008004200 */
[----:B------:R-:W-:Y:S04]  /*1ba30*/  STL [R1+0x191c], R18 ;  /* 0x00191c1201007387 */ /* 0x000fe80000100800 */
[----:B0-----:R-:W-:Y:S04]  /*1ba40*/  STL.64 [R1+0x20], R8 ;  /* 0x0000200801007387 */ /* 0x001fe80000100a00 */
[----:B------:R-:W-:Y:S04]  /*1ba50*/  STL.64 [R1+0x28], R10 ;  /* 0x0000280a01007387 */ /* 0x000fe80000100a00 */
[----:B------:R0:W-:Y:S02]  /*1ba60*/  STL [R1+0x1918], R29 ;  /* 0x0019181d01007387 */ /* 0x0001e40000100800 */
[----:B0-----:R-:W-:-:S02]  /*1ba70*/  IMAD.MOV.U32 R29, RZ, RZ, R27 ;  /* 0x000000ffff1d7224 */ /* 0x001fc400078e001b */
[----:B----4-:R-:W0:Y:S04]  /*1ba80*/  LDSM.16.MT88.4 R24, [R0+UR9+0x1800] ;  /* 0x001800090018783b */ /* 0x010e280008004200 */
[----:B0-----:R-:W-:Y:S01]  /*1ba90*/  STL [R1+0x34], R25 ;  /* 0x0000341901007387 */ /* 0x001fe20000100800 */
[----:B------:R-:W-:-:S03]  /*1baa0*/  IMAD.MOV.U32 R18, RZ, RZ, R24 ;  /* 0x000000ffff127224 */ /* 0x000fc600078e0018 */
[----:B------:R0:W-:Y:S04]  /*1bab0*/  STL.64 [R1+0x38], R26 ;  /* 0x0000381a01007387 */ /* 0x0001e80000100a00 */
[----:B0-----:R-:W4:Y:S04]  /*1bac0*/  LDL.LU.64 R26, [R1+0x1948] ;  /* 0x00194800011a7983 */ /* 0x001f280000300a00 */
[----:B------:R-:W4:Y:S01]  /*1bad0*/  LDL.LU.64 R24, [R1+0x1940] ;  /* 0x0019400001187983 */ /* 0x000f220000300a00 */
[----:B------:R-:W-:Y:S02]  /*1bae0*/  IMAD.MOV.U32 R17, RZ, RZ, R8 ;  /* 0x000000ffff117224 */ /* 0x000fe400078e0008 */
[----:B------:R-:W-:-:S02]  /*1baf0*/  IMAD.MOV.U32 R16, RZ, RZ, R10 ;  /* 0x000000ffff107224 */ /* 0x000fc400078e000a */
[----:B--2---:R-:W-:Y:S02]  /*1bb00*/  IMAD.MOV.U32 R8, RZ, RZ, R20 ;  /* 0x000000ffff087224 */ /* 0x004fe400078e0014 */
[----:B---3--:R-:W-:Y:S02]  /*1bb10*/  IMAD.MOV.U32 R9, RZ, RZ, R21 ;  /* 0x000000ffff097224 */ /* 0x008fe400078e0015 */
[----:B-----5:R-:W-:Y:S02]  /*1bb20*/  IMAD.MOV.U32 R10, RZ, RZ, R22 ;  /* 0x000000ffff0a7224 */ /* 0x020fe400078e0016 */
[----:B------:R-:W-:-:S07]  /*1bb30*/  IMAD.MOV.U32 R11, RZ, RZ, R23 ;  /* 0x000000ffff0b7224 */ /* 0x000fce00078e0017 */
[----:B----4-:R-:W-:Y:S01]  /*1bb40*/  HMMA.16816.F32 R24, R8, R2, R24 ;  /* 0x000000020818723c */ /* 0x010fe20000001818 */
[----:B------:R-:W0:Y:S01]  /*1bb50*/  LDSM.16.MT88.4 R8, [R0+UR9+0x1c00] ;  /* 0x001c00090008783b */ /* 0x000e220008004200 */
[----:B------:R-:W-:-:S03]  /*1bb60*/  IMAD.MOV.U32 R3, RZ, RZ, R29 ;  /* 0x000000ffff037224 */ /* 0x000fc600078e001d */
[----:B0-----:R0:W-:Y:S01]  /*1bb70*/  STL.64 [R1], R8 ;  /* 0x0000000801007387 */ /* 0x0011e20000100a00 */
[----:B------:R-:W-:-:S03]  /*1bb80*/  IMAD.MOV.U32 R29, RZ, RZ, R10 ;  /* 0x000000ffff1d7224 */ /* 0x000fc600078e000a */
[----:B------:R1:W-:Y:S04]  /*1bb90*/  STL [R1+0xc], R11 ;  /* 0x00000c0b01007387 */ /* 0x0003e80000100800 */
[----:B0-----:R-:W2:Y:S04]  /*1bba0*/  LDL.LU R9, [R1+0x4c] ;  /* 0x00004c0001097983 */ /* 0x001ea80000300800 */
[----:B------:R-:W2:Y:S04]  /*1bbb0*/  LDL.LU R10, [R1+0x64] ;  /* 0x00006400010a7983 */ /* 0x000ea80000300800 */
[----:B-1----:R-:W2:Y:S01]  /*1bbc0*/  LDL.LU R11, [R1+0x6c] ;  /* 0x00006c00010b7983 */ /* 0x002ea20000300800 */
[----:B------:R-:W-:Y:S01]  /*1bbd0*/  IMAD.MOV.U32 R8, RZ, RZ, R3 ;  /* 0x000000ffff087224 */ /* 0x000fe200078e0003 */
[----:B------:R-:W-:-:S02]  /*1bbe0*/  F2FP.F16.E4M3.UNPACK_B R2, R19.H1 ;  /* 0x00000013ff02723e */ /* 0x000fc400030006ff */
[----:B------:R-:W-:Y:S01]  /*1bbf0*/  F2FP.F16.E4M3.UNPACK_B R3, R28.H1 ;  /* 0x0000001cff03723e */ /* 0x000fe200030006ff */
[----:B------:R-:W3:Y:S04]  /*1bc00*/  LDL.LU R19, [R1+0x193c] ;  /* 0x00193c0001137983 */ /* 0x000ee80000300800 */
[----:B------:R-:W4:Y:S02]  /*1bc10*/  LDL.LU R28, [R1+0x1938] ;  /* 0x00193800011c7983 */ /* 0x000f240000300800 */
[----:B--2---:R-:W-:Y:S01]  /*1bc20*/  HMMA.16816.F32 R12, R8, R2, R12 ;  /* 0x00000002080c723c */ /* 0x004fe2000000180c */
[----:B------:R-:W-:Y:S02]  /*1bc30*/  IMAD.MOV.U32 R8, RZ, RZ, R20 ;  /* 0x000000ffff087224 */ /* 0x000fe400078e0014 */
[----:B------:R-:W-:Y:S01]  /*1bc40*/  IMAD.MOV.U32 R9, RZ, RZ, R21 ;  /* 0x000000ffff097224 */ /* 0x000fe200078e0015 */
[----:B------:R-:W2:Y:S01]  /*1bc50*/  LDL.LU R20, [R1+0x1934] ;  /* 0x0019340001147983 */ /* 0x000ea20000300800 */
[----:B------:R-:W-:-:S02]  /*1bc60*/  IMAD.MOV.U32 R10, RZ, RZ, R22 ;  /* 0x000000ffff0a7224 */ /* 0x000fc400078e0016 */
[----:B------:R-:W-:Y:S01]  /*1bc70*/  IMAD.MOV.U32 R11, RZ, RZ, R23 ;  /* 0x000000ffff0b7224 */ /* 0x000fe200078e0017 */
[----:B------:R-:W2:Y:S04]  /*1bc80*/  LDL.LU R21, [R1+0x1930] ;  /* 0x0019300001157983 */ /* 0x000ea80000300800 */
[----:B------:R-:W2:Y:S02]  /*1bc90*/  LDL.LU R22, [R1+0x192c] ;  /* 0x00192c0001167983 */ /* 0x000ea40000300800 */
[----:B------:R-:W-:Y:S02]  /*1bca0*/  HMMA.16816.F32 R4, R8, R2, R4 ;  /* 0x000000020804723c */ /* 0x000fe40000001804 */
[----:B------:R-:W2:Y:S04]  /*1bcb0*/  LDL.LU R23, [R1+0x1928] ;  /* 0x0019280001177983 */ /* 0x000ea80000300800 */
[----:B------:R-:W2:Y:S04]  /*1bcc0*/  LDL R8, [R1+0x10] ;  /* 0x0000100001087983 */ /* 0x000ea80000100800 */
[----:B------:R-:W2:Y:S01]  /*1bcd0*/  LDL R9, [R1+0x18] ;  /* 0x0000180001097983 */ /* 0x000ea20000100800 */
[----:B----4-:R-:W-:Y:S01]  /*1bce0*/  F2FP.F16.E4M3.UNPACK_B R2, R28 ;  /* 0x0000001cff02723e */ /* 0x010fe200020006ff */
[----:B------:R-:W-:Y:S01]  /*1bcf0*/  IMAD.MOV.U32 R10, RZ, RZ, R17 ;  /* 0x000000ffff0a7224 */ /* 0x000fe200078e0011 */
[----:B---3--:R-:W-:Y:S01]  /*1bd00*/  F2FP.F16.E4M3.UNPACK_B R3, R19 ;  /* 0x00000013ff03723e */ /* 0x008fe200020006ff */
[----:B------:R-:W-:Y:S01]  /*1bd10*/  IMAD.MOV.U32 R11, RZ, RZ, R16 ;  /* 0x000000ffff0b7224 */ /* 0x000fe200078e0010 */
[----:B------:R-:W3:Y:S04]  /*1bd20*/  LDL.LU R17, [R1+0x1924] ;  /* 0x0019240001117983 */ /* 0x000ee80000300800 */
[----:B------:R-:W4:Y:S02]  /*1bd30*/  LDL.LU R16, [R1+0x1920] ;  /* 0x0019200001107983 */ /* 0x000f240000300800 */
[----:B--2---:R-:W-:Y:S02]  /*1bd40*/  HMMA.16816.F32 R20, R8, R2, R20 ;  /* 0x000000020814723c */ /* 0x004fe40000001814 */
[----:B------:R-:W2:Y:S04]  /*1bd50*/  LDL R9, [R1+0x38] ;  /* 0x0000380001097983 */ /* 0x000ea80000100800 */
[----:B------:R-:W2:Y:S01]  /*1bd60*/  LDL R10, [R1] ;  /* 0x00000000010a7983 */ /* 0x000ea20000100800 */
[----:B------:R-:W-:-:S02]  /*1bd70*/  IMAD.MOV.U32 R8, RZ, RZ, R18 ;  /* 0x000000ffff087224 */ /* 0x000fc400078e0012 */
[----:B------:R-:W-:-:S07]  /*1bd80*/  IMAD.MOV.U32 R11, RZ, RZ, R29 ;  /* 0x000000ffff0b7224 */ /* 0x000fce00078e001d */
[----:B--2---:R-:W-:-:S15]  /*1bd90*/  HMMA.16816.F32 R24, R8, R2, R24 ;  /* 0x000000020818723c */ /* 0x004fde0000001818 */
[----:B------:R-:W-:-:S04]  /*1bda0*/  NOP ;  /* 0x0000000000007918 */ /* 0x000fc80000000000 */
[----:B------:R-:W-:Y:S04]  /*1bdb0*/  STL.64 [R1+0x1910], R26 ;  /* 0x0019101a01007387 */ /* 0x000fe80000100a00 */
[----:B------:R-:W-:Y:S04]  /*1bdc0*/  STL.64 [R1+0x1908], R24 ;  /* 0x0019081801007387 */ /* 0x000fe80000100a00 */
[----:B------:R-:W2:Y:S04]  /*1bdd0*/  LDL.LU R8, [R1+0x10] ;  /* 0x0000100001087983 */ /* 0x000ea80000300800 */
[----:B------:R-:W2:Y:S04]  /*1bde0*/  LDL.LU R9, [R1+0x18] ;  /* 0x0000180001097983 */ /* 0x000ea80000300800 */
[----:B------:R-:W2:Y:S04]  /*1bdf0*/  LDL.LU R10, [R1+0x20] ;  /* 0x00002000010a7983 */ /* 0x000ea80000300800 */
[----:B------:R-:W2:Y:S01]  /*1be00*/  LDL.LU R11, [R1+0x28] ;  /* 0x00002800010b7983 */ /* 0x000ea20000300800 */
[----:B----4-:R-:W-:-:S02]  /*1be10*/  F2FP.F16.E4M3.UNPACK_B R16, R16 ;  /* 0x00000010ff10723e */ /* 0x010fc400020006ff */
[----:B---3--:R-:W-:-:S07]  /*1be20*/  F2FP.F16.E4M3.UNPACK_B R17, R17 ;  /* 0x00000011ff11723e */ /* 0x008fce00020006ff */
[----:B--2---:R-:W-:-:S15]  /*1be30*/  HMMA.16816.F32 R12, R8, R16, R12 ;  /* 0x00000010080c723c */ /* 0x004fde000000180c */
[----:B------:R-:W-:-:S04]  /*1be40*/  NOP ;  /* 0x0000000000007918 */ /* 0x000fc80000000000 */
[----:B------:R0:W-:Y:S04]  /*1be50*/  STL.64 [R1+0x1900], R14 ;  /* 0x0019000e01007387 */ /* 0x0001e80000100a00 */
[----:B0-----:R-:W2:Y:S04]  /*1be60*/  LDL.LU R14, [R1+0x2c] ;  /* 0x00002c00010e7983 */ /* 0x001ea80000300800 */
[----:B------:R-:W3:Y:S01]  /*1be70*/  LDL R15, [R1+0xc4] ;  /* 0x0000c400010f7983 */ /* 0x000ee20000100800 */
[----:B------:R-:W-:-:S03]  /*1be80*/  IMAD.MOV.U32 R8, RZ, RZ, R18 ;  /* 0x000000ffff087224 */ /* 0x000fc600078e0012 */
[----:B------:R0:W-:Y:S01]  /*1be90*/  STL.64 [R1+0x18f8], R12 ;  /* 0x0018f80c01007387 */ /* 0x0001e20000100a00 */
[----:B------:R-:W-:-:S03]  /*1bea0*/  IMAD.MOV.U32 R11, RZ, RZ, R29 ;  /* 0x000000ffff0b7224 */ /* 0x000fc600078e001d */
[----:B0-----:R-:W4:Y:S04]  /*1beb0*/  LDL.LU R12, [R1+0x1c] ;  /* 0x00001c00010c7983 */ /* 0x001f280000300800 */
[----:B------:R-:W5:Y:S04]  /*1bec0*/  LDL.LU R13, [R1+0x24] ;  /* 0x00002400010d7983 */ /* 0x000f680000300800 */
[----:B------:R-:W2:Y:S04]  /*1bed0*/  LDL.LU R18, [R1+0x191c] ;  /* 0x00191c0001127983 */ /* 0x000ea80000300800 */
[----:B------:R-:W2:Y:S04]  /*1bee0*/  LDL.LU R9, [R1+0x38] ;  /* 0x0000380001097983 */ /* 0x000ea80000300800 */
[----:B------:R-:W2:Y:S04]  /*1bef0*/  LDL.LU R10, [R1] ;  /* 0x00000000010a7983 */ /* 0x000ea80000300800 */
[----:B------:R-:W4:Y:S01]  /*1bf00*/  LDL.LU R29, [R1+0x1918] ;  /* 0x00191800011d7983 */ /* 0x000f220000300800 */
[----:B------:R-:W-:-:S02]  /*1bf10*/  F2FP.F16.E4M3.UNPACK_B R2, R28.H1 ;  /* 0x0000001cff02723e */ /* 0x000fc400030006ff */
[----:B------:R-:W-:Y:S01]  /*1bf20*/  F2FP.F16.E4M3.UNPACK_B R3, R19.H1 ;  /* 0x00000013ff03723e */ /* 0x000fe200030006ff */
[----:B---3--:R-:W0:Y:S01]  /*1bf30*/  LDSM.16.M88.4 R24, [R15+UR9+0x8080] ;  /* 0x008080090f18783b */ /* 0x008e220008000200 */
[----:B--2---:R-:W-:Y:S03]  /*1bf40*/  HMMA.16816.F32 R4, R8, R16, R4 ;  /* 0x000000100804723c */ /* 0x004fe60000001804 */
[----:B------:R-:W2:Y:S04]  /*1bf50*/  LDL.LU R16, [R1+0xa8] ;  /* 0x0000a80001107983 */ /* 0x000ea80000300800 */
[----:B------:R-:W3:Y:S01]  /*1bf60*/  LDL.LU R17, [R1+0xac] ;  /* 0x0000ac0001117983 */ /* 0x000ee20000300800 */
[----:B0-----:R-:W-:-:S03]  /*1bf70*/  IMAD.MOV.U32 R28, RZ, RZ, R26 ;  /* 0x000000ffff1c7224 */ /* 0x001fc600078e001a */
[----:B------:R-:W-:Y:S01]  /*1bf80*/  STL.64 [R1+0x80], R24 ;  /* 0x0000801801007387 */ /* 0x000fe20000100a00 */
[----:B------:R-:W-:-:S03]  /*1bf90*/  IMAD.MOV.U32 R19, RZ, RZ, R27 ;  /* 0x000000ffff137224 */ /* 0x000fc600078e001b */
[----:B----4-:R-:W0:Y:S04]  /*1bfa0*/  LDSM.16.MT88.4 R24, [R29+UR9+0x2000] ;  /* 0x002000091d18783b */ /* 0x010e280008004200 */
[----:B------:R-:W-:Y:S04]  /*1bfb0*/  STL [R1+0x18d4], R19 ;  /* 0x0018d41301007387 */ /* 0x000fe80000100800 */
[----:B------:R-:W-:Y:S04]  /*1bfc0*/  STL [R1+0x18d0], R28 ;  /* 0x0018d01c01007387 */ /* 0x000fe80000100800 */
[----:B0-----:R-:W-:Y:S04]  /*1bfd0*/  STL.64 [R1+0x40], R24 ;  /* 0x0000401801007387 */ /* 0x001fe80000100a00 */
[----:B------:R-:W-:Y:S04]  /*1bfe0*/  STL.64 [R1+0x48], R26 ;  /* 0x0000481a01007387 */ /* 0x000fe80000100a00 */
[----:B------:R-:W0:Y:S01]  /*1bff0*/  LDSM.16.MT88.4 R24, [R29+UR9+0x2400] ;  /* 0x002400091d18783b */ /* 0x000e220008004200 */
[----:B------:R-:W-:-:S02]  /*1c000*/  IMAD.MOV.U32 R8, RZ, RZ, R18 ;  /* 0x000000ffff087224 */ /* 0x000fc400078e0012 */
[----:B------:R-:W-:Y:S02]  /*1c010*/  IMAD.MOV.U32 R9, RZ, RZ, R12 ;  /* 0x000000ffff097224 */ /* 0x000fe400078e000c */
[----:B-----5:R-:W-:Y:S02]  /*1c020*/  IMAD.MOV.U32 R10, RZ, RZ, R13 ;  /* 0x000000ffff0a7224 */ /* 0x020fe400078e000d */
[----:B------:R-:W-:Y:S01]  /*1c030*/  IMAD.MOV.U32 R11, RZ, RZ, R14 ;  /* 0x000000ffff0b7224 */ /* 0x000fe200078e000e */
[----:B0-----:R-:W-:Y:S01]  /*1c040*/  STL.64 [R1+0x60], R24 ;  /* 0x0000601801007387 */ /* 0x001fe20000100a00 */
[----:B------:R-:W-:-:S03]  /*1c050*/  IMAD.MOV.U32 R18, RZ, RZ, R27 ;  /* 0x000000ffff127224 */ /* 0x000fc600078e001b */
[----:B------:R-:W-:Y:S04]  /*1c060*/  STL.64 [R1+0x68], R26 ;  /* 0x0000681a01007387 */ /* 0x000fe80000100a00 */
[----:B------:R-:W0:Y:S01]  /*1c070*/  LDSM.16.MT88.4 R24, [R0+UR9+0x2000] ;  /* 0x002000090018783b */ /* 0x000e220008004200 */
[----:B------:R-:W-:Y:S03]  /*1c080*/  HMMA.16816.F32 R20, R8, R2, R20 ;  /* 0x000000020814723c */ /* 0x000fe60000001814 */
[----:B------:R-:W-:Y:S04]  /*1c090*/  STL [R1+0x18ec], R18 ;  /* 0x0018ec1201007387 */ /* 0x000fe80000100800 */
[----:B------:R-:W-:Y:S04]  /*1c0a0*/  STL [R1+0x18e8], R29 ;  /* 0x0018e81d01007387 */ /* 0x000fe80000100800 */
[----:B------:R-:W4:Y:S04]  /*1c0b0*/  LDL R8, [R1+0x34] ;  /* 0x0000340001087983 */ /* 0x000f280000100800 */
[----:B------:R-:W4:Y:S04]  /*1c0c0*/  LDL R9, [R1+0x3c] ;  /* 0x00003c0001097983 */ /* 0x000f280000100800 */
[----:B------:R-:W4:Y:S04]  /*1c0d0*/  LDL R10, [R1+0x4] ;  /* 0x00000400010a7983 */ /* 0x000f280000100800 */
[----:B------:R-:W4:Y:S04]  /*1c0e0*/  LDL R11, [R1+0xc] ;  /* 0x00000c00010b7983 */ /* 0x000f280000100800 */
[----:B0-----:R-:W-:Y:S04]  /*1c0f0*/  STL.64 [R1+0x50], R24 ;  /* 0x0000501801007387 */ /* 0x001fe80000100a00 */
[----:B------:R-:W-:Y:S04]  /*1c100*/  STL.64 [R1+0x58], R26 ;  /* 0x0000581a01007387 */ /* 0x000fe80000100a00 */
[----:B------:R-:W0:Y:S04]  /*1c110*/  LDSM.16.MT88.4 R24, [R0+UR9+0x2400] ;  /* 0x002400090018783b */ /* 0x000e280008004200 */
[----:B0-----:R-:W-:Y:S01]  /*1c120*/  STL [R1+0x74], R25 ;  /* 0x0000741901007387 */ /* 0x001fe20000100800 */
[----:B------:R-:W-:-:S02]  /*1c130*/  IMAD.MOV.U32 R29, RZ, RZ, R26 ;  /* 0x000000ffff1d7224 */ /* 0x000fc400078e001a */
[----:B------:R-:W-:Y:S01]  /*1c140*/  IMAD.MOV.U32 R18, RZ, RZ, R24 ;  /* 0x000000ffff127224 */ /* 0x000fe200078e0018 */
[----:B------:R0:W-:Y:S04]  /*1c150*/  STL [R1+0x7c], R27 ;  /* 0x00007c1b01007387 */ /* 0x0001e80000100800 */
[----:B0-----:R-:W4:Y:S04]  /*1c160*/  LDL.LU.64 R26, [R1+0x1910] ;  /* 0x00191000011a7983 */ /* 0x001f280000300a00 */
[----:B------:R-:W4:Y:S04]  /*1c170*/  LDL.LU.64 R24, [R1+0x1908] ;  /* 0x0019080001187983 */ /* 0x000f280000300a00 */
[----:B------:R0:W-:Y:S04]  /*1c180*/  STL [R1+0x18f0], R0 ;  /* 0x0018f00001007387 */ /* 0x0001e80000100800 */
[----:B0-----:R-:W5:Y:S01]  /*1c190*/  LDL.LU R0, [R1+0x58] ;  /* 0x0000580001007983 */ /* 0x001f620000300800 */
[----:B----4-:R-:W-:Y:S01]  /*1c1a0*/  HMMA.16816.F32 R24, R8, R2, R24 ;  /* 0x000000020818723c */ /* 0x010fe20000001818 */
[----:B------:R-:W-:-:S02]  /*1c1b0*/  IMAD.MOV.U32 R9, RZ, RZ, R12 ;  /* 0x000000ffff097224 */ /* 0x000fc400078e000c */
[----:B------:R-:W4:Y:S01]  /*1c1c0*/  LDL.LU R8, [R1+0x14] ;  /* 0x0000140001087983 */ /* 0x000f220000300800 */
[----:B------:R-:W-:Y:S02]  /*1c1d0*/  IMAD.MOV.U32 R10, RZ, RZ, R13 ;  /* 0x000000ffff0a7224 */ /* 0x000fe400078e000d */
[----:B------:R-:W-:Y:S02]  /*1c1e0*/  IMAD.MOV.U32 R11, RZ, RZ, R14 ;  /* 0x000000ffff0b7224 */ /* 0x000fe400078e000e */
[----:B------:R-:W0:Y:S04]  /*1c1f0*/  LDSM.16.M88.4 R12, [R15+UR9+0xc080] ;  /* 0x00c080090f0c783b */ /* 0x000e280008000200 */
[----:B0-----:R0:W-:Y:S01]  /*1c200*/  STL.64 [R1+0x98], R14 ;  /* 0x0000980e01007387 */ /* 0x0011e20000100a00 */
[----:B------:R-:W-:-:S02]  /*1c210*/  IMAD.MOV.U32 R19, RZ, RZ, R12 ;  /* 0x000000ffff137224 */ /* 0x000fc400078e000c */
[----:B------:R-:W-:Y:S01]  /*1c220*/  IMAD.MOV.U32 R28, RZ, RZ, R13 ;  /* 0x000000ffff1c7224 */ /* 0x000fe200078e000d */
[----:B0-----:R-:W4:Y:S04]  /*1c230*/  LDL.LU.64 R14, [R1+0x1900] ;  /* 0x00190000010e7983 */ /* 0x001f280000300a00 */
[----:B------:R-:W4:Y:S01]  /*1c240*/  LDL.LU.64 R12, [R1+0x18f8] ;  /* 0x0018f800010c7983 */ /* 0x000f220000300a00 */
[----:B--2---:R-:W-:Y:S02]  /*1c250*/  F2FP.F16.E4M3.UNPACK_B R16, R16.H1 ;  /* 0x00000010ff10723e */ /* 0x004fe400030006ff */
[----:B---3--:R-:W-:-:S07]  /*1c260*/  F2FP.F16.E4M3.UNPACK_B R17, R17.H1 ;  /* 0x00000011ff11723e */ /* 0x008fce00030006ff */
[-C--:B----4-:R-:W-:Y:S01]  /*1c270*/  HMMA.16816.F32 R12, R8, R16.reuse, R12 ;  /* 0x00000010080c723c */ /* 0x090fe2000000180c */
[----:B------:R-:W2:Y:S04]  /*1c280*/  LDL.LU R8, [R1+0x34] ;  /* 0x0000340001087983 */ /* 0x000ea80000300800 */
[----:B------:R-:W2:Y:S04]  /*1c290*/  LDL.LU R9, [R1+0x3c] ;  /* 0x00003c0001097983 */ /* 0x000ea80000300800 */
[----:B------:R-:W2:Y:S04]  /*1c2a0*/  LDL.LU R10, [R1+0x4] ;  /* 0x00000400010a7983 */ /* 0x000ea80000300800 */
[----:B------:R-:W2:Y:S02]  /*1c2b0*/  LDL.LU R11, [R1+0xc] ;  /* 0x00000c00010b7983 */ /* 0x000ea40000300800 */
[----:B--2---:R-:W-:Y:S02]  /*1c2c0*/  HMMA.16816.F32 R4, R8, R16, R4 ;  /* 0x000000100804723c */ /* 0x004fe40000001804 */
[----:B------:R-:W2:Y:S04]  /*1c2d0*/  LDL.LU R16, [R1+0x80] ;  /* 0x0000800001107983 */ /* 0x000ea80000300800 */
[----:B------:R-:W3:Y:S04]  /*1c2e0*/  LDL.LU R17, [R1+0x84] ;  /* 0x0000840001117983 */ /* 0x000ee80000300800 */
[----:B------:R-:W4:Y:S04]  /*1c2f0*/  LDL R8, [R1+0x40] ;  /* 0x0000400001087983 */ /* 0x000f280000100800 */
[----:B------:R-:W4:Y:S04]  /*1c300*/  LDL R9, [R1+0x48] ;  /* 0x0000480001097983 */ /* 0x000f280000100800 */
[----:B------:R-:W4:Y:S04]  /*1c310*/  LDL R10, [R1+0x60] ;  /* 0x00006000010a7983 */ /* 0x000f280000100800 */
[----:B------:R-:W4:Y:S01]  /*1c320*/  LDL R11, [R1+0x68] ;  /* 0x00006800010b7983 */ /* 0x000f220000100800 */
[----:B--2---:R-:W-:-:S02]  /*1c330*/  F2FP.F16.E4M3.UNPACK_B R2, R16 ;  /* 0x00000010ff02723e */ /* 0x004fc400020006ff */
[----:B---3--:R-:W-:-:S07]  /*1c340*/  F2FP.F16.E4M3.UNPACK_B R3, R17 ;  /* 0x00000011ff03723e */ /* 0x008fce00020006ff */
[----:B----4-:R-:W-:Y:S01]  /*1c350*/  HMMA.16816.F32 R20, R8, R2, R20 ;  /* 0x000000020814723c */ /* 0x010fe20000001814 */
[----:B------:R-:W2:Y:S01]  /*1c360*/  LDL R8, [R1+0x50] ;  /* 0x0000500001087983 */ /* 0x000ea20000100800 */
[----:B-----5:R-:W-:Y:S02]  /*1c370*/  IMAD.MOV.U32 R9, RZ, RZ, R0 ;  /* 0x000000ffff097224 */ /* 0x020fe400078e0000 */
[----:B------:R-:W-:Y:S02]  /*1c380*/  IMAD.MOV.U32 R10, RZ, RZ, R18 ;  /* 0x000000ffff0a7224 */ /* 0x000fe400078e0012 */
        /* <DEDUP_REMOVED lines=9> */
[----:B------:R-:W-:-:S02]  /*1c420*/  F2FP.F16.E4M3.UNPACK_B R2, R19 ;  /* 0x00000013ff02723e */ /* 0x000fc400020006ff */
[----:B------:R-:W-:-:S07]  /*1c430*/  F2FP.F16.E4M3.UNPACK_B R3, R28 ;  /* 0x0000001cff03723e */ /* 0x000fce00020006ff */
[----:B--2---:R-:W-:Y:S01]  /*1c440*/  HMMA.16816.F32 R12, R8, R2, R12 ;  /* 0x00000002080c723c */ /* 0x004fe2000000180c */
[----:B------:R-:W2:Y:S01]  /*1c450*/  LDL.LU R8, [R1+0x50] ;  /* 0x0000500001087983 */ /* 0x000ea20000300800 */
[----:B------:R-:W-:Y:S02]  /*1c460*/  IMAD.MOV.U32 R9, RZ, RZ, R0 ;  /* 0x000000ffff097224 */ /* 0x000fe400078e0000 */
[----:B------:R-:W-:Y:S01]  /*1c470*/  IMAD.MOV.U32 R10, RZ, RZ, R18 ;  /* 0x000000ffff0a7224 */ /* 0x000fe200078e0012 */
[----:B------:R-:W3:Y:S01]  /*1c480*/  LDL.LU R0, [R1+0x18f0] ;  /* 0x0018f00001007983 */ /* 0x000ee20000300800 */
[----:B------:R-:W-:-:S03]  /*1c490*/  IMAD.MOV.U32 R11, RZ, RZ, R29 ;  /* 0x000000ffff0b7224 */ /* 0x000fc600078e001d */
[----:B------:R-:W4:Y:S04]  /*1c4a0*/  LDL.LU R18, [R1+0x18ec] ;  /* 0x0018ec0001127983 */ /* 0x000f280000300800 */
[----:B------:R-:W5:Y:S01]  /*1c4b0*/  LDL.LU R29, [R1+0x18e8] ;  /* 0x0018e800011d7983 */ /* 0x000f620000300800 */
[----:B--2---:R-:W-:Y:S01]  /*1c4c0*/  HMMA.16816.F32 R4, R8, R2, R4 ;  /* 0x000000020804723c */ /* 0x004fe20000001804 */
[----:B------:R-:W-:Y:S02]  /*1c4d0*/  F2FP.F16.E4M3.UNPACK_B R2, R16.H1 ;  /* 0x00000010ff02723e */ /* 0x000fe400030006ff */
[----:B------:R-:W2:Y:S01]  /*1c4e0*/  LDL R16, [R1+0x98] ;  /* 0x0000980001107983 */ /* 0x000ea20000100800 */
[----:B------:R-:W-:-:S03]  /*1c4f0*/  F2FP.F16.E4M3.UNPACK_B R3, R17.H1 ;  /* 0x00000011ff03723e */ /* 0x000fc600030006ff */
[----:B-----5:R-:W0:Y:S04]  /*1c500*/  LDSM.16.MT88.4 R24, [R29+UR9+0x2800] ;  /* 0x002800091d18783b */ /* 0x020e280008004200 */
[----:B--2---:R-:W-:Y:S04]  /*1c510*/  STL [R1+0x18b8], R16 ;  /* 0x0018b81001007387 */ /* 0x004fe80000100800 */
[----:B------:R-:W2:Y:S01]  /*1c520*/  LDL R17, [R1+0x9c] ;  /* 0x00009c0001117983 */ /* 0x000ea20000100800 */
[----:B----4-:R-:W-:-:S03]  /*1c530*/  IMAD.MOV.U32 R11, RZ, RZ, R18 ;  /* 0x000000ffff0b7224 */ /* 0x010fc600078e0012 */
[----:B--2---:R-:W-:Y:S04]  /*1c540*/  STL [R1+0x18bc], R17 ;  /* 0x0018bc1101007387 */ /* 0x004fe80000100800 */
[----:B------:R-:W2:Y:S04]  /*1c550*/  LDL R8, [R1+0x44] ;  /* 0x0000440001087983 */ /* 0x000ea80000100800 */
[----:B------:R-:W2:Y:S04]  /*1c560*/  LDL R9, [R1+0x4c] ;  /* 0x00004c0001097983 */ /* 0x000ea80000100800 */
[----:B------:R-:W2:Y:S02]  /*1c570*/  LDL R10, [R1+0x64] ;  /* 0x00006400010a7983 */ /* 0x000ea40000100800 */
[----:B--2---:R-:W-:Y:S02]  /*1c580*/  HMMA.16816.F32 R20, R8, R2, R20 ;  /* 0x000000020814723c */ /* 0x004fe40000001814 */
[----:B------:R-:W1:-:S15]  /*1c590*/  LDSM.16.MT88.4 R8, [R29+UR9+0x2c00] ;  /* 0x002c00091d08783b */ /* 0x000e5e0008004200 */
[----:B------:R-:W-:Y:S02]  /*1c5a0*/  NOP ;  /* 0x0000000000007918 */ /* 0x000fe40000000000 */
[----:B------:R2:W-:Y:S04]  /*1c5b0*/  STL [R1+0x18cc], R20 ;  /* 0x0018cc1401007387 */ /* 0x0005e80000100800 */
[----:B--2---:R-:W2:Y:S04]  /*1c5c0*/  LDL.LU R20, [R1+0x54] ;  /* 0x0000540001147983 */ /* 0x004ea80000300800 */
[----:B------:R4:W-:Y:S04]  /*1c5d0*/  STL [R1+0x18c8], R21 ;  /* 0x0018c81501007387 */ /* 0x0009e80000100800 */
[----:B----4-:R-:W4:Y:S04]  /*1c5e0*/  LDL.LU R21, [R1+0x5c] ;  /* 0x00005c0001157983 */ /* 0x010f280000300800 */
[----:B------:R5:W-:Y:S04]  /*1c5f0*/  STL [R1+0x18c4], R22 ;  /* 0x0018c41601007387 */ /* 0x000be80000100800 */
[----:B-----5:R-:W5:Y:S04]  /*1c600*/  LDL.LU R22, [R1+0x74] ;  /* 0x0000740001167983 */ /* 0x020f680000300800 */
[----:B------:R0:W-:Y:S04]  /*1c610*/  STL [R1+0x18c0], R23 ;  /* 0x0018c01701007387 */ /* 0x0001e80000100800 */
[----:B0-----:R-:W5:Y:S04]  /*1c620*/  LDL.LU R23, [R1+0x7c] ;  /* 0x00007c0001177983 */ /* 0x001f680000300800 */
[----:B------:R-:W-:Y:S04]  /*1c630*/  STL.64 [R1+0x10], R24 ;  /* 0x0000101801007387 */ /* 0x000fe80000100a00 */
[----:B------:R-:W-:Y:S04]  /*1c640*/  STL.64 [R1+0x18], R26 ;  /* 0x0000181a01007387 */ /* 0x000fe80000100a00 */
[----:B---3--:R-:W0:Y:S04]  /*1c650*/  LDSM.16.MT88.4 R24, [R0+UR9+0x2800] ;  /* 0x002800090018783b */ /* 0x008e280008004200 */
[----:B-1----:R-:W-:Y:S04]  /*1c660*/  STL.64 [R1+0x20], R8 ;  /* 0x0000200801007387 */ /* 0x002fe80000100a00 */
[----:B------:R-:W-:Y:S04]  /*1c670*/  STL.64 [R1+0x28], R10 ;  /* 0x0000280a01007387 */ /* 0x000fe80000100a00 */
[----:B------:R-:W-:Y:S04]  /*1c680*/  STL [R1+0x18b0], R29 ;  /* 0x0018b01d01007387 */ /* 0x000fe80000100800 */
[----:B0-----:R-:W-:Y:S04]  /*1c690*/  STL.64 [R1+0x30], R24 ;  /* 0x0000301801007387 */ /* 0x001fe80000100a00 */
[----:B------:R0:W-:Y:S04]  /*1c6a0*/  STL.64 [R1+0x38], R26 ;  /* 0x0000381a01007387 */ /* 0x0001e80000100a00 */
[----:B0-----:R-:W3:Y:S04]  /*1c6b0*/  LDL.LU.64 R26, [R1+0x18e0] ;  /* 0x0018e000011a7983 */ /* 0x001ee80000300a00 */
[----:B------:R-:W3:Y:S01]  /*1c6c0*/  LDL.LU.64 R24, [R1+0x18d8] ;  /* 0x0018d80001187983 */ /* 0x000ee20000300a00 */
[----:B------:R-:W-:-:S02]  /*1c6d0*/  IMAD.MOV.U32 R17, RZ, RZ, R8 ;  /* 0x000000ffff117224 */ /* 0x000fc400078e0008 */
[----:B------:R-:W-:Y:S02]  /*1c6e0*/  IMAD.MOV.U32 R16, RZ, RZ, R10 ;  /* 0x000000ffff107224 */ /* 0x000fe400078e000a */
[----:B--2---:R-:W-:Y:S02]  /*1c6f0*/  IMAD.MOV.U32 R8, RZ, RZ, R20 ;  /* 0x000000ffff087224 */ /* 0x004fe400078e0014 */
[----:B----4-:R-:W-:Y:S02]  /*1c700*/  IMAD.MOV.U32 R9, RZ, RZ, R21 ;  /* 0x000000ffff097224 */ /* 0x010fe400078e0015 */
[----:B-----5:R-:W-:Y:S02]  /*1c710*/  IMAD.MOV.U32 R10, RZ, RZ, R22 ;  /* 0x000000ffff0a7224 */ /* 0x020fe400078e0016 */
[----:B------:R-:W-:-:S07]  /*1c720*/  IMAD.MOV.U32 R11, RZ, RZ, R23 ;  /* 0x000000ffff0b7224 */ /* 0x000fce00078e0017 */
[----:B---3--:R-:W-:Y:S01]  /*1c730*/  HMMA.16816.F32 R24, R8, R2, R24 ;  /* 0x000000020818723c */ /* 0x008fe20000001818 */
[----:B------:R-:W0:Y:S04]  /*1c740*/  LDSM.16.MT88.4 R8, [R0+UR9+0x2c00] ;  /* 0x002c00090008783b */ /* 0x000e280008004200 */
[----:B0-----:R0:W-:Y:S01]  /*1c750*/  STL [R1+0x4], R9 ;  /* 0x0000040901007387 */ /* 0x0011e20000100800 */
[----:B------:R-:W-:-:S03]  /*1c760*/  IMAD.MOV.U32 R18, RZ, RZ, R8 ;  /* 0x000000ffff127224 */ /* 0x000fc600078e0008 */
[----:B------:R1:W-:Y:S01]  /*1c770*/  STL [R1+0xc], R11 ;  /* 0x00000c0b01007387 */ /* 0x0003e20000100800 */
[----:B------:R-:W-:-:S03]  /*1c780*/  IMAD.MOV.U32 R29, RZ, RZ, R10 ;  /* 0x000000ffff1d7224 */ /* 0x000fc600078e000a */
[----:B------:R-:W2:Y:S04]  /*1c790*/  LDL.LU R8, [R1+0x44] ;  /* 0x0000440001087983 */ /* 0x000ea80000300800 */
[----:B0-----:R-:W2:Y:S04]  /*1c7a0*/  LDL.LU R9, [R1+0x4c] ;  /* 0x00004c0001097983 */ /* 0x001ea80000300800 */
[----:B------:R-:W2:Y:S04]  /*1c7b0*/  LDL.LU R10, [R1+0x64] ;  /* 0x00006400010a7983 */ /* 0x000ea80000300800 */
[----:B-1----:R-:W2:Y:S01]  /*1c7c0*/  LDL.LU R11, [R1+0x6c] ;  /* 0x00006c00010b7983 */ /* 0x002ea20000300800 */
        /* <DEDUP_REMOVED lines=24> */
[----:B------:R-:W2:Y:S01]  /*1c950*/  LDL R9, [R1+0x38] ;  /* 0x0000380001097983 */ /* 0x000ea20000100800 */
        /* <DEDUP_REMOVED lines=12> */
[----:B--2---:R-:W-:Y:S01]  /*1ca20*/  HMMA.16816.F32 R12, R8, R16, R12 ;  /* 0x00000010080c723c */ /* 0x004fe2000000180c */
[----:B------:R-:W-:-:S15]  /*1ca30*/  IMAD.MOV.U32 R10, RZ, RZ, R18 ;  /* 0x000000ffff0a7224 */ /* 0x000fde00078e0012 */
[----:B------:R-:W-:-:S03]  /*1ca40*/  NOP ;  /* 0x0000000000007918 */ /* 0x000fc60000000000 */
[----:B------:R0:W-:Y:S04]  /*1ca50*/  STL.64 [R1+0x1898], R14 ;  /* 0x0018980e01007387 */ /* 0x0001e80000100a00 */
[----:B0-----:R-:W2:Y:S04]  /*1ca60*/  LDL.LU R14, [R1+0x24] ;  /* 0x00002400010e7983 */ /* 0x001ea80000300800 */
[----:B------:R-:W3:Y:S04]  /*1ca70*/  LDL.LU R15, [R1+0x2c] ;  /* 0x00002c00010f7983 */ /* 0x000ee80000300800 */
[----:B------:R0:W-:Y:S04]  /*1ca80*/  STL.64 [R1+0x1890], R12 ;  /* 0x0018900c01007387 */ /* 0x0001e80000100a00 */
[----:B0-----:R-:W4:Y:S04]  /*1ca90*/  LDL.LU R12, [R1+0x14] ;  /* 0x00001400010c7983 */ /* 0x001f280000300800 */
[----:B------:R-:W5:Y:S04]  /*1caa0*/  LDL.LU R13, [R1+0x1c] ;  /* 0x00001c00010d7983 */ /* 0x000f680000300800 */
[----:B------:R-:W2:Y:S04]  /*1cab0*/  LDL.LU R8, [R1+0x30] ;  /* 0x0000300001087983 */ /* 0x000ea80000300800 */
[----:B------:R-:W2:Y:S04]  /*1cac0*/  LDL.LU R9, [R1+0x38] ;  /* 0x0000380001097983 */ /* 0x000ea80000300800 */
[----:B------:R-:W2:Y:S01]  /*1cad0*/  LDL.LU R18, [R1+0x18b4] ;  /* 0x0018b40001127983 */ /* 0x000ea20000300800 */
[----:B------:R-:W-:-:S03]  /*1cae0*/  IMAD.MOV.U32 R11, RZ, RZ, R29 ;  /* 0x000000ffff0b7224 */ /* 0x000fc600078e001d */
[----:B------:R-:W3:Y:S01]  /*1caf0*/  LDL.LU R29, [R1+0x18b0] ;  /* 0x0018b000011d7983 */ /* 0x000ee20000300800 */
[----:B------:R-:W-:Y:S02]  /*1cb00*/  F2FP.F16.E4M3.UNPACK_B R2, R28.H1 ;  /* 0x0000001cff02723e */ /* 0x000fe400030006ff */
[----:B------:R-:W-:Y:S01]  /*1cb10*/  F2FP.F16.E4M3.UNPACK_B R3, R19.H1 ;  /* 0x00000013ff03723e */ /* 0x000fe200030006ff */
[----:B--2---:R-:W0:Y:S01]  /*1cb20*/  LDSM.16.M88.4 R24, [R18+UR9+0x8080] ;  /* 0x008080091218783b */ /* 0x004e220008000200 */
[----:B------:R-:W-:Y:S03]  /*1cb30*/  HMMA.16816.F32 R4, R8, R16, R4 ;  /* 0x000000100804723c */ /* 0x000fe60000001804 */
[----:B------:R-:W2:Y:S04]  /*1cb40*/  LDL.LU R16, [R1+0x98] ;  /* 0x0000980001107983 */ /* 0x000ea80000300800 */
[----:B------:R-:W2:Y:S01]  /*1cb50*/  LDL.LU R17, [R1+0x9c] ;  /* 0x00009c0001117983 */ /* 0x000ea20000300800 */
[----:B0-----:R-:W-:-:S03]  /*1cb60*/  IMAD.MOV.U32 R28, RZ, RZ, R26 ;  /* 0x000000ffff1c7224 */ /* 0x001fc600078e001a */
[----:B------:R-:W-:Y:S01]  /*1cb70*/  STL.64 [R1+0x80], R24 ;  /* 0x0000801801007387 */ /* 0x000fe20000100a00 */
[----:B------:R-:W-:-:S03]  /*1cb80*/  IMAD.MOV.U32 R19, RZ, RZ, R27 ;  /* 0x000000ffff137224 */ /* 0x000fc600078e001b */
        /* <DEDUP_REMOVED lines=560> */
[----:B------:R-:W3:Y:S01]  /*1ee90*/  LDL.LU R15, [R1+0xc4] ;  /* 0x0000c400010f7983 */ /* 0x000ee20000300800 */
        /* <DEDUP_REMOVED lines=187> */
[----:B------:R-:W-:Y:S02]  /*1fa50*/  IMAD.MOV.U32 R10, RZ, RZ, R29 ;  /* 0x000000ffff0a7224 */ /* 0x000fe400078e001d */
[----:B------:R-:W-:-:S15]  /*1fa60*/  IMAD.MOV.U32 R11, RZ, RZ, R18 ;  /* 0x000000ffff0b7224 */ /* 0x000fde00078e0012 */
[----:B------:R-:W-:Y:S01]  /*1fa70*/  NOP ;  /* 0x0000000000007918 */ /* 0x000fe20000000000 */
        /* <DEDUP_REMOVED lines=8> */
[----:B------:R-:W2:Y:S04]  /*1fb00*/  LDL.LU R29, [R1+0x1724] ;  /* 0x00172400011d7983 */ /* 0x000ea80000300800 */
[----:B------:R-:W2:Y:S01]  /*1fb10*/  LDL.LU R18, [R1+0x1720] ;  /* 0x0017200001127983 */ /* 0x000ea20000300800 */
[----:B------:R-:W-:-:S02]  /*1fb20*/  F2FP.F16.E4M3.UNPACK_B R2, R28.H1 ;  /* 0x0000001cff02723e */ /* 0x000fc400030006ff */
[----:B------:R-:W-:Y:S01]  /*1fb30*/  F2FP.F16.E4M3.UNPACK_B R3, R19.H1 ;  /* 0x00000013ff03723e */ /* 0x000fe200030006ff */
[----:B--2---:R-:W0:Y:S01]  /*1fb40*/  LDSM.16.M88.4 R24, [R18+UR9+0x8180] ;  /* 0x008180091218783b */ /* 0x004e220008000200 */
[----:B------:R-:W-:Y:S03]  /*1fb50*/  HMMA.16816.F32 R4, R8, R16, R4 ;  /* 0x000000100804723c */ /* 0x000fe60000001804 */
[----:B------:R-:W2:Y:S04]  /*1fb60*/  LDL.LU R16, [R1+0xa8] ;  /* 0x0000a80001107983 */ /* 0x000ea80000300800 */
[----:B------:R-:W2:-:S12]  /*1fb70*/  LDL.LU R17, [R1+0xac] ;  /* 0x0000ac0001117983 */ /* 0x000e980000300800 */
[----:B------:R-:W-:Y:S04]  /*1fb80*/  STL [R1+0x1708], R7 ;  /* 0x0017080701007387 */ /* 0x000fe80000100800 */
[----:B0-----:R-:W-:Y:S04]  /*1fb90*/  STL.64 [R1+0x90], R24 ;  /* 0x0000901801007387 */ /* 0x001fe80000100a00 */
[----:B------:R-:W-:Y:S04]  /*1fba0*/  STL.64 [R1+0x98], R26 ;  /* 0x0000981a01007387 */ /* 0x000fe80000100a00 */
[----:B------:R-:W0:Y:S04]  /*1fbb0*/  LDSM.16.MT88.4 R24, [R29+UR9+0x7000] ;  /* 0x007000091d18783b */ /* 0x000e280008004200 */
[----:B0-----:R-:W-:Y:S01]  /*1fbc0*/  STL.64 [R1+0x40], R24 ;  /* 0x0000401801007387 */ /* 0x001fe20000100a00 */
[----:B------:R-:W-:-:S03]  /*1fbd0*/  IMAD.MOV.U32 R7, RZ, RZ, R27 ;  /* 0x000000ffff077224 */ /* 0x000fc600078e001b */
[----:B------:R-:W-:Y:S04]  /*1fbe0*/  STL [R1+0x48], R26 ;  /* 0x0000481a01007387 */ /* 0x000fe80000100800 */
[----:B------:R-:W0:Y:S01]  /*1fbf0*/  LDSM.16.MT88.4 R24, [R29+UR9+0x7400] ;  /* 0x007400091d18783b */ /* 0x000e220008004200 */
[----:B----4-:R-:W-:Y:S02]  /*1fc00*/  IMAD.MOV.U32 R8, RZ, RZ, R12 ;  /* 0x000000ffff087224 */ /* 0x010fe400078e000c */
[----:B-----5:R-:W-:Y:S02]  /*1fc10*/  IMAD.MOV.U32 R9, RZ, RZ, R13 ;  /* 0x000000ffff097224 */ /* 0x020fe400078e000d */
[----:B------:R-:W-:Y:S02]  /*1fc20*/  IMAD.MOV.U32 R10, RZ, RZ, R14 ;  /* 0x000000ffff0a7224 */ /* 0x000fe400078e000e */
[----:B---3--:R-:W-:Y:S01]  /*1fc30*/  IMAD.MOV.U32 R11, RZ, RZ, R15 ;  /* 0x000000ffff0b7224 */ /* 0x008fe200078e000f */
[----:B0-----:R-:W-:Y:S01]  /*1fc40*/  STL.64 [R1+0x60], R24 ;  /* 0x0000601801007387 */ /* 0x001fe20000100a00 */
[----:B------:R-:W-:-:S02]  /*1fc50*/  IMAD.MOV.U32 R28, RZ, RZ, R25 ;  /* 0x000000ffff1c7224 */ /* 0x000fc400078e0019 */
[----:B------:R-:W-:Y:S01]  /*1fc60*/  IMAD.MOV.U32 R19, RZ, RZ, R27 ;  /* 0x000000ffff137224 */ /* 0x000fe200078e001b */
[----:B------:R-:W-:Y:S04]  /*1fc70*/  STL.64 [R1+0x68], R26 ;  /* 0x0000681a01007387 */ /* 0x000fe80000100a00 */
[----:B------:R-:W0:Y:S01]  /*1fc80*/  LDSM.16.MT88.4 R24, [R0+UR9+0x7000] ;  /* 0x007000090018783b */ /* 0x000e220008004200 */
[----:B------:R-:W-:Y:S03]  /*1fc90*/  HMMA.16816.F32 R20, R8, R2, R20 ;  /* 0x000000020814723c */ /* 0x000fe60000001814 */
[----:B------:R-:W-:Y:S04]  /*1fca0*/  STL [R1+0x16f4], R28 ;  /* 0x0016f41c01007387 */ /* 0x000fe80000100800 */
[----:B------:R-:W-:Y:S04]  /*1fcb0*/  STL [R1+0x16f0], R19 ;  /* 0x0016f01301007387 */ /* 0x000fe80000100800 */
[----:B------:R1:W-:Y:S04]  /*1fcc0*/  STL [R1+0x16e8], R29 ;  /* 0x0016e81d01007387 */ /* 0x0003e80000100800 */
[----:B-1----:R-:W3:Y:S04]  /*1fcd0*/  LDL.LU R29, [R1+0x90] ;  /* 0x00009000011d7983 */ /* 0x002ee80000300800 */
[----:B------:R-:W4:Y:S04]  /*1fce0*/  LDL R8, [R1+0x34] ;  /* 0x0000340001087983 */ /* 0x000f280000100800 */
[----:B------:R-:W4:Y:S04]  /*1fcf0*/  LDL R9, [R1+0x3c] ;  /* 0x00003c0001097983 */ /* 0x000f280000100800 */
[----:B------:R-:W4:Y:S04]  /*1fd00*/  LDL R10, [R1+0x4] ;  /* 0x00000400010a7983 */ /* 0x000f280000100800 */
[----:B------:R-:W4:Y:S01]  /*1fd10*/  LDL R11, [R1+0xc] ;  /* 0x00000c00010b7983 */ /* 0x000f220000100800 */
[----:B0-----:R-:W-:-:S03]  /*1fd20*/  IMAD.MOV.U32 R28, RZ, RZ, R26 ;  /* 0x000000ffff1c7224 */ /* 0x001fc600078e001a */
[----:B------:R-:W-:Y:S04]  /*1fd30*/  STL.64 [R1+0x50], R24 ;  /* 0x0000501801007387 */ /* 0x000fe80000100a00 */
[----:B------:R-:W-:Y:S04]  /*1fd40*/  STL [R1+0x5c], R27 ;  /* 0x00005c1b01007387 */ /* 0x000fe80000100800 */
[----:B------:R-:W0:Y:S04]  /*1fd50*/  LDSM.16.MT88.4 R24, [R0+UR9+0x7400] ;  /* 0x007400090018783b */ /* 0x000e280008004200 */
[----:B0-----:R-:W-:Y:S01]  /*1fd60*/  STL [R1+0x74], R25 ;  /* 0x0000741901007387 */ /* 0x001fe20000100800 */
[----:B------:R-:W-:-:S03]  /*1fd70*/  IMAD.MOV.U32 R19, RZ, RZ, R24 ;  /* 0x000000ffff137224 */ /* 0x000fc600078e0018 */
[----:B------:R0:W-:Y:S04]  /*1fd80*/  STL.64 [R1+0x78], R26 ;  /* 0x0000781a01007387 */ /* 0x0001e80000100a00 */
[----:B0-----:R-:W4:Y:S04]  /*1fd90*/  LDL.LU.64 R26, [R1+0x1718] ;  /* 0x00171800011a7983 */ /* 0x001f280000300a00 */
[----:B------:R-:W4:Y:S04]  /*1fda0*/  LDL.LU.64 R24, [R1+0x1710] ;  /* 0x0017100001187983 */ /* 0x000f280000300a00 */
[----:B------:R0:W-:Y:S04]  /*1fdb0*/  STL [R1+0x16ec], R0 ;  /* 0x0016ec0001007387 */ /* 0x0001e80000100800 */
[----:B0-----:R-:W5:Y:S01]  /*1fdc0*/  LDL.LU R0, [R1+0x78] ;  /* 0x0000780001007983 */ /* 0x001f620000300800 */
[----:B----4-:R-:W-:Y:S01]  /*1fdd0*/  HMMA.16816.F32 R24, R8, R2, R24 ;  /* 0x000000020818723c */ /* 0x010fe20000001818 */
[----:B------:R-:W-:-:S02]  /*1fde0*/  IMAD.MOV.U32 R8, RZ, RZ, R12 ;  /* 0x000000ffff087224 */ /* 0x000fc400078e000c */
[----:B------:R-:W-:Y:S02]  /*1fdf0*/  IMAD.MOV.U32 R9, RZ, RZ, R13 ;  /* 0x000000ffff097224 */ /* 0x000fe400078e000d */
[----:B------:R-:W-:Y:S02]  /*1fe00*/  IMAD.MOV.U32 R10, RZ, RZ, R14 ;  /* 0x000000ffff0a7224 */ /* 0x000fe400078e000e */
[----:B------:R-:W-:Y:S02]  /*1fe10*/  IMAD.MOV.U32 R11, RZ, RZ, R15 ;  /* 0x000000ffff0b7224 */ /* 0x000fe400078e000f */
[----:B------:R-:W0:Y:S01]  /*1fe20*/  LDSM.16.M88.4 R12, [R18+UR9+0xc180] ;  /* 0x00c18009120c783b */ /* 0x000e220008000200 */
[----:B------:R-:W-:-:S03]  /*1fe30*/  IMAD.MOV.U32 R3, RZ, RZ, R7 ;  /* 0x000000ffff037224 */ /* 0x000fc600078e0007 */
[----:B------:R-:W4:Y:S04]  /*1fe40*/  LDL.LU R7, [R1+0x1708] ;  /* 0x0017080001077983 */ /* 0x000f280000300800 */
[----:B0-----:R-:W-:Y:S04]  /*1fe50*/  STL.64 [R1+0x80], R12 ;  /* 0x0000800c01007387 */ /* 0x001fe80000100a00 */
[----:B------:R0:W-:Y:S04]  /*1fe60*/  STL.64 [R1+0x88], R14 ;  /* 0x0000880e01007387 */ /* 0x0001e80000100a00 */
[----:B0-----:R-:W3:Y:S04]  /*1fe70*/  LDL.LU.64 R14, [R1+0x1700] ;  /* 0x00170000010e7983 */ /* 0x001ee80000300a00 */
[----:B------:R-:W3:Y:S01]  /*1fe80*/  LDL.LU.64 R12, [R1+0x16f8] ;  /* 0x0016f800010c7983 */ /* 0x000ee20000300a00 */
[----:B--2---:R-:W-:-:S02]  /*1fe90*/  F2FP.F16.E4M3.UNPACK_B R16, R16.H1 ;  /* 0x00000010ff10723e */ /* 0x004fc400030006ff */
[----:B------:R-:W-:-:S07]  /*1fea0*/  F2FP.F16.E4M3.UNPACK_B R17, R17.H1 ;  /* 0x00000011ff11723e */ /* 0x000fce00030006ff */
[-C--:B---3--:R-:W-:Y:S01]  /*1feb0*/  HMMA.16816.F32 R12, R8, R16.reuse, R12 ;  /* 0x00000010080c723c */ /* 0x088fe2000000180c */
[----:B------:R-:W4:Y:S04]  /*1fec0*/  LDL.LU R8, [R1+0x34] ;  /* 0x0000340001087983 */ /* 0x000f280000300800 */
[----:B------:R-:W4:Y:S04]  /*1fed0*/  LDL.LU R9, [R1+0x3c] ;  /* 0x00003c0001097983 */ /* 0x000f280000300800 */
[----:B------:R-:W4:Y:S04]  /*1fee0*/  LDL.LU R10, [R1+0x4] ;  /* 0x00000400010a7983 */ /* 0x000f280000300800 */
[----:B------:R-:W4:Y:S02]  /*1fef0*/  LDL.LU R11, [R1+0xc] ;  /* 0x00000c00010b7983 */ /* 0x000f240000300800 */
[----:B----4-:R-:W-:Y:S02]  /*1ff00*/  HMMA.16816.F32 R4, R8, R16, R4 ;  /* 0x000000100804723c */ /* 0x010fe40000001804 */
[----:B------:R-:W2:Y:S04]  /*1ff10*/  LDL.LU R16, [R1+0x94] ;  /* 0x0000940001107983 */ /* 0x000ea80000300800 */
[----:B------:R-:W3:Y:S04]  /*1ff20*/  LDL.LU R17, [R1+0x9c] ;  /* 0x00009c0001117983 */ /* 0x000ee80000300800 */
[----:B------:R-:W4:Y:S04]  /*1ff30*/  LDL R8, [R1+0x40] ;  /* 0x0000400001087983 */ /* 0x000f280000100800 */
[----:B------:R-:W4:Y:S04]  /*1ff40*/  LDL R9, [R1+0x48] ;  /* 0x0000480001097983 */ /* 0x000f280000100800 */
[----:B------:R-:W4:Y:S04]  /*1ff50*/  LDL R10, [R1+0x60] ;  /* 0x00006000010a7983 */ /* 0x000f280000100800 */
[----:B------:R-:W4:Y:S01]  /*1ff60*/  LDL R11, [R1+0x68] ;  /* 0x00006800010b7983 */ /* 0x000f220000100800 */
[----:B------:R-:W-:Y:S01]  /*1ff70*/  IMAD.MOV.U32 R18, RZ, RZ, R3 ;  /* 0x000000ffff127224 */ /* 0x000fe200078e0003 */
[----:B------:R-:W-:-:S02]  /*1ff80*/  F2FP.F16.E4M3.UNPACK_B R2, R29 ;  /* 0x0000001dff02723e */ /* 0x000fc400020006ff */
[----:B--2---:R-:W-:-:S07]  /*1ff90*/  F2FP.F16.E4M3.UNPACK_B R3, R16 ;  /* 0x00000010ff03723e */ /* 0x004fce00020006ff */
[----:B----4-:R-:W-:Y:S01]  /*1ffa0*/  HMMA.16816.F32 R20, R8, R2, R20 ;  /* 0x000000020814723c */ /* 0x010fe20000001814 */
[----:B------:R-:W2:Y:S01]  /*1ffb0*/  LDL R8, [R1+0x50] ;  /* 0x0000500001087983 */ /* 0x000ea20000100800 */
[----:B------:R-:W-:Y:S02]  /*1ffc0*/  IMAD.MOV.U32 R9, RZ, RZ, R28 ;  /* 0x000000ffff097224 */ /* 0x000fe400078e001c */
[----:B------:R-:W-:Y:S02]  /*1ffd0*/  IMAD.MOV.U32 R10, RZ, RZ, R19 ;  /* 0x000000ffff0a7224 */ /* 0x000fe400078e0013 */
[----:B-----5:R-:W-:-:S07]  /*1ffe0*/  IMAD.MOV.U32 R11, RZ, RZ, R0 ;  /* 0x000000ffff0b7224 */ /* 0x020fce00078e0000 */
[----:B--2---:R-:W-:Y:S01]  /*1fff0*/  HMMA.16816.F32 R24, R8, R2, R24 ;  /* 0x000000020818723c */ /* 0x004fe20000001818 */
[----:B------:R-:W2:Y:S04]  /*20000*/  LDL.LU R11, [R1+0x44] ;  /* 0x00004400010b7983 */ /* 0x000ea80000300800 */
[----:B------:R-:W4:Y:S04]  /*20010*/  LDL R2, [R1+0x80] ;  /* 0x0000800001027983 */ /* 0x000f280000100800 */
[----:B------:R-:W5:Y:S10]  /*20020*/  LDL R3, [R1+0x84] ;  /* 0x0000840001037983 */ /* 0x000f740000100800 */
[----:B------:R2:W-:Y:S04]  /*20030*/  STL.64 [R1+0x16e0], R26 ;  /* 0x0016e01a01007387 */ /* 0x0005e80000100a00 */
[----:B------:R-:W-:Y:S04]  /*20040*/  STL.64 [R1+0x16d8], R24 ;  /* 0x0016d81801007387 */ /* 0x000fe80000100a00 */
[----:B------:R-:W3:Y:S04]  /*20050*/  LDL.LU R8, [R1+0x40] ;  /* 0x0000400001087983 */ /* 0x000ee80000300800 */
[----:B------:R-:W3:Y:S04]  /*20060*/  LDL.LU R9, [R1+0x48] ;  /* 0x0000480001097983 */ /* 0x000ee80000300800 */
[----:B------:R-:W3:Y:S01]  /*20070*/  LDL.LU R10, [R1+0x60] ;  /* 0x00006000010a7983 */ /* 0x000ee20000300800 */
[----:B--2---:R-:W-:-:S03]  /*20080*/  IMAD.MOV.U32 R27, RZ, RZ, R11 ;  /* 0x000000ffff1b7224 */ /* 0x004fc600078e000b */
[----:B------:R-:W3:Y:S01]  /*20090*/  LDL.LU R11, [R1+0x68] ;  /* 0x00006800010b7983 */ /* 0x000ee20000300800 */
[----:B----4-:R-:W-:Y:S02]  /*200a0*/  F2FP.F16.E4M3.UNPACK_B R2, R2 ;  /* 0x00000002ff02723e */ /* 0x010fe400020006ff */
[----:B-----5:R-:W-:-:S07]  /*200b0*/  F2FP.F16.E4M3.UNPACK_B R3, R3 ;  /* 0x00000003ff03723e */ /* 0x020fce00020006ff */
[----:B---3--:R-:W-:-:S15]  /*200c0*/  HMMA.16816.F32 R12, R8, R2, R12 ;  /* 0x00000002080c723c */ /* 0x008fde000000180c */
[----:B------:R-:W-:-:S04]  /*200d0*/  NOP ;  /* 0x0000000000007918 */ /* 0x000fc80000000000 */
[----:B------:R0:W-:Y:S04]  /*200e0*/  STL.64 [R1+0x16d0], R14 ;  /* 0x0016d00e01007387 */ /* 0x0001e80000100a00 */
[----:B------:R-:W-:Y:S04]  /*200f0*/  STL.64 [R1+0x16c8], R12 ;  /* 0x0016c80c01007387 */ /* 0x000fe80000100a00 */
        /* <DEDUP_REMOVED lines=9> */
[----:B------:R-:W2:Y:S01]  /*20190*/  LDL.LU R29, [R1+0x16e8] ;  /* 0x0016e800011d7983 */ /* 0x000ea20000300800 */
[----:B0-----:R-:W-:Y:S01]  /*201a0*/  IMAD.MOV.U32 R15, RZ, RZ, R27 ;  /* 0x000000ffff0f7224 */ /* 0x001fe200078e001b */
[----:B------:R-:W-:Y:S01]  /*201b0*/  F2FP.F16.E4M3.UNPACK_B R3, R16.H1 ;  /* 0x00000010ff03723e */ /* 0x000fe200030006ff */
[----:B------:R-:W-:Y:S01]  /*201c0*/  IMAD.MOV.U32 R9, RZ, RZ, R18 ;  /* 0x000000ffff097224 */ /* 0x000fe200078e0012 */
[----:B------:R-:W5:Y:S01]  /*201d0*/  LDL.LU R16, [R1+0x98] ;  /* 0x0000980001107983 */ /* 0x000f620000300800 */
[----:B------:R-:W-:-:S02]  /*201e0*/  IMAD.MOV.U32 R8, RZ, RZ, R15 ;  /* 0x000000ffff087224 */ /* 0x000fc400078e000f */
[----:B---3--:R-:W-:Y:S02]  /*201f0*/  IMAD.MOV.U32 R10, RZ, RZ, R28 ;  /* 0x000000ffff0a7224 */ /* 0x008fe400078e001c */
[----:B----4-:R-:W-:-:S07]  /*20200*/  IMAD.MOV.U32 R11, RZ, RZ, R19 ;  /* 0x000000ffff0b7224 */ /* 0x010fce00078e0013 */
[----:B------:R-:W-:-:S15]  /*20210*/  HMMA.16816.F32 R20, R8, R2, R20 ;  /* 0x000000020814723c */ /* 0x000fde0000001814 */
[----:B------:R-:W-:-:S04]  /*20220*/  NOP ;  /* 0x0000000000007918 */ /* 0x000fc80000000000 */
[----:B------:R0:W-:Y:S04]  /*20230*/  STL [R1+0x16c4], R20 ;  /* 0x0016c41401007387 */ /* 0x0001e80000100800 */
[----:B0-----:R-:W3:Y:S04]  /*20240*/  LDL.LU R20, [R1+0x54] ;  /* 0x0000540001147983 */ /* 0x001ee80000300800 */
[----:B------:R0:W-:Y:S04]  /*20250*/  STL [R1+0x16c0], R21 ;  /* 0x0016c01501007387 */ /* 0x0001e80000100800 */
[----:B0-----:R-:W4:Y:S04]  /*20260*/  LDL.LU R21, [R1+0x5c] ;  /* 0x00005c0001157983 */ /* 0x001f280000300800 */
[----:B------:R0:W-:Y:S04]  /*20270*/  STL [R1+0x16bc], R22 ;  /* 0x0016bc1601007387 */ /* 0x0001e80000100800 */
[----:B0-----:R-:W3:Y:S04]  /*20280*/  LDL.LU R22, [R1+0x74] ;  /* 0x0000740001167983 */ /* 0x001ee80000300800 */
[----:B------:R0:W-:Y:S04]  /*20290*/  STL [R1+0x16b8], R23 ;  /* 0x0016b81701007387 */ /* 0x0001e80000100800 */
[----:B0-----:R-:W3:Y:S04]  /*202a0*/  LDL.LU R23, [R1+0x7c] ;  /* 0x00007c0001177983 */ /* 0x001ee80000300800 */
[----:B--2---:R-:W0:Y:S04]  /*202b0*/  LDSM.16.MT88.4 R8, [R29+UR9+0x7c00] ;  /* 0x007c00091d08783b */ /* 0x004e280008004200 */
[----:B------:R-:W1:Y:S04]  /*202c0*/  LDSM.16.MT88.4 R24, [R29+UR9+0x7800] ;  /* 0x007800091d18783b */ /* 0x000e680008004200 */
[----:B0-----:R-:W-:Y:S04]  /*202d0*/  STL.64 [R1+0x20], R8 ;  /* 0x0000200801007387 */ /* 0x001fe80000100a00 */
[----:B-1----:R-:W-:Y:S04]  /*202e0*/  STL.64 [R1+0x10], R24 ;  /* 0x0000101801007387 */ /* 0x002fe80000100a00 */
[----:B------:R-:W-:Y:S04]  /*202f0*/  STL.64 [R1+0x18], R26 ;  /* 0x0000181a01007387 */ /* 0x000fe80000100a00 */
[----:B-----5:R-:W0:Y:S01]  /*20300*/  LDSM.16.MT88.4 R24, [R0+UR9+0x7800] ;  /* 0x007800090018783b */ /* 0x020e220008004200 */
[----:B------:R-:W-:-:S03]  /*20310*/  IMAD.MOV.U32 R29, RZ, RZ, R11 ;  /* 0x000000ffff1d7224 */ /* 0x000fc600078e000b */
[----:B------:R-:W-:Y:S04]  /*20320*/  STL [R1+0x28], R10 ;  /* 0x0000280a01007387 */ /* 0x000fe80000100800 */
[----:B------:R-:W-:Y:S04]  /*20330*/  STL [R1+0x16ac], R29 ;  /* 0x0016ac1d01007387 */ /* 0x000fe80000100800 */
[----:B0-----:R-:W-:Y:S01]  /*20340*/  STL [R1+0x30], R24 ;  /* 0x0000301801007387 */ /* 0x001fe20000100800 */
[----:B------:R-:W-:Y:S02]  /*20350*/  IMAD.MOV.U32 R19, RZ, RZ, R27 ;  /* 0x000000ffff137224 */ /* 0x000fe400078e001b */
[----:B------:R-:W-:Y:S01]  /*20360*/  IMAD.MOV.U32 R28, RZ, RZ, R25 ;  /* 0x000000ffff1c7224 */ /* 0x000fe200078e0019 */
[----:B------:R0:W-:Y:S04]  /*20370*/  STL [R1+0x38], R26 ;  /* 0x0000381a01007387 */ /* 0x0001e80000100800 */
[----:B0-----:R-:W2:Y:S04]  /*20380*/  LDL.LU.64 R26, [R1+0x16e0] ;  /* 0x0016e000011a7983 */ /* 0x001ea80000300a00 */
[----:B------:R-:W2:Y:S01]  /*20390*/  LDL.LU.64 R24, [R1+0x16d8] ;  /* 0x0016d80001187983 */ /* 0x000ea20000300a00 */
[----:B---3--:R-:W-:-:S02]  /*203a0*/  IMAD.MOV.U32 R8, RZ, RZ, R20 ;  /* 0x000000ffff087224 */ /* 0x008fc400078e0014 */
[----:B----4-:R-:W-:Y:S02]  /*203b0*/  IMAD.MOV.U32 R9, RZ, RZ, R21 ;  /* 0x000000ffff097224 */ /* 0x010fe400078e0015 */
[----:B------:R-:W-:Y:S02]  /*203c0*/  IMAD.MOV.U32 R10, RZ, RZ, R22 ;  /* 0x000000ffff0a7224 */ /* 0x000fe400078e0016 */
[----:B------:R-:W-:Y:S01]  /*203d0*/  IMAD.MOV.U32 R11, RZ, RZ, R23 ;  /* 0x000000ffff0b7224 */ /* 0x000fe200078e0017 */
[----:B------:R0:W-:Y:S04]  /*203e0*/  STL [R1+0x16b4], R19 ;  /* 0x0016b41301007387 */ /* 0x0001e80000100800 */
[----:B0-----:R-:W3:Y:S04]  /*203f0*/  LDL.LU R19, [R1+0x38] ;  /* 0x0000380001137983 */ /* 0x001ee80000300800 */
[----:B------:R-:W-:Y:S01]  /*20400*/  STL [R1+0x16b0], R28 ;  /* 0x0016b01c01007387 */ /* 0x000fe20000100800 */
[----:B--2---:R-:W-:Y:S01]  /*20410*/  HMMA.16816.F32 R24, R8, R2, R24 ;  /* 0x000000020818723c */ /* 0x004fe20000001818 */
[----:B------:R-:W-:-:S02]  /*20420*/  IMAD.MOV.U32 R10, RZ, RZ, R15 ;  /* 0x000000ffff0a7224 */ /* 0x000fc400078e000f */
[----:B------:R-:W2:Y:S04]  /*20430*/  LDL.LU R2, [R1+0x80] ;  /* 0x0000800001027983 */ /* 0x000ea80000300800 */
[----:B------:R-:W0:Y:S01]  /*20440*/  LDSM.16.MT88.4 R12, [R0+UR9+0x7c00] ;  /* 0x007c0009000c783b */ /* 0x000e220008004200 */
[----:B------:R-:W-:-:S03]  /*20450*/  IMAD.MOV.U32 R11, RZ, RZ, R18 ;  /* 0x000000ffff0b7224 */ /* 0x000fc600078e0012 */
[----:B------:R-:W4:Y:S01]  /*20460*/  LDL.LU R3, [R1+0x84] ;  /* 0x0000840001037983 */ /* 0x000f220000300800 */
[----:B------:R-:W-:Y:S02]  /*20470*/  IMAD.MOV.U32 R8, RZ, RZ, R10 ;  /* 0x000000ffff087224 */ /* 0x000fe400078e000a */
[----:B------:R-:W-:Y:S02]  /*20480*/  IMAD.MOV.U32 R9, RZ, RZ, R11 ;  /* 0x000000ffff097224 */ /* 0x000fe400078e000b */
[----:B0-----:R-:W-:Y:S02]  /*20490*/  IMAD.MOV.U32 R29, RZ, RZ, R14 ;  /* 0x000000ffff1d7224 */ /* 0x001fe400078e000e */
[----:B------:R-:W-:Y:S02]  /*204a0*/  IMAD.MOV.U32 R0, RZ, RZ, R15 ;  /* 0x000000ffff007224 */ /* 0x000fe400078e000f */
[----:B------:R-:W-:Y:S01]  /*204b0*/  IMAD.MOV.U32 R28, RZ, RZ, R12 ;  /* 0x000000ffff1c7224 */ /* 0x000fe200078e000c */
[----:B------:R-:W5:Y:S01]  /*204c0*/  LDL.LU.64 R14, [R1+0x16d0] ;  /* 0x0016d000010e7983 */ /* 0x000f620000300a00 */
[----:B------:R-:W-:-:S03]  /*204d0*/  IMAD.MOV.U32 R18, RZ, RZ, R13 ;  /* 0x000000ffff127224 */ /* 0x000fc600078e000d */
[----:B------:R-:W5:Y:S04]  /*204e0*/  LDL.LU.64 R12, [R1+0x16c8] ;  /* 0x0016c800010c7983 */ /* 0x000f680000300a00 */
[----:B------:R-:W5:Y:S04]  /*204f0*/  LDL.LU R10, [R1+0x64] ;  /* 0x00006400010a7983 */ /* 0x000f680000300800 */
[----:B------:R-:W5:Y:S01]  /*20500*/  LDL.LU R11, [R1+0x6c] ;  /* 0x00006c00010b7983 */ /* 0x000f620000300800 */
[----:B------:R-:W-:Y:S01]  /*20510*/  BAR.SYNC.DEFER_BLOCKING 0x0 ;  /* 0x0000000000007b1d */ /* 0x000fe20000010000 */
[----:B--2---:R-:W-:-:S02]  /*20520*/  F2FP.F16.E4M3.UNPACK_B R2, R2.H1 ;  /* 0x00000002ff02723e */ /* 0x004fc400030006ff */
[----:B----4-:R-:W-:-:S07]  /*20530*/  F2FP.F16.E4M3.UNPACK_B R3, R3.H1 ;  /* 0x00000003ff03723e */ /* 0x010fce00030006ff */
[-C--:B-----5:R-:W-:Y:S01]  /*20540*/  HMMA.16816.F32 R12, R8, R2.reuse, R12 ;  /* 0x00000002080c723c */ /* 0x0a0fe2000000180c */
[----:B------:R-:W-:Y:S02]  /*20550*/  IMAD.MOV.U32 R8, RZ, RZ, R20 ;  /* 0x000000ffff087224 */ /* 0x000fe400078e0014 */
[----:B------:R-:W-:Y:S01]  /*20560*/  IMAD.MOV.U32 R9, RZ, RZ, R21 ;  /* 0x000000ffff097224 */ /* 0x000fe200078e0015 */
[----:B------:R-:W2:Y:S01]  /*20570*/  LDL.LU R20, [R1+0x16c4] ;  /* 0x0016c40001147983 */ /* 0x000ea20000300800 */
[----:B------:R-:W-:Y:S02]  /*20580*/  IMAD.MOV.U32 R10, RZ, RZ, R22 ;  /* 0x000000ffff0a7224 */ /* 0x000fe400078e0016 */
[----:B------:R-:W-:Y:S01]  /*20590*/  IMAD.MOV.U32 R11, RZ, RZ, R23 ;  /* 0x000000ffff0b7224 */ /* 0x000fe200078e0017 */
[----:B------:R-:W2:Y:S04]  /*205a0*/  LDL.LU R21, [R1+0x16c0] ;  /* 0x0016c00001157983 */ /* 0x000ea80000300800 */
[----:B------:R-:W2:Y:S02]  /*205b0*/  LDL.LU R22, [R1+0x16bc] ;  /* 0x0016bc0001167983 */ /* 0x000ea40000300800 */
[----:B------:R-:W-:Y:S02]  /*205c0*/  HMMA.16816.F32 R4, R8, R2, R4 ;  /* 0x000000020804723c */ /* 0x000fe40000001804 */
[----:B------:R-:W2:Y:S04]  /*205d0*/  LDL.LU R23, [R1+0x16b8] ;  /* 0x0016b80001177983 */ /* 0x000ea80000300800 */
[----:B------:R-:W2:Y:S04]  /*205e0*/  LDL R8, [R1+0x10] ;  /* 0x0000100001087983 */ /* 0x000ea80000100800 */
[----:B------:R-:W2:Y:S04]  /*205f0*/  LDL R9, [R1+0x18] ;  /* 0x0000180001097983 */ /* 0x000ea80000100800 */
[----:B------:R-:W2:Y:S04]  /*20600*/  LDL R10, [R1+0x20] ;  /* 0x00002000010a7983 */ /* 0x000ea80000100800 */
[----:B------:R-:W2:Y:S01]  /*20610*/  LDL R11, [R1+0x28] ;  /* 0x00002800010b7983 */ /* 0x000ea20000100800 */
[----:B------:R-:W-:-:S02]  /*20620*/  F2FP.F16.E4M3.UNPACK_B R2, R16 ;  /* 0x00000010ff02723e */ /* 0x000fc400020006ff */
[----:B------:R-:W-:-:S07]  /*20630*/  F2FP.F16.E4M3.UNPACK_B R3, R17 ;  /* 0x00000011ff03723e */ /* 0x000fce00020006ff */
[----:B--2---:R-:W-:Y:S01]  /*20640*/  HMMA.16816.F32 R20, R8, R2, R20 ;  /* 0x000000020814723c */ /* 0x004fe20000001814 */
[----:B------:R-:W2:Y:S01]  /*20650*/  LDL R8, [R1+0x30] ;  /* 0x0000300001087983 */ /* 0x000ea20000100800 */
[----:B---3--:R-:W-:Y:S02]  /*20660*/  IMAD.MOV.U32 R9, RZ, RZ, R19 ;  /* 0x000000ffff097224 */ /* 0x008fe400078e0013 */
[----:B------:R-:W-:Y:S02]  /*20670*/  IMAD.MOV.U32 R10, RZ, RZ, R28 ;  /* 0x000000ffff0a7224 */ /* 0x000fe400078e001c */
[----:B------:R-:W-:-:S07]  /*20680*/  IMAD.MOV.U32 R11, RZ, RZ, R29 ;  /* 0x000000ffff0b7224 */ /* 0x000fce00078e001d */
[----:B--2---:R-:W-:Y:S01]  /*20690*/  HMMA.16816.F32 R24, R8, R2, R24 ;  /* 0x000000020818723c */ /* 0x004fe20000001818 */
[----:B------:R-:W2:Y:S04]  /*206a0*/  LDL R2, [R1+0x88] ;  /* 0x0000880001027983 */ /* 0x000ea80000100800 */
[----:B------:R-:W3:Y:S04]  /*206b0*/  LDL R3, [R1+0x8c] ;  /* 0x00008c0001037983 */ /* 0x000ee80000100800 */
[----:B------:R-:W4:Y:S04]  /*206c0*/  LDL.LU R8, [R1+0x10] ;  /* 0x0000100001087983 */ /* 0x000f280000300800 */
[----:B------:R-:W4:Y:S04]  /*206d0*/  LDL.LU R9, [R1+0x18] ;  /* 0x0000180001097983 */ /* 0x000f280000300800 */
[----:B------:R-:W4:Y:S04]  /*206e0*/  LDL.LU R10, [R1+0x20] ;  /* 0x00002000010a7983 */ /* 0x000f280000300800 */
[----:B------:R-:W4:Y:S01]  /*206f0*/  LDL.LU R11, [R1+0x28] ;  /* 0x00002800010b7983 */ /* 0x000f220000300800 */
[----:B--2---:R-:W-:-:S02]  /*20700*/  F2FP.F16.E4M3.UNPACK_B R2, R2 ;  /* 0x00000002ff02723e */ /* 0x004fc400020006ff */
[----:B---3--:R-:W-:-:S07]  /*20710*/  F2FP.F16.E4M3.UNPACK_B R3, R3 ;  /* 0x00000003ff03723e */ /* 0x008fce00020006ff */
[----:B----4-:R-:W-:Y:S01]  /*20720*/  HMMA.16816.F32 R12, R8, R2, R12 ;  /* 0x00000002080c723c */ /* 0x010fe2000000180c */
[----:B------:R-:W2:Y:S01]  /*20730*/  LDL.LU R8, [R1+0x30] ;  /* 0x0000300001087983 */ /* 0x000ea20000300800 */
[----:B------:R-:W-:Y:S02]  /*20740*/  IMAD.MOV.U32 R9, RZ, RZ, R19 ;  /* 0x000000ffff097224 */ /* 0x000fe400078e0013 */
[----:B------:R-:W-:Y:S01]  /*20750*/  IMAD.MOV.U32 R10, RZ, RZ, R28 ;  /* 0x000000ffff0a7224 */ /* 0x000fe200078e001c */
[----:B------:R-:W3:Y:S01]  /*20760*/  LDL.LU R19, [R1+0x16b4] ;  /* 0x0016b40001137983 */ /* 0x000ee20000300800 */
[----:B------:R-:W-:-:S03]  /*20770*/  IMAD.MOV.U32 R11, RZ, RZ, R29 ;  /* 0x000000ffff0b7224 */ /* 0x000fc600078e001d */
[----:B------:R-:W4:Y:S04]  /*20780*/  LDL.LU R28, [R1+0x16b0] ;  /* 0x0016b000011c7983 */ /* 0x000f280000300800 */
[----:B------:R-:W5:Y:S01]  /*20790*/  LDL.LU R29, [R1+0x16ac] ;  /* 0x0016ac00011d7983 */ /* 0x000f620000300800 */
[----:B--2---:R-:W-:Y:S03]  /*207a0*/  HMMA.16816.F32 R4, R8, R2, R4 ;  /* 0x000000020804723c */ /* 0x004fe60000001804 */
[----:B------:R-:W2:Y:S04]  /*207b0*/  LDL.LU R2, [R1+0x88] ;  /* 0x0000880001027983 */ /* 0x000ea80000300800 */
[----:B------:R-:W2:Y:S04]  /*207c0*/  LDL.LU R3, [R1+0x8c] ;  /* 0x00008c0001037983 */ /* 0x000ea80000300800 */
[----:B------:R-:W2:Y:S04]  /*207d0*/  LDL R8, [R1+0x14] ;  /* 0x0000140001087983 */ /* 0x000ea80000100800 */
[----:B------:R-:W2:Y:S04]  /*207e0*/  LDL R9, [R1+0x1c] ;  /* 0x00001c0001097983 */ /* 0x000ea80000100800 */
[----:B------:R-:W2:Y:S01]  /*207f0*/  LDL R10, [R1+0x24] ;  /* 0x00002400010a7983 */ /* 0x000ea20000100800 */
[----:B------:R-:W-:Y:S01]  /*20800*/  F2FP.F16.E4M3.UNPACK_B R16, R16.H1 ;  /* 0x00000010ff10723e */ /* 0x000fe200030006ff */
[----:B-----5:R-:W-:Y:S01]  /*20810*/  IMAD.MOV.U32 R11, RZ, RZ, R29 ;  /* 0x000000ffff0b7224 */ /* 0x020fe200078e001d */
[----:B------:R-:W-:-:S07]  /*20820*/  F2FP.F16.E4M3.UNPACK_B R17, R17.H1 ;  /* 0x00000011ff11723e */ /* 0x000fce00030006ff */
[----:B--2---:R-:W-:Y:S01]  /*20830*/  HMMA.16816.F32 R20, R8, R16, R20 ;  /* 0x000000100814723c */ /* 0x004fe20000001814 */
[----:B----4-:R-:W-:Y:S02]  /*20840*/  IMAD.MOV.U32 R8, RZ, RZ, R28 ;  /* 0x000000ffff087224 */ /* 0x010fe400078e001c */
[----:B---3--:R-:W-:Y:S02]  /*20850*/  IMAD.MOV.U32 R9, RZ, RZ, R19 ;  /* 0x000000ffff097224 */ /* 0x008fe400078e0013 */
[----:B------:R-:W-:Y:S02]  /*20860*/  IMAD.MOV.U32 R10, RZ, RZ, R18 ;  /* 0x000000ffff0a7224 */ /* 0x000fe400078e0012 */
[----:B------:R-:W-:-:S07]  /*20870*/  IMAD.MOV.U32 R11, RZ, RZ, R0 ;  /* 0x000000ffff0b7224 */ /* 0x000fce00078e0000 */
[----:B------:R-:W-:Y:S01]  /*20880*/  HMMA.16816.F32 R24, R8, R16, R24 ;  /* 0x000000100818723c */ /* 0x000fe20000001818 */
[----:B------:R-:W2:Y:S04]  /*20890*/  LDL.LU R8, [R1+0x14] ;  /* 0x0000140001087983 */ /* 0x000ea80000300800 */
[----:B------:R-:W2:Y:S04]  /*208a0*/  LDL.LU R9, [R1+0x1c] ;  /* 0x00001c0001097983 */ /* 0x000ea80000300800 */
[----:B------:R-:W2:Y:S01]  /*208b0*/  LDL.LU R10, [R1+0x24] ;  /* 0x00002400010a7983 */ /* 0x000ea20000300800 */
[----:B------:R-:W-:Y:S01]  /*208c0*/  F2FP.F16.E4M3.UNPACK_B R2, R2.H1 ;  /* 0x00000002ff02723e */ /* 0x000fe200030006ff */
[----:B------:R-:W-:Y:S01]  /*208d0*/  IMAD.MOV.U32 R11, RZ, RZ, R29 ;  /* 0x000000ffff0b7224 */ /* 0x000fe200078e001d */
[----:B------:R-:W-:-:S07]  /*208e0*/  F2FP.F16.E4M3.UNPACK_B R3, R3.H1 ;  /* 0x00000003ff03723e */ /* 0x000fce00030006ff */
[----:B------:R-:W-:Y:S01]  /*208f0*/  FMUL R16, R25, UR14 ;  /* 0x0000000e19107c20 */ /* 0x000fe20008400000 */
[----:B------:R-:W0:Y:S02]  /*20900*/  S2R R29, SR_TID.X ;  /* 0x00000000001d7919 */ /* 0x000e240000002100 */
[----:B0-----:R-:W-:Y:S01]  /*20910*/  LOP3.LUT R29, R29, 0x7f, RZ, 0xc0, !PT ;  /* 0x0000007f1d1d7812 */ /* 0x001fe200078ec0ff */
[----:B--2---:R-:W-:Y:S01]  /*20920*/  HMMA.16816.F32 R8, R8, R2, R12 ;  /* 0x000000020808723c */ /* 0x004fe2000000180c */
[----:B------:R-:W-:Y:S02]  /*20930*/  IMAD.MOV.U32 R12, RZ, RZ, R28 ;  /* 0x000000ffff0c7224 */ /* 0x000fe400078e001c */
[----:B------:R-:W-:Y:S02]  /*20940*/  IMAD.MOV.U32 R13, RZ, RZ, R19 ;  /* 0x000000ffff0d7224 */ /* 0x000fe400078e0013 */
[----:B------:R-:W-:Y:S02]  /*20950*/  IMAD.MOV.U32 R14, RZ, RZ, R18 ;  /* 0x000000ffff0e7224 */ /* 0x000fe400078e0012 */
[----:B------:R-:W-:-:S07]  /*20960*/  IMAD.MOV.U32 R15, RZ, RZ, R0 ;  /* 0x000000ffff0f7224 */ /* 0x000fce00078e0000 */
[----:B------:R-:W-:Y:S01]  /*20970*/  HMMA.16816.F32 R4, R12, R2, R4 ;  /* 0x000000020c04723c */ /* 0x000fe20000001804 */
[----:B------:R-:W-:Y:S01]  /*20980*/  FMUL R0, R20, UR14 ;  /* 0x0000000e14007c20 */ /* 0x000fe20008400000 */
[----:B------:R-:W-:Y:S01]  /*20990*/  FMUL R2, R21, UR14 ;  /* 0x0000000e15027c20 */ /* 0x000fe20008400000 */
[----:B------:R-:W-:Y:S01]  /*209a0*/  FMUL R12, R22, UR14 ;  /* 0x0000000e160c7c20 */ /* 0x000fe20008400000 */
[----:B------:R-:W-:Y:S01]  /*209b0*/  FMUL R13, R23, UR14 ;  /* 0x0000000e170d7c20 */ /* 0x000fe20008400000 */
[----:B------:R-:W-:Y:S01]  /*209c0*/  FMUL R3, R8, UR14 ;  /* 0x0000000e08037c20 */ /* 0x000fe20008400000 */
[----:B------:R-:W-:Y:S01]  /*209d0*/  FMUL R14, R10, UR14 ;  /* 0x0000000e0a0e7c20 */ /* 0x000fe20008400000 */
[----:B------:R-:W-:-:S03]  /*209e0*/  FMUL R15, R24, UR14 ;  /* 0x0000000e180f7c20 */ /* 0x000fc60008400000 */
[----:B------:R-:W-:Y:S02]  /*209f0*/  FMNMX3 R0, R0, R2, R3, !PT ;  /* 0x0000000200007276 */ /* 0x000fe40007800003 */
[----:B------:R-:W-:Y:S01]  /*20a00*/  FMNMX3 R2, R12, R13, R14, !PT ;  /* 0x0000000d0c027276 */ /* 0x000fe2000780000e */
[----:B------:R-:W-:-:S06]  /*20a10*/  FMUL R12, R9, UR14 ;  /* 0x0000000e090c7c20 */ /* 0x000fcc0008400000 */
[----:B------:R-:W-:Y:S01]  /*20a20*/  FMUL R17, R4, UR14 ;  /* 0x0000000e04117c20 */ /* 0x000fe20008400000 */
[----:B------:R-:W-:-:S04]  /*20a30*/  FMNMX R0, R12, R0, !PT ;  /* 0x000000000c007209 */ /* 0x000fc80007800000 */
[----:B------:R-:W-:Y:S01]  /*20a40*/  FMNMX3 R3, R15, R16, R17, !PT ;  /* 0x000000100f037276 */ /* 0x000fe20007800011 */
[----:B------:R-:W-:-:S05]  /*20a50*/  FMUL R16, R11, UR14 ;  /* 0x0000000e0b107c20 */ /* 0x000fca0008400000 */
[----:B------:R-:W-:Y:S02]  /*20a60*/  FMNMX R2, R16, R2, !PT ;  /* 0x0000000210027209 */ /* 0x000fe40007800000 */
[----:B------:R-:W0:Y:S02]  /*20a70*/  SHFL.BFLY PT, R16, R0, 0x2, 0x1f ;  /* 0x0c401f0000107f89 */ /* 0x000e2400000e0000 */
[----:B0-----:R-:W-:-:S05]  /*20a80*/  FMNMX R16, R0, R16, !PT ;  /* 0x0000001000107209 */ /* 0x001fca0007800000 */
[----:B------:R-:W0:Y:S02]  /*20a90*/  SHFL.BFLY PT, R17, R16, 0x1, 0x1f ;  /* 0x0c201f0010117f89 */ /* 0x000e2400000e0000 */
[----:B0-----:R-:W-:Y:S02]  /*20aa0*/  FMNMX R16, R16, R17, !PT ;  /* 0x0000001110107209 */ /* 0x001fe40007800000 */
[----:B------:R-:W2:Y:S01]  /*20ab0*/  LDL R17, [R1+0x62c] ;  /* 0x00062c0001117983 */ /* 0x000ea20000100800 */
[----:B------:R-:W-:Y:S01]  /*20ac0*/  FMUL R18, R26, UR14 ;  /* 0x0000000e1a127c20 */ /* 0x000fe20008400000 */
[----:B------:R-:W-:Y:S01]  /*20ad0*/  FMUL R19, R27, UR14 ;  /* 0x0000000e1b137c20 */ /* 0x000fe20008400000 */
[----:B------:R-:W-:Y:S01]  /*20ae0*/  FMUL R28, R6, UR14 ;  /* 0x0000000e061c7c20 */ /* 0x000fe20008400000 */
[----:B------:R-:W-:Y:S01]  /*20af0*/  FMUL R15, R5, UR14 ;  /* 0x0000000e050f7c20 */ /* 0x000fe20008400000 */
[----:B------:R-:W-:-:S03]  /*20b00*/  FMUL R14, R7, UR14 ;  /* 0x0000000e070e7c20 */ /* 0x000fc60008400000 */
[----:B------:R-:W-:Y:S02]  /*20b10*/  FMNMX3 R13, R18, R19, R28, !PT ;  /* 0x00000013120d7276 */ /* 0x000fe4000780001c */
[----:B------:R-:W-:Y:S02]  /*20b20*/  FMNMX R3, R15, R3, !PT ;  /* 0x000000030f037209 */ /* 0x000fe40007800000 */
[----:B------:R-:W-:Y:S01]  /*20b30*/  FMNMX R13, R14, R13, !PT ;  /* 0x0000000d0e0d7209 */ /* 0x000fe20007800000 */
[----:B------:R-:W0:Y:S04]  /*20b40*/  SHFL.BFLY PT, R15, R2, 0x2, 0x1f ;  /* 0x0c401f00020f7f89 */ /* 0x000e2800000e0000 */
[----:B------:R-:W1:Y:S04]  /*20b50*/  SHFL.BFLY PT, R14, R3, 0x2, 0x1f ;  /* 0x0c401f00030e7f89 */ /* 0x000e6800000e0000 */
[----:B------:R-:W3:Y:S01]  /*20b60*/  SHFL.BFLY PT, R12, R13, 0x2, 0x1f ;  /* 0x0c401f000d0c7f89 */ /* 0x000ee200000e0000 */
[----:B------:R-:W4:Y:S01]  /*20b70*/  S2R R19, SR_TID.X ;  /* 0x0000000000137919 */ /* 0x000f220000002100 */
[----:B0-----:R-:W-:-:S02]  /*20b80*/  FMNMX R2, R2, R15, !PT ;  /* 0x0000000f02027209 */ /* 0x001fc40007800000 */
[----:B-1----:R-:W-:Y:S02]  /*20b90*/  FMNMX R3, R3, R14, !PT ;  /* 0x0000000e03037209 */ /* 0x002fe40007800000 */
[----:B---3--:R-:W-:-:S03]  /*20ba0*/  FMNMX R12, R13, R12, !PT ;  /* 0x0000000c0d0c7209 */ /* 0x008fc60007800000 */
[----:B------:R-:W0:Y:S04]  /*20bb0*/  SHFL.BFLY PT, R14, R3, 0x1, 0x1f ;  /* 0x0c201f00030e7f89 */ /* 0x000e2800000e0000 */
[----:B------:R-:W1:Y:S04]  /*20bc0*/  SHFL.BFLY PT, R13, R2, 0x1, 0x1f ;  /* 0x0c201f00020d7f89 */ /* 0x000e6800000e0000 */
[----:B------:R-:W3:Y:S01]  /*20bd0*/  SHFL.BFLY PT, R15, R12, 0x1, 0x1f ;  /* 0x0c201f000c0f7f89 */ /* 0x000ee200000e0000 */
[----:B------:R-:W-:Y:S02]  /*20be0*/  SHF.R.U32.HI R0, RZ, 0x3, R29 ;  /* 0x00000003ff007819 */ /* 0x000fe4000001161d */
[----:B----4-:R-:W-:-:S02]  /*20bf0*/  LOP3.LUT R28, R19, 0x1c, RZ, 0xc0, !PT ;  /* 0x0000001c131c7812 */ /* 0x010fc400078ec0ff */
[----:B------:R-:W-:Y:S02]  /*20c00*/  LOP3.LUT R0, R0, 0xc, RZ, 0xc0, !PT ;  /* 0x0000000c00007812 */ /* 0x000fe400078ec0ff */
[----:B------:R-:W-:-:S05]  /*20c10*/  LEA R18, R28, UR7, 0x2 ;  /* 0x000000071c127c11 */ /* 0x000fca000f8e10ff */
[----:B------:R-:W-:Y:S02]  /*20c20*/  IMAD.IADD R0, R18, 0x1, R0 ;  /* 0x0000000112007824 */ /* 0x000fe400078e0200 */
[----:B------:R-:W4:Y:S01]  /*20c30*/  LDL R18, [R1+0x630] ;  /* 0x0006300001127983 */ /* 0x000f220000100800 */
[----:B0-----:R-:W-:Y:S02]  /*20c40*/  FMNMX R14, R3, R14, !PT ;  /* 0x0000000e030e7209 */ /* 0x001fe40007800000 */
[----:B-1----:R-:W-:Y:S02]  /*20c50*/  FMNMX R2, R2, R13, !PT ;  /* 0x0000000d02027209 */ /* 0x002fe40007800000 */
[----:B---3--:R-:W-:Y:S01]  /*20c60*/  FMNMX R15, R12, R15, !PT ;  /* 0x0000000f0c0f7209 */ /* 0x008fe20007800000 */
[----:B------:R-:W-:Y:S04]  /*20c70*/  @!P0 STS [R0+0x8000], R16 ;  /* 0x0080001000008388 */ /* 0x000fe80000000800 */
[----:B------:R-:W-:Y:S04]  /*20c80*/  @!P0 STS [R0+0x8080], R2 ;  /* 0x0080800200008388 */ /* 0x000fe80000000800 */
[----:B------:R-:W-:Y:S04]  /*20c90*/  @!P0 STS [R0+0x8100], R14 ;  /* 0x0081000e00008388 */ /* 0x000fe80000000800 */
[----:B------:R-:W-:Y:S01]  /*20ca0*/  @!P0 STS [R0+0x8180], R15 ;  /* 0x0081800f00008388 */ /* 0x000fe20000000800 */
[----:B------:R-:W-:Y:S01]  /*20cb0*/  LEA R3, R29, UR7, 0x2 ;  /* 0x000000071d037c11 */ /* 0x000fe2000f8e10ff */
[----:B------:R-:W-:Y:S06]  /*20cc0*/  BAR.SYNC.DEFER_BLOCKING 0x0 ;  /* 0x0000000000007b1d */ /* 0x000fec0000010000 */
[----:B------:R-:W0:Y:S04]  /*20cd0*/  LDS R2, [R3+0x8000] ;  /* 0x0080000003027984 */ /* 0x000e280000000800 */
[----:B0-----:R-:W0:Y:S02]  /*20ce0*/  SHFL.BFLY PT, R12, R2, 0x2, 0x1f ;  /* 0x0c401f00020c7f89 */ /* 0x001e2400000e0000 */
[----:B0-----:R-:W-:-:S05]  /*20cf0*/  FMNMX R2, R2, R12, !PT ;  /* 0x0000000c02027209 */ /* 0x001fca0007800000 */
[----:B------:R-:W0:Y:S02]  /*20d00*/  SHFL.BFLY PT, R12, R2, 0x1, 0x1f ;  /* 0x0c201f00020c7f89 */ /* 0x000e2400000e0000 */
[----:B0-----:R-:W-:-:S05]  /*20d10*/  FMNMX R2, R2, R12, !PT ;  /* 0x0000000c02027209 */ /* 0x001fca0007800000 */
[----:B------:R-:W-:Y:S01]  /*20d20*/  @!P0 STS [R3+0x8000], R2 ;  /* 0x0080000203008388 */ /* 0x000fe20000000800 */
[----:B------:R-:W-:Y:S01]  /*20d30*/  LEA R15, R28, UR7, 0x2 ;  /* 0x000000071c0f7c11 */ /* 0x000fe2000f8e10ff */
[----:B------:R-:W-:Y:S06]  /*20d40*/  BAR.SYNC.DEFER_BLOCKING 0x0 ;  /* 0x0000000000007b1d */ /* 0x000fec0000010000 */
[----:B------:R-:W2:Y:S04]  /*20d50*/  LDS R2, [R15+0x8000] ;  /* 0x008000000f027984 */ /* 0x000ea80000000800 */
[----:B------:R-:W4:Y:S01]  /*20d60*/  LDS R12, [R15+0x8080] ;  /* 0x008080000f0c7984 */ /* 0x000f220000000800 */
[----:B--2---:R-:W-:-:S03]  /*20d70*/  FMNMX R16, R2, R17, !PT ;  /* 0x0000001102107209 */ /* 0x004fc60007800000 */
[----:B------:R-:W0:Y:S02]  /*20d80*/  LDS R2, [R15+0x8100] ;  /* 0x008100000f027984 */ /* 0x000e240000000800 */
[----:B------:R-:W-:-:S04]  /*20d90*/  FFMA R13, R20, UR14, -R16 ;  /* 0x0000000e140d7c23 */ /* 0x000fc80008000810 */
[----:B------:R-:W-:-:S04]  /*20da0*/  FMUL R13, R13, 1.4426950216293334961 ;  /* 0x3fb8aa3b0d0d7820 */ /* 0x000fc80000400000 */
[----:B------:R-:W1:Y:S01]  /*20db0*/  MUFU.EX2 R17, R13 ;  /* 0x0000000d00117308 */ /* 0x000e620000000800 */
[----:B------:R-:W-:-:S04]  /*20dc0*/  FFMA R14, R21, UR14, -R16 ;  /* 0x0000000e150e7c23 */ /* 0x000fc80008000810 */
[----:B------:R-:W-:Y:S01]  /*20dd0*/  FMUL R14, R14, 1.4426950216293334961 ;  /* 0x3fb8aa3b0e0e7820 */ /* 0x000fe20000400000 */
[----:B------:R-:W-:Y:S03]  /*20de0*/  STL [R1+0x430], R16 ;  /* 0x0004301001007387 */ /* 0x000fe60000100800 */
[----:B------:R2:W-:Y:S01]  /*20df0*/  MUFU.EX2 R29, R14 ;  /* 0x0000000e001d7308 */ /* 0x0005e20000000800 */
[----:B-1----:R-:W-:Y:S04]  /*20e00*/  STL [R1+0x41c], R17 ;  /* 0x00041c1101007387 */ /* 0x002fe80000100800 */
[----:B--2---:R-:W0:Y:S01]  /*20e10*/  LDL R14, [R1+0x634] ;  /* 0x00063400010e7983 */ /* 0x004e220000100800 */
[----:B------:R-:W-:-:S03]  /*20e20*/  FFMA R13, R8, UR14, -R16 ;  /* 0x0000000e080d7c23 */ /* 0x000fc60008000810 */
[----:B------:R4:W1:Y:S01]  /*20e30*/  LDS R8, [R15+0x8180] ;  /* 0x008180000f087984 */ /* 0x0008620000000800 */
[----:B------:R-:W-:Y:S01]  /*20e40*/  FFMA R9, R9, UR14, -R16 ;  /* 0x0000000e09097c23 */ /* 0x000fe20008000810 */
[----:B------:R-:W-:-:S03]  /*20e50*/  FMUL R13, R13, 1.4426950216293334961 ;  /* 0x3fb8aa3b0d0d7820 */ /* 0x000fc60000400000 */
[----:B------:R-:W-:-:S03]  /*20e60*/  FMUL R9, R9, 1.4426950216293334961 ;  /* 0x3fb8aa3b09097820 */ /* 0x000fc60000400000 */
[----:B------:R-:W2:Y:S08]  /*20e70*/  MUFU.EX2 R13, R13 ;  /* 0x0000000d000d7308 */ /* 0x000eb00000000800 */
[----:B------:R-:W3:Y:S01]  /*20e80*/  MUFU.EX2 R9, R9 ;  /* 0x0000000900097308 */ /* 0x000ee20000000800 */
[----:B----4-:R-:W-:-:S05]  /*20e90*/  FMNMX R15, R12, R18, !PT ;  /* 0x000000120c0f7209 */ /* 0x010fca0007800000 */
[----:B------:R-:W-:Y:S04]  /*20ea0*/  STL [R1+0x42c], R15 ;  /* 0x00042c0f01007387 */ /* 0x000fe80000100800 */
[----:B------:R-:W1:Y:S01]  /*20eb0*/  LDL R18, [R1+0x638] ;  /* 0x0006380001127983 */ /* 0x000e620000100800 */
[----:B------:R-:W-:-:S03]  /*20ec0*/  FFMA R12, R22, UR14, -R15 ;  /* 0x0000000e160c7c23 */ /* 0x000fc6000800080f */
[----:B--2---:R-:W-:Y:S04]  /*20ed0*/  STL [R1+0x418], R13 ;  /* 0x0004180d01007387 */ /* 0x004fe80000100800 */
[----:B---3--:R2:W-:Y:S02]  /*20ee0*/  STL [R1+0x400], R9 ;  /* 0x0004000901007387 */ /* 0x0085e40000100800 */
[----:B--2---:R-:W-:Y:S01]  /*20ef0*/  FMUL R9, R12, 1.4426950216293334961 ;  /* 0x3fb8aa3b0c097820 */ /* 0x004fe20000400000 */
[----:B------:R-:W-:-:S03]  /*20f00*/  FFMA R12, R23, UR14, -R15 ;  /* 0x0000000e170c7c23 */ /* 0x000fc6000800080f */
[----:B------:R2:W3:Y:S02]  /*20f10*/  MUFU.EX2 R16, R9 ;  /* 0x0000000900107308 */ /* 0x0004e40000000800 */
[----:B--2---:R-:W-:-:S06]  /*20f20*/  FMUL R9, R12, 1.4426950216293334961 ;  /* 0x3fb8aa3b0c097820 */ /* 0x004fcc0000400000 */
[----:B------:R-:W2:Y:S01]  /*20f30*/  MUFU.EX2 R9, R9 ;  /* 0x0000000900097308 */ /* 0x000ea20000000800 */
[----:B---3--:R-:W-:Y:S04]  /*20f40*/  STL [R1+0x3dc], R16 ;  /* 0x0003dc1001007387 */ /* 0x008fe80000100800 */
[----:B--2---:R2:W-:Y:S01]  /*20f50*/  STL [R1+0x3d8], R9 ;  /* 0x0003d80901007387 */ /* 0x0045e20000100800 */
[----:B------:R-:W-:-:S04]  /*20f60*/  FFMA R10, R10, UR14, -R15 ;  /* 0x0000000e0a0a7c23 */ /* 0x000fc8000800080f */
[----:B------:R-:W-:-:S06]  /*20f70*/  FMUL R10, R10, 1.4426950216293334961 ;  /* 0x3fb8aa3b0a0a7820 */ /* 0x000fcc0000400000 */
[----:B------:R-:W3:Y:S01]  /*20f80*/  MUFU.EX2 R10, R10 ;  /* 0x0000000a000a7308 */ /* 0x000ee20000000800 */
[----:B------:R-:W-:Y:S01]  /*20f90*/  FFMA R11, R11, UR14, -R15 ;  /* 0x0000000e0b0b7c23 */ /* 0x000fe2000800080f */
[----:B0-----:R-:W-:-:S05]  /*20fa0*/  FMNMX R12, R2, R14, !PT ;  /* 0x0000000e020c7209 */ /* 0x001fca0007800000 */
[----:B------:R0:W-:Y:S01]  /*20fb0*/  STL [R1+0x428], R12 ;  /* 0x0004280c01007387 */ /* 0x0001e20000100800 */
[----:B--2---:R-:W-:-:S03]  /*20fc0*/  FFMA R9, R24, UR14, -R12 ;  /* 0x0000000e18097c23 */ /* 0x004fc6000800080c */
[----:B------:R-:W2:Y:S01]  /*20fd0*/  LDL.LU R24, [R1+0x3d8] ;  /* 0x0003d80001187983 */ /* 0x000ea20000300800 */
[----:B------:R-:W-:-:S04]  /*20fe0*/  FMUL R2, R11, 1.4426950216293334961 ;  /* 0x3fb8aa3b0b027820 */ /* 0x000fc80000400000 */
[----:B------:R4:W-:Y:S01]  /*20ff0*/  MUFU.EX2 R22, R2 ;  /* 0x0000000200167308 */ /* 0x0009e20000000800 */
[----:B---3--:R-:W-:Y:S01]  /*21000*/  STL [R1+0x3d4], R10 ;  /* 0x0003d40a01007387 */ /* 0x008fe20000100800 */
[----:B----4-:R-:W-:Y:S01]  /*21010*/  FMUL R2, R9, 1.4426950216293334961 ;  /* 0x3fb8aa3b09027820 */ /* 0x010fe20000400000 */
[--C-:B------:R-:W-:Y:S02]  /*21020*/  FFMA R9, R25, UR14, -R12.reuse ;  /* 0x0000000e19097c23 */ /* 0x100fe4000800080c */
[----:B------:R-:W3:Y:S03]  /*21030*/  LDL.LU R25, [R1+0x400] ;  /* 0x0004000001197983 */ /* 0x000ee60000300800 */
[----:B------:R4:W5:Y:S01]  /*21040*/  MUFU.EX2 R14, R2 ;  /* 0x00000002000e7308 */ /* 0x0009620000000800 */
[--C-:B------:R-:W-:Y:S01]  /*21050*/  FFMA R4, R4, UR14, -R12.reuse ;  /* 0x0000000e04047c23 */ /* 0x100fe2000800080c */
[----:B------:R-:W-:Y:S01]  /*21060*/  FFMA R5, R5, UR14, -R12 ;  /* 0x0000000e05057c23 */ /* 0x000fe2000800080c */
[----:B----4-:R-:W-:-:S05]  /*21070*/  FMUL R2, R9, 1.4426950216293334961 ;  /* 0x3fb8aa3b09027820 */ /* 0x010fca0000400000 */
[----:B------:R4:W0:Y:S01]  /*21080*/  MUFU.EX2 R15, R2 ;  /* 0x00000002000f7308 */ /* 0x0008220000000800 */
[----:B-1----:R-:W-:Y:S01]  /*21090*/  FMNMX R18, R8, R18, !PT ;  /* 0x0000001208127209 */ /* 0x002fe20007800000 */
[----:B----4-:R-:W-:-:S04]  /*210a0*/  FMUL R2, R4, 1.4426950216293334961 ;  /* 0x3fb8aa3b04027820 */ /* 0x010fc80000400000 */
[----:B------:R-:W-:Y:S02]  /*210b0*/  FFMA R4, R26, UR14, -R18 ;  /* 0x0000000e1a047c23 */ /* 0x000fe40008000812 */
[----:B------:R1:W4:Y:S02]  /*210c0*/  MUFU.EX2 R9, R2 ;  /* 0x0000000200097308 */ /* 0x0003240000000800 */
[----:B-1----:R-:W-:-:S06]  /*210d0*/  FMUL R2, R5, 1.4426950216293334961 ;  /* 0x3fb8aa3b05027820 */ /* 0x002fcc0000400000 */
[----:B------:R1:W0:Y:S01]  /*210e0*/  MUFU.EX2 R8, R2 ;  /* 0x0000000200087308 */ /* 0x0002220000000800 */
[--C-:B------:R-:W-:Y:S01]  /*210f0*/  FFMA R6, R6, UR14, -R18.reuse ;  /* 0x0000000e06067c23 */ /* 0x100fe20008000812 */
[----:B-1----:R-:W-:Y:S01]  /*21100*/  FMUL R2, R4, 1.4426950216293334961 ;  /* 0x3fb8aa3b04027820 */ /* 0x002fe20000400000 */
[----:B------:R-:W-:-:S05]  /*21110*/  FFMA R4, R27, UR14, -R18 ;  /* 0x0000000e1b047c23 */ /* 0x000fca0008000812 */
[----:B------:R1:W4:Y:S02]  /*21120*/  MUFU.EX2 R11, R2 ;  /* 0x00000002000b7308 */ /* 0x0003240000000800 */
[----:B-1----:R-:W-:-:S06]  /*21130*/  FMUL R2, R4, 1.4426950216293334961 ;  /* 0x3fb8aa3b04027820 */ /* 0x002fcc0000400000 */
[----:B0-----:R0:W1:Y:S02]  /*21140*/  MUFU.EX2 R12, R2 ;  /* 0x00000002000c7308 */ /* 0x0010640000000800 */
[----:B0-----:R-:W-:-:S06]  /*21150*/  FMUL R2, R6, 1.4426950216293334961 ;  /* 0x3fb8aa3b06027820 */ /* 0x001fcc0000400000 */
[----:B------:R0:W1:Y:S01]  /*21160*/  MUFU.EX2 R6, R2 ;  /* 0x0000000200067308 */ /* 0x0000620000000800 */
[----:B-----5:R5:W-:Y:S01]  /*21170*/  STL [R1+0x3d0], R14 ;  /* 0x0003d00e01007387 */ /* 0x020be20000100800 */
[----:B------:R-:W-:-:S03]  /*21180*/  FFMA R7, R7, UR14, -R18 ;  /* 0x0000000e07077c23 */ /* 0x000fc60008000812 */
[----:B------:R-:W-:Y:S04]  /*21190*/  STL [R1+0x3cc], R15 ;  /* 0x0003cc0f01007387 */ /* 0x000fe80000100800 */
[----:B------:R-:W-:Y:S04]  /*211a0*/  STL [R1+0x414], R18 ;  /* 0x0004141201007387 */ /* 0x000fe80000100800 */
[----:B----4-:R-:W-:Y:S01]  /*211b0*/  STL [R1+0x3c8], R9 ;  /* 0x0003c80901007387 */ /* 0x010fe20000100800 */
[----:B0-----:R-:W-:-:S03]  /*211c0*/  FMUL R2, R7, 1.4426950216293334961 ;  /* 0x3fb8aa3b07027820 */ /* 0x001fc60000400000 */
[----:B------:R-:W-:Y:S01]  /*211d0*/  STL [R1+0x3c4], R8 ;  /* 0x0003c40801007387 */ /* 0x000fe20000100800 */
[----:B------:R-:W-:-:S03]  /*211e0*/  FADD R4, R17, R29 ;  /* 0x0000001d11047221 */ /* 0x000fc60000000000 */
[----:B------:R-:W-:Y:S04]  /*211f0*/  STL [R1+0x3c0], R11 ;  /* 0x0003c00b01007387 */ /* 0x000fe80000100800 */
[----:B-1----:R0:W-:Y:S04]  /*21200*/  STL [R1+0x3bc], R12 ;  /* 0x0003bc0c01007387 */ /* 0x0021e80000100800 */
[----:B------:R-:W-:Y:S01]  /*21210*/  STL [R1+0x3b8], R6 ;  /* 0x0003b80601007387 */ /* 0x000fe20000100800 */
[----:B------:R1:W4:Y:S03]  /*21220*/  MUFU.EX2 R21, R2 ;  /* 0x0000000200157308 */ /* 0x0003260000000800 */
[----:B------:R-:W3:Y:S01]  /*21230*/  LDL R17, [R1+0x1580] ;  /* 0x0015800001117983 */ /* 0x000ee20000100800 */
[----:B------:R-:W-:-:S03]  /*21240*/  FADD R5, R14, R15 ;  /* 0x0000000f0e057221 */ /* 0x000fc60000000000 */
[----:B-----5:R-:W5:Y:S01]  /*21250*/  LDL R14, [R1+0x157c] ;  /* 0x00157c00010e7983 */ /* 0x020f620000100800 */
[----:B-1----:R-:W-:-:S03]  /*21260*/  FADD R2, R11, R12 ;  /* 0x0000000c0b027221 */ /* 0x002fc60000000000 */
[----:B0-----:R-:W5:Y:S04]  /*21270*/  LDL R12, [R1+0x1588] ;  /* 0x00158800010c7983 */ /* 0x001f680000100800 */
[----:B------:R-:W5:Y:S01]  /*21280*/  LDL R11, [R1+0x1578] ;  /* 0x00157800010b7983 */ /* 0x000f620000100800 */
[----:B------:R-:W-:Y:S01]  /*21290*/  FADD R4, R13, R4 ;  /* 0x000000040d047221 */ /* 0x000fe20000000000 */
[----:B------:R-:W-:Y:S01]  /*212a0*/  FADD R5, R9, R5 ;  /* 0x0000000509057221 */ /* 0x000fe20000000000 */
[----:B------:R-:W-:Y:S01]  /*212b0*/  FADD R2, R6, R2 ;  /* 0x0000000206027221 */ /* 0x000fe20000000000 */
[----:B------:R-:W5:Y:S02]  /*212c0*/  LDL R15, [R1+0x156c] ;  /* 0x00156c00010f7983 */ /* 0x000f640000100800 */
[----:B------:R-:W-:Y:S01]  /*212d0*/  FADD R5, R8, R5 ;  /* 0x0000000508057221 */ /* 0x000fe20000000000 */
[----:B----4-:R-:W-:Y:S01]  /*212e0*/  FADD R2, R21, R2 ;  /* 0x0000000215027221 */ /* 0x010fe20000000000 */
[----:B------:R-:W4:Y:S04]  /*212f0*/  LDL R13, [R1+0x1568] ;  /* 0x00156800010d7983 */ /* 0x000f280000100800 */
[----:B------:R-:W0:Y:S01]  /*21300*/  SHFL.BFLY PT, R6, R5, 0x2, 0x1f ;  /* 0x0c401f0005067f89 */ /* 0x000e2200000e0000 */
[----:B--2---:R-:W-:-:S03]  /*21310*/  FADD R7, R16, R24 ;  /* 0x0000001810077221 */ /* 0x004fc60000000000 */
[----:B------:R-:W2:Y:S01]  /*21320*/  LDL R16, [R1+0x1584] ;  /* 0x0015840001107983 */ /* 0x000ea20000100800 */
[----:B------:R-:W-:-:S04]  /*21330*/  FADD R7, R10, R7 ;  /* 0x000000070a077221 */ /* 0x000fc80000000000 */
[----:B------:R-:W-:Y:S01]  /*21340*/  FADD R7, R22, R7 ;  /* 0x0000000716077221 */ /* 0x000fe20000000000 */
[----:B---3--:R-:W-:-:S04]  /*21350*/  FADD R9, R25, R4 ;  /* 0x0000000419097221 */ /* 0x008fc80000000000 */
[----:B------:R-:W1:Y:S04]  /*21360*/  SHFL.BFLY PT, R8, R7, 0x2, 0x1f ;  /* 0x0c401f0007087f89 */ /* 0x000e6800000e0000 */
[----:B------:R-:W3:Y:S04]  /*21370*/  SHFL.BFLY PT, R10, R9, 0x2, 0x1f ;  /* 0x0c401f00090a7f89 */ /* 0x000ee800000e0000 */
[----:B------:R-:W3:Y:S01]  /*21380*/  SHFL.BFLY PT, R4, R2, 0x2, 0x1f ;  /* 0x0c401f0002047f89 */ /* 0x000ee200000e0000 */
[----:B0-----:R-:W-:Y:S01]  /*21390*/  FADD R6, R5, R6 ;  /* 0x0000000605067221 */ /* 0x001fe20000000000 */
[----:B-1----:R-:W-:Y:S01]  /*213a0*/  FADD R7, R7, R8 ;  /* 0x0000000807077221 */ /* 0x002fe20000000000 */
[----:B---3--:R-:W-:Y:S01]  /*213b0*/  FADD R10, R9, R10 ;  /* 0x0000000a090a7221 */ /* 0x008fe20000000000 */
[----:B------:R-:W-:-:S03]  /*213c0*/  FADD R2, R2, R4 ;  /* 0x0000000402027221 */ /* 0x000fc60000000000 */
[----:B------:R-:W0:Y:S04]  /*213d0*/  SHFL.BFLY PT, R5, R7, 0x1, 0x1f ;  /* 0x0c201f0007057f89 */ /* 0x000e2800000e0000 */
[----:B------:R-:W1:Y:S04]  /*213e0*/  SHFL.BFLY PT, R4, R10, 0x1, 0x1f ;  /* 0x0c201f000a047f89 */ /* 0x000e6800000e0000 */
[----:B------:R-:W3:Y:S04]  /*213f0*/  SHFL.BFLY PT, R8, R6, 0x1, 0x1f ;  /* 0x0c201f0006087f89 */ /* 0x000ee800000e0000 */
[----:B------:R-:W3:Y:S01]  /*21400*/  SHFL.BFLY PT, R9, R2, 0x1, 0x1f ;  /* 0x0c201f0002097f89 */ /* 0x000ee200000e0000 */
[----:B0-----:R-:W-:Y:S01]  /*21410*/  FADD R5, R7, R5 ;  /* 0x0000000507057221 */ /* 0x001fe20000000000 */
[----:B------:R-:W-:Y:S01]  /*21420*/  BAR.SYNC.DEFER_BLOCKING 0x0 ;  /* 0x0000000000007b1d */ /* 0x000fe20000010000 */
[----:B-1----:R-:W-:Y:S01]  /*21430*/  FADD R4, R10, R4 ;  /* 0x000000040a047221 */ /* 0x002fe20000000000 */
[----:B---3--:R-:W-:Y:S01]  /*21440*/  FADD R6, R6, R8 ;  /* 0x0000000806067221 */ /* 0x008fe20000000000 */
[----:B------:R-:W-:-:S03]  /*21450*/  USHF.R.S32.HI UR10, URZ, 0x1f, UR5 ;  /* 0x0000001fff0a7899 */ /* 0x000fc60008011405 */
[----:B------:R-:W3:Y:S01]  /*21460*/  LDL R10, [R1+0x1564] ;  /* 0x00156400010a7983 */ /* 0x000ee20000100800 */
[----:B------:R-:W-:-:S03]  /*21470*/  FADD R2, R2, R9 ;  /* 0x0000000902027221 */ /* 0x000fc60000000000 */
[----:B------:R-:W-:Y:S04]  /*21480*/  @!P0 STS [R0+0x8000], R4 ;  /* 0x0080000400008388 */ /* 0x000fe80000000800 */
[----:B------:R-:W-:Y:S04]  /*21490*/  @!P0 STS [R0+0x8080], R5 ;  /* 0x0080800500008388 */ /* 0x000fe80000000800 */
[----:B------:R-:W-:Y:S04]  /*214a0*/  @!P0 STS [R0+0x8100], R6 ;  /* 0x0081000600008388 */ /* 0x000fe80000000800 */
[----:B------:R-:W-:Y:S01]  /*214b0*/  @!P0 STS [R0+0x8180], R2 ;  /* 0x0081800200008388 */ /* 0x000fe20000000800 */
[----:B------:R-:W-:Y:S06]  /*214c0*/  BAR.SYNC.DEFER_BLOCKING 0x0 ;  /* 0x0000000000007b1d */ /* 0x000fec0000010000 */
[----:B------:R-:W0:Y:S04]  /*214d0*/  LDS R0, [R3+0x8000] ;  /* 0x0080000003007984 */ /* 0x000e280000000800 */
[----:B0-----:R-:W0:Y:S02]  /*214e0*/  SHFL.BFLY PT, R2, R0, 0x2, 0x1f ;  /* 0x0c401f0000027f89 */ /* 0x001e2400000e0000 */
[----:B0-----:R-:W-:-:S05]  /*214f0*/  FADD R0, R0, R2 ;  /* 0x0000000200007221 */ /* 0x001fca0000000000 */
[----:B------:R-:W0:Y:S01]  /*21500*/  SHFL.BFLY PT, R2, R0, 0x1, 0x1f ;  /* 0x0c201f0000027f89 */ /* 0x000e2200000e0000 */
[----:B------:R-:W-:-:S03]  /*21510*/  IADD3 R6, P1, PT, R17, UR5, RZ ;  /* 0x0000000511067c10 */ /* 0x000fc6000ff3e0ff */
[----:B------:R-:W3:Y:S01]  /*21520*/  LDL R17, [R1+0x1570] ;  /* 0x0015700001117983 */ /* 0x000ee20000100800 */
[----:B-----5:R-:W-:Y:S02]  /*21530*/  IADD3.X R7, PT, PT, R14, UR10, RZ, P1, !PT ;  /* 0x0000000a0e077c10 */ /* 0x020fe40008ffe4ff */
[----:B------:R-:W-:Y:S01]  /*21540*/  IADD3 R8, P1, PT, R12, UR5, RZ ;  /* 0x000000050c087c10 */ /* 0x000fe2000ff3e0ff */
[----:B------:R-:W5:Y:S04]  /*21550*/  LDL R14, [R1+0x1554] ;  /* 0x00155400010e7983 */ /* 0x000f680000100800 */
[----:B------:R-:W5:Y:S01]  /*21560*/  LDL R12, [R1+0x1560] ;  /* 0x00156000010c7983 */ /* 0x000f620000100800 */
[----:B0-----:R-:W-:-:S05]  /*21570*/  FADD R0, R0, R2 ;  /* 0x0000000200007221 */ /* 0x001fca0000000000 */
[----:B------:R0:W-:Y:S01]  /*21580*/  @!P0 STS [R3+0x8000], R0 ;  /* 0x0080000003008388 */ /* 0x0001e20000000800 */
[----:B------:R-:W-:Y:S01]  /*21590*/  BAR.SYNC.DEFER_BLOCKING 0x0 ;  /* 0x0000000000007b1d */ /* 0x000fe20000010000 */
[----:B--2---:R-:W-:-:S05]  /*215a0*/  IADD3 R4, P2, PT, R16, UR5, RZ ;  /* 0x0000000510047c10 */ /* 0x004fca000ff5e0ff */
[----:B------:R1:W2:Y:S04]  /*215b0*/  LDG.E.U8 R26, desc[UR12][R6.64] ;  /* 0x0000000c061a7981 */ /* 0x0002a8000c1e1100 */
[----:B------:R-:W2:Y:S01]  /*215c0*/  LDL R16, [R1+0x1574] ;  /* 0x0015740001107983 */ /* 0x000ea20000100800 */
[----:B------:R-:W-:-:S03]  /*215d0*/  IADD3.X R5, PT, PT, R11, UR10, RZ, P2, !PT ;  /* 0x0000000a0b057c10 */ /* 0x000fc600097fe4ff */
[----:B------:R-:W2:Y:S01]  /*215e0*/  LDL R11, [R1+0x1550] ;  /* 0x00155000010b7983 */ /* 0x000ea20000100800 */
[----:B------:R-:W-:Y:S02]  /*215f0*/  IADD3 R2, P2, PT, R15, UR5, RZ ;  /* 0x000000050f027c10 */ /* 0x000fe4000ff5e0ff */
[----:B----4-:R-:W-:Y:S01]  /*21600*/  IADD3.X R9, PT, PT, R13, UR10, RZ, P1, !PT ;  /* 0x0000000a0d097c10 */ /* 0x010fe20008ffe4ff */
[----:B------:R-:W4:Y:S04]  /*21610*/  LDG.E.U8 R18, desc[UR12][R4.64] ;  /* 0x0000000c04127981 */ /* 0x000f28000c1e1100 */
[----:B------:R-:W4:Y:S04]  /*21620*/  LDL R13, [R1+0x154c] ;  /* 0x00154c00010d7983 */ /* 0x000f280000100800 */
[----:B------:R-:W4:Y:S04]  /*21630*/  LDL R15, [R1+0x1558] ;  /* 0x00155800010f7983 */ /* 0x000f280000100800 */
[----:B0-----:R-:W4:Y:S04]  /*21640*/  LDL R0, [R1+0x1548] ;  /* 0x0015480001007983 */ /* 0x001f280000100800 */
[----:B------:R-:W4:Y:S04]  /*21650*/  LDG.E.U8 R20, desc[UR12][R8.64] ;  /* 0x0000000c08147981 */ /* 0x000f28000c1e1100 */
[----:B------:R-:W4:Y:S01]  /*21660*/  LDL R9, [R1+0x1538] ;  /* 0x0015380001097983 */ /* 0x000f220000100800 */
[----:B---3--:R-:W-:-:S03]  /*21670*/  IADD3.X R3, PT, PT, R10, UR10, RZ, P2, !PT ;  /* 0x0000000a0a037c10 */ /* 0x008fc600097fe4ff */
[----:B------:R-:W3:Y:S04]  /*21680*/  LDL R10, [R1+0x155c] ;  /* 0x00155c00010a7983 */ /* 0x000ee80000100800 */
[----:B------:R0:W3:Y:S01]  /*21690*/  LDG.E.U8 R27, desc[UR12][R2.64] ;  /* 0x0000000c021b7981 */ /* 0x0000e2000c1e1100 */
[----:B-1----:R-:W-:-:S04]  /*216a0*/  IADD3 R6, P1, PT, R17, UR5, RZ ;  /* 0x0000000511067c10 */ /* 0x002fc8000ff3e0ff */
[----:B-----5:R-:W-:Y:S02]  /*216b0*/  IADD3.X R7, PT, PT, R12, UR10, RZ, P1, !PT ;  /* 0x0000000a0c077c10 */ /* 0x020fe40008ffe4ff */
[----:B------:R-:W5:Y:S01]  /*216c0*/  LDL R12, [R1+0x153c] ;  /* 0x00153c00010c7983 */ /* 0x000f620000100800 */
[----:B0-----:R-:W-:-:S03]  /*216d0*/  IADD3 R2, P1, PT, R14, UR5, RZ ;  /* 0x000000050e027c10 */ /* 0x001fc6000ff3e0ff */
[----:B------:R-:W5:Y:S04]  /*216e0*/  LDL R14, [R1+0x1540] ;  /* 0x00154000010e7983 */ /* 0x000f680000100800 */
[----:B------:R0:W5:Y:S01]  /*216f0*/  LDG.E.U8 R23, desc[UR12][R6.64] ;  /* 0x0000000c06177981 */ /* 0x000162000c1e1100 */
[----:B--2---:R-:W-:-:S04]  /*21700*/  IADD3 R4, P2, PT, R16, UR5, RZ ;  /* 0x0000000510047c10 */ /* 0x004fc8000ff5e0ff */
[----:B------:R-:W-:Y:S02]  /*21710*/  IADD3.X R5, PT, PT, R11, UR10, RZ, P2, !PT ;  /* 0x0000000a0b057c10 */ /* 0x000fe400097fe4ff */
[----:B------:R-:W2:Y:S04]  /*21720*/  LDL R11, [R1+0x1534] ;  /* 0x00153400010b7983 */ /* 0x000ea80000100800 */
[----:B------:R1:W-:Y:S04]  /*21730*/  STL [R1+0x3b4], R26 ;  /* 0x0003b41a01007387 */ /* 0x0003e80000100800 */
[----:B------:R-:W2:Y:S01]  /*21740*/  LDL R8, [R1+0x1530] ;  /* 0x0015300001087983 */ /* 0x000ea20000100800 */
[----:B----4-:R-:W-:-:S02]  /*21750*/  IADD3.X R3, PT, PT, R13, UR10, RZ, P1, !PT ;  /* 0x0000000a0d037c10 */ /* 0x010fc40008ffe4ff */
[----:B0-----:R-:W-:Y:S01]  /*21760*/  IADD3 R6, P2, PT, R15, UR5, RZ ;  /* 0x000000050f067c10 */ /* 0x001fe2000ff5e0ff */
[----:B------:R-:W4:Y:S04]  /*21770*/  LDL R13, [R1+0x1544] ;  /* 0x00154400010d7983 */ /* 0x000f280000100800 */
[----:B-1----:R3:W4:Y:S04]  /*21780*/  LDG.E.U8 R26, desc[UR12][R4.64] ;  /* 0x0000000c041a7981 */ /* 0x002728000c1e1100 */
[----:B------:R0:W-:Y:S01]  /*21790*/  STL [R1+0x3b0], R18 ;  /* 0x0003b01201007387 */ /* 0x0001e20000100800 */
[----:B------:R-:W-:-:S03]  /*217a0*/  IADD3.X R7, PT, PT, R0, UR10, RZ, P2, !PT ;  /* 0x0000000a00077c10 */ /* 0x000fc600097fe4ff */
[----:B------:R-:W4:Y:S04]  /*217b0*/  LDL R0, [R1+0x1520] ;  /* 0x0015200001007983 */ /* 0x000f280000100800 */
[----:B------:R-:W4:Y:S04]  /*217c0*/  LDG.E.U8 R17, desc[UR12][R6.64] ;  /* 0x0000000c06117981 */ /* 0x000f28000c1e1100 */
[----:B0-----:R5:W4:Y:S01]  /*217d0*/  LDG.E.U8 R18, desc[UR12][R2.64] ;  /* 0x0000000c02127981 */ /* 0x001b22000c1e1100 */
[----:B---3--:R-:W-:-:S03]  /*217e0*/  IADD3 R4, P1, PT, R10, UR5, RZ ;  /* 0x000000050a047c10 */ /* 0x008fc6000ff3e0ff */
[----:B------:R-:W3:Y:S01]  /*217f0*/  LDL R10, [R1+0x1524] ;  /* 0x00152400010a7983 */ /* 0x000ee20000100800 */
[----:B------:R-:W-:-:S03]  /*21800*/  IADD3.X R5, PT, PT, R9, UR10, RZ, P1, !PT ;  /* 0x0000000a09057c10 */ /* 0x000fc60008ffe4ff */
[----:B------:R-:W3:Y:S01]  /*21810*/  LDL R9, [R1+0x151c] ;  /* 0x00151c0001097983 */ /* 0x000ee20000100800 */
[----:B-----5:R-:W-:-:S03]  /*21820*/  IADD3 R2, P2, PT, R12, UR5, RZ ;  /* 0x000000050c027c10 */ /* 0x020fc6000ff5e0ff */
[----:B------:R-:W5:Y:S01]  /*21830*/  LDL R12, [R1+0x1528] ;  /* 0x00152800010c7983 */ /* 0x000f620000100800 */
[----:B------:R-:W-:-:S03]  /*21840*/  IADD3 R6, P1, PT, R14, UR5, RZ ;  /* 0x000000050e067c10 */ /* 0x000fc6000ff3e0ff */
[----:B------:R0:W-:Y:S04]  /*21850*/  STL [R1+0x3ac], R20 ;  /* 0x0003ac1401007387 */ /* 0x0001e80000100800 */
[----:B------:R-:W5:Y:S04]  /*21860*/  LDL R14, [R1+0x152c] ;  /* 0x00152c00010e7983 */ /* 0x000f680000100800 */
[----:B0-----:R4:W5:Y:S01]  /*21870*/  LDG.E.U8 R20, desc[UR12][R4.64] ;  /* 0x0000000c04147981 */ /* 0x001962000c1e1100 */
[----:B--2---:R-:W-:-:S03]  /*21880*/  IADD3.X R3, PT, PT, R11, UR10, RZ, P2, !PT ;  /* 0x0000000a0b037c10 */ /* 0x004fc600097fe4ff */
[----:B------:R-:W2:Y:S04]  /*21890*/  LDL R11, [R1+0x1518] ;  /* 0x00151800010b7983 */ /* 0x000ea80000100800 */
[----:B------:R-:W-:Y:S01]  /*218a0*/  STL [R1+0x3a8], R27 ;  /* 0x0003a81b01007387 */ /* 0x000fe20000100800 */
[----:B------:R-:W-:-:S03]  /*218b0*/  IADD3.X R7, PT, PT, R8, UR10, RZ, P1, !PT ;  /* 0x0000000a08077c10 */ /* 0x000fc60008ffe4ff */
[----:B------:R-:W2:Y:S01]  /*218c0*/  LDL R8, [R1+0x1508] ;  /* 0x0015080001087983 */ /* 0x000ea20000100800 */
[----:B----4-:R-:W-:-:S03]  /*218d0*/  IADD3 R4, P2, PT, R13, UR5, RZ ;  /* 0x000000050d047c10 */ /* 0x010fc6000ff5e0ff */
[----:B------:R3:W4:Y:S04]  /*218e0*/  LDG.E.U8 R16, desc[UR12][R2.64] ;  /* 0x0000000c02107981 */ /* 0x000728000c1e1100 */
[----:B------:R-:W4:Y:S04]  /*218f0*/  LDL R13, [R1+0x150c] ;  /* 0x00150c00010d7983 */ /* 0x000f280000100800 */
[----:B------:R0:W-:Y:S01]  /*21900*/  STL [R1+0x3a4], R23 ;  /* 0x0003a41701007387 */ /* 0x0001e20000100800 */
[----:B------:R-:W-:-:S03]  /*21910*/  IADD3.X R5, PT, PT, R0, UR10, RZ, P2, !PT ;  /* 0x0000000a00057c10 */ /* 0x000fc600097fe4ff */
[----:B------:R-:W4:Y:S04]  /*21920*/  LDL R0, [R1+0x1504] ;  /* 0x0015040001007983 */ /* 0x000f280000100800 */
[----:B------:R5:W4:Y:S04]  /*21930*/  LDG.E.U8 R15, desc[UR12][R6.64] ;  /* 0x0000000c060f7981 */ /* 0x000b28000c1e1100 */
[----:B0-----:R0:W4:Y:S01]  /*21940*/  LDG.E.U8 R23, desc[UR12][R4.64] ;  /* 0x0000000c04177981 */ /* 0x001122000c1e1100 */
[----:B---3--:R-:W-:-:S03]  /*21950*/  IADD3 R2, P1, PT, R10, UR5, RZ ;  /* 0x000000050a027c10 */ /* 0x008fc6000ff3e0ff */
[----:B------:R-:W3:Y:S01]  /*21960*/  LDL R10, [R1+0x1510] ;  /* 0x00151000010a7983 */ /* 0x000ee20000100800 */
[----:B------:R-:W-:-:S03]  /*21970*/  IADD3.X R3, PT, PT, R9, UR10, RZ, P1, !PT ;  /* 0x0000000a09037c10 */ /* 0x000fc60008ffe4ff */
[----:B------:R1:W-:Y:S04]  /*21980*/  STL [R1+0x3a0], R26 ;  /* 0x0003a01a01007387 */ /* 0x0003e80000100800 */
[----:B------:R-:W3:Y:S04]  /*21990*/  LDL R9, [R1+0x1500] ;  /* 0x0015000001097983 */ /* 0x000ee80000100800 */
[----:B-1----:R4:W3:Y:S01]  /*219a0*/  LDG.E.U8 R26, desc[UR12][R2.64] ;  /* 0x0000000c021a7981 */ /* 0x0028e2000c1e1100 */
[----:B-----5:R-:W-:-:S03]  /*219b0*/  IADD3 R6, P2, PT, R12, UR5, RZ ;  /* 0x000000050c067c10 */ /* 0x020fc6000ff5e0ff */
[----:B------:R-:W5:Y:S04]  /*219c0*/  LDL R12, [R1+0x1514] ;  /* 0x00151400010c7983 */ /* 0x000f680000100800 */
[----:B------:R1:W-:Y:S01]  /*219d0*/  STL [R1+0x39c], R18 ;  /* 0x00039c1201007387 */ /* 0x0003e20000100800 */
[----:B0-----:R-:W-:-:S03]  /*219e0*/  IADD3 R4, P1, PT, R14, UR5, RZ ;  /* 0x000000050e047c10 */ /* 0x001fc6000ff3e0ff */
[----:B------:R-:W5:Y:S01]  /*219f0*/  LDL R14, [R1+0x14f4] ;  /* 0x0014f400010e7983 */ /* 0x000f620000100800 */
[----:B--2---:R-:W-:-:S03]  /*21a00*/  IADD3.X R7, PT, PT, R11, UR10, RZ, P2, !PT ;  /* 0x0000000a0b077c10 */ /* 0x004fc600097fe4ff */
[----:B------:R-:W2:Y:S04]  /*21a10*/  LDL R11, [R1+0x14f0] ;  /* 0x0014f000010b7983 */ /* 0x000ea80000100800 */
[----:B------:R0:W-:Y:S01]  /*21a20*/  STL [R1+0x398], R17 ;  /* 0x0003981101007387 */ /* 0x0001e20000100800 */
[----:B------:R-:W-:-:S03]  /*21a30*/  IADD3.X R5, PT, PT, R8, UR10, RZ, P1, !PT ;  /* 0x0000000a08057c10 */ /* 0x000fc60008ffe4ff */
[----:B------:R-:W2:Y:S04]  /*21a40*/  LDL R8, [R1+0x14ec] ;  /* 0x0014ec0001087983 */ /* 0x000ea80000100800 */
[----:B-1----:R3:W2:Y:S01]  /*21a50*/  LDG.E.U8 R18, desc[UR12][R6.64] ;  /* 0x0000000c06127981 */ /* 0x0026a2000c1e1100 */
[----:B----4-:R-:W-:-:S03]  /*21a60*/  IADD3 R2, P2, PT, R13, UR5, RZ ;  /* 0x000000050d027c10 */ /* 0x010fc6000ff5e0ff */
[----:B------:R-:W4:Y:S04]  /*21a70*/  LDL R13, [R1+0x14f8] ;  /* 0x0014f800010d7983 */ /* 0x000f280000100800 */
[----:B------:R1:W-:Y:S01]  /*21a80*/  STL [R1+0x394], R20 ;  /* 0x0003941401007387 */ /* 0x0003e20000100800 */
[----:B------:R-:W-:-:S03]  /*21a90*/  IADD3.X R3, PT, PT, R0, UR10, RZ, P2, !PT ;  /* 0x0000000a00037c10 */ /* 0x000fc600097fe4ff */
[----:B------:R-:W4:Y:S04]  /*21aa0*/  LDL R0, [R1+0x14e8] ;  /* 0x0014e80001007983 */ /* 0x000f280000100800 */
[----:B0-----:R5:W4:Y:S04]  /*21ab0*/  LDG.E.U8 R17, desc[UR12][R4.64] ;  /* 0x0000000c04117981 */ /* 0x001b28000c1e1100 */
[----:B-1----:R0:W4:Y:S01]  /*21ac0*/  LDG.E.U8 R20, desc[UR12][R2.64] ;  /* 0x0000000c02147981 */ /* 0x002122000c1e1100 */
[----:B---3--:R-:W-:-:S03]  /*21ad0*/  IADD3 R6, P1, PT, R10, UR5, RZ ;  /* 0x000000050a067c10 */ /* 0x008fc6000ff3e0ff */
[----:B------:R-:W3:Y:S04]  /*21ae0*/  LDL R10, [R1+0x14fc] ;  /* 0x0014fc00010a7983 */ /* 0x000ee80000100800 */
[----:B------:R1:W-:Y:S01]  /*21af0*/  STL [R1+0x390], R16 ;  /* 0x0003901001007387 */ /* 0x0003e20000100800 */
[----:B------:R-:W-:-:S03]  /*21b00*/  IADD3.X R7, PT, PT, R9, UR10, RZ, P1, !PT ;  /* 0x0000000a09077c10 */ /* 0x000fc60008ffe4ff */
        /* <DEDUP_REMOVED lines=783> */
[----:B0-----:R5:W4:Y:S01]  /*24c00*/  LDG.E.U8 R18, desc[UR12][R4.64] ;  /* 0x0000000c04127981 */ /* 0x001b22000c1e1100 */
[----:B------:R-:W-:Y:S02]  /*24c10*/  IADD3.X R3, PT, PT, R0, UR10, RZ, P2, !PT ;  /* 0x0000000a00037c10 */ /* 0x000fe400097fe4ff */
[----:B---3--:R-:W-:Y:S02]  /*24c20*/  IADD3 R6, P1, PT, R10, UR5, RZ ;  /* 0x000000050a067c10 */ /* 0x008fe4000ff3e0ff */
[----:B------:R-:W3:Y:S04]  /*24c30*/  LDL R10, [R1+0x10dc] ;  /* 0x0010dc00010a7983 */ /* 0x000ee80000100800 */
[----:B------:R0:W-:Y:S04]  /*24c40*/  STL [R1+0xe8], R17 ;  /* 0x0000e81101007387 */ /* 0x0001e80000100800 */
[----:B------:R-:W3:Y:S01]  /*24c50*/  LDL R0, [R1+0x10c8] ;  /* 0x0010c80001007983 */ /* 0x000ee20000100800 */
[----:B------:R-:W-:-:S03]  /*24c60*/  IADD3.X R7, PT, PT, R9, UR10, RZ, P1, !PT ;  /* 0x0000000a09077c10 */ /* 0x000fc60008ffe4ff */
[----:B------:R1:W-:Y:S04]  /*24c70*/  STL [R1+0x1ac], R20 ;  /* 0x0001ac1401007387 */ /* 0x0003e80000100800 */
[----:B------:R-:W3:Y:S04]  /*24c80*/  LDL R9, [R1+0x10b8] ;  /* 0x0010b80001097983 */ /* 0x000ee80000100800 */
[----:B0-----:R0:W3:Y:S04]  /*24c90*/  LDG.E.U8 R17, desc[UR12][R2.64] ;  /* 0x0000000c02117981 */ /* 0x0010e8000c1e1100 */
        /* <DEDUP_REMOVED lines=13> */
[----:B0-----:R5:W4:Y:S01]  /*24d70*/  LDG.E.U8 R15, desc[UR12][R2.64] ;  /* 0x0000000c020f7981 */ /* 0x001b22000c1e1100 */
[----:B---3--:R-:W-:-:S03]  /*24d80*/  IADD3 R4, P1, PT, R10, UR5, RZ ;  /* 0x000000050a047c10 */ /* 0x008fc6000ff3e0ff */
[----:B------:R-:W3:Y:S04]  /*24d90*/  LDL R10, [R1+0x10b0] ;  /* 0x0010b000010a7983 */ /* 0x000ee80000100800 */
[----:B------:R0:W-:Y:S01]  /*24da0*/  STL [R1+0xd8], R23 ;  /* 0x0000d81701007387 */ /* 0x0001e20000100800 */
[----:B------:R-:W-:-:S03]  /*24db0*/  IADD3.X R7, PT, PT, R0, UR10, RZ, P2, !PT ;  /* 0x0000000a00077c10 */ /* 0x000fc600097fe4ff */
[----:B------:R-:W4:Y:S04]  /*24dc0*/  LDL R0, [R1+0x10a0] ;  /* 0x0010a00001007983 */ /* 0x000f280000100800 */
[----:B------:R-:W4:Y:S01]  /*24dd0*/  LDL R13, [R1+0x10a4] ;  /* 0x0010a400010d7983 */ /* 0x000f220000100800 */
[----:B------:R-:W-:-:S03]  /*24de0*/  IADD3.X R5, PT, PT, R9, UR10, RZ, P1, !PT ;  /* 0x0000000a09057c10 */ /* 0x000fc60008ffe4ff */
[----:B------:R-:W-:Y:S04]  /*24df0*/  STL [R1+0x19c], R26 ;  /* 0x00019c1a01007387 */ /* 0x000fe80000100800 */
[----:B------:R-:W4:Y:S04]  /*24e00*/  LDL R9, [R1+0x109c] ;  /* 0x00109c0001097983 */ /* 0x000f280000100800 */
[----:B0-----:R0:W4:Y:S04]  /*24e10*/  LDG.E.U8 R23, desc[UR12][R6.64] ;  /* 0x0000000c06177981 */ /* 0x001128000c1e1100 */
[----:B------:R1:W4:Y:S01]  /*24e20*/  LDG.E.U8 R27, desc[UR12][R4.64] ;  /* 0x0000000c041b7981 */ /* 0x000322000c1e1100 */
[----:B-----5:R-:W-:-:S03]  /*24e30*/  IADD3 R2, P2, PT, R12, UR5, RZ ;  /* 0x000000050c027c10 */ /* 0x020fc6000ff5e0ff */
[----:B------:R-:W5:Y:S01]  /*24e40*/  LDL R12, [R1+0x10a8] ;  /* 0x0010a800010c7983 */ /* 0x000f620000100800 */
[----:B0-----:R-:W-:-:S03]  /*24e50*/  IADD3 R6, P1, PT, R14, UR5, RZ ;  /* 0x000000050e067c10 */ /* 0x001fc6000ff3e0ff */
[----:B------:R-:W5:Y:S04]  /*24e60*/  LDL R14, [R1+0x10ac] ;  /* 0x0010ac00010e7983 */ /* 0x000f680000100800 */
[----:B------:R0:W-:Y:S01]  /*24e70*/  STL [R1+0x198], R18 ;  /* 0x0001981201007387 */ /* 0x0001e20000100800 */
[----:B--2---:R-:W-:-:S03]  /*24e80*/  IADD3.X R3, PT, PT, R11, UR10, RZ, P2, !PT ;  /* 0x0000000a0b037c10 */ /* 0x004fc600097fe4ff */
[----:B------:R-:W2:Y:S04]  /*24e90*/  LDL R11, [R1+0x1098] ;  /* 0x00109800010b7983 */ /* 0x000ea80000100800 */
[----:B0-----:R0:W2:Y:S01]  /*24ea0*/  LDG.E.U8 R18, desc[UR12][R2.64] ;  /* 0x0000000c02127981 */ /* 0x0010a2000c1e1100 */
[----:B-1----:R-:W-:-:S03]  /*24eb0*/  IADD3 R4, P2, PT, R8, UR5, RZ ;  /* 0x0000000508047c10 */ /* 0x002fc6000ff5e0ff */
[----:B------:R-:W2:Y:S04]  /*24ec0*/  LDL R8, [R1+0x108c] ;  /* 0x00108c0001087983 */ /* 0x000ea80000100800 */
[----:B------:R1:W-:Y:S01]  /*24ed0*/  STL [R1+0x194], R17 ;  /* 0x0001941101007387 */ /* 0x0003e20000100800 */
[----:B---3--:R-:W-:-:S03]  /*24ee0*/  IADD3.X R7, PT, PT, R10, UR10, RZ, P1, !PT ;  /* 0x0000000a0a077c10 */ /* 0x008fc60008ffe4ff */
[----:B------:R-:W3:Y:S04]  /*24ef0*/  LDL R10, [R1+0x1088] ;  /* 0x00108800010a7983 */ /* 0x000ee80000100800 */
[----:B------:R4:W-:Y:S02]  /*24f00*/  STL [R1+0xc8], R20 ;  /* 0x0000c81401007387 */ /* 0x0009e40000100800 */
[----:B----4-:R-:W-:Y:S02]  /*24f10*/  IADD3.X R5, PT, PT, R0, UR10, RZ, P2, !PT ;  /* 0x0000000a00057c10 */ /* 0x010fe400097fe4ff */
[----:B------:R-:W4:Y:S01]  /*24f20*/  LDL R0, [R1+0x1084] ;  /* 0x0010840001007983 */ /* 0x000f220000100800 */
[----:B0-----:R-:W-:-:S03]  /*24f30*/  IADD3 R2, P1, PT, R13, UR5, RZ ;  /* 0x000000050d027c10 */ /* 0x001fc6000ff3e0ff */
[----:B-1----:R5:W4:Y:S04]  /*24f40*/  LDG.E.U8 R17, desc[UR12][R6.64] ;  /* 0x0000000c06117981 */ /* 0x002b28000c1e1100 */
[----:B------:R-:W4:Y:S01]  /*24f50*/  LDL R13, [R1+0x1090] ;  /* 0x00109000010d7983 */ /* 0x000f220000100800 */
[----:B------:R-:W-:-:S03]  /*24f60*/  IADD3.X R3, PT, PT, R9, UR10, RZ, P1, !PT ;  /* 0x0000000a09037c10 */ /* 0x000fc60008ffe4ff */
[----:B------:R0:W4:Y:S04]  /*24f70*/  LDG.E.U8 R26, desc[UR12][R4.64] ;  /* 0x0000000c041a7981 */ /* 0x000128000c1e1100 */
[----:B------:R1:W4:Y:S01]  /*24f80*/  LDG.E.U8 R20, desc[UR12][R2.64] ;  /* 0x0000000c02147981 */ /* 0x000322000c1e1100 */
[----:B-----5:R-:W-:-:S03]  /*24f90*/  IADD3 R6, P2, PT, R12, UR5, RZ ;  /* 0x000000050c067c10 */ /* 0x020fc6000ff5e0ff */
[----:B------:R-:W5:Y:S04]  /*24fa0*/  LDL R12, [R1+0x1094] ;  /* 0x00109400010c7983 */ /* 0x000f680000100800 */
[----:B------:R-:W-:Y:S04]  /*24fb0*/  STL [R1+0x18c], R16 ;  /* 0x00018c1001007387 */ /* 0x000fe80000100800 */
[----:B------:R-:W5:Y:S04]  /*24fc0*/  LDL R9, [R1+0x1080] ;  /* 0x0010800001097983 */ /* 0x000f680000100800 */
[----:B------:R1:W-:Y:S01]  /*24fd0*/  STL [R1+0x188], R15 ;  /* 0x0001880f01007387 */ /* 0x0003e20000100800 */
[----:B0-----:R-:W-:-:S03]  /*24fe0*/  IADD3 R4, P1, PT, R14, UR5, RZ ;  /* 0x000000050e047c10 */ /* 0x001fc6000ff3e0ff */
[----:B-1----:R-:W5:Y:S01]  /*24ff0*/  LDL R15, [R1+0x1074] ;  /* 0x00107400010f7983 */ /* 0x002f620000100800 */
[----:B--2---:R-:W-:-:S05]  /*25000*/  IADD3.X R7, PT, PT, R11, UR10, RZ, P2, !PT ;  /* 0x0000000a0b077c10 */ /* 0x004fca00097fe4ff */
[----:B------:R0:W2:Y:S01]  /*25010*/  LDG.E.U8 R16, desc[UR12][R6.64] ;  /* 0x0000000c06107981 */ /* 0x0000a2000c1e1100 */
[----:B------:R-:W-:-:S03]  /*25020*/  IADD3 R2, P2, PT, R8, UR5, RZ ;  /* 0x0000000508027c10 */ /* 0x000fc6000ff5e0ff */
[----:B------:R-:W2:Y:S04]  /*25030*/  LDL R8, [R1+0x1070] ;  /* 0x0010700001087983 */ /* 0x000ea80000100800 */
[----:B------:R1:W-:Y:S04]  /*25040*/  STL [R1+0x184], R23 ;  /* 0x0001841701007387 */ /* 0x0003e80000100800 */
[----:B------:R-:W2:Y:S01]  /*25050*/  LDL R11, [R1+0x1078] ;  /* 0x00107800010b7983 */ /* 0x000ea20000100800 */
[----:B---3--:R-:W-:-:S03]  /*25060*/  IADD3.X R5, PT, PT, R10, UR10, RZ, P1, !PT ;  /* 0x0000000a0a057c10 */ /* 0x008fc60008ffe4ff */
[----:B------:R-:W3:Y:S04]  /*25070*/  LDL R10, [R1+0x106c] ;  /* 0x00106c00010a7983 */ /* 0x000ee80000100800 */
[----:B------:R-:W-:Y:S01]  /*25080*/  STL [R1+0xb8], R27 ;  /* 0x0000b81b01007387 */ /* 0x000fe20000100800 */
[----:B----4-:R-:W-:-:S03]  /*25090*/  IADD3.X R3, PT, PT, R0, UR10, RZ, P2, !PT ;  /* 0x0000000a00037c10 */ /* 0x010fc600097fe4ff */
[----:B------:R-:W4:Y:S04]  /*250a0*/  LDL R0, [R1+0x107c] ;  /* 0x00107c0001007983 */ /* 0x000f280000100800 */
[----:B------:R-:W4:Y:S01]  /*250b0*/  LDL R14, [R1+0x1068] ;  /* 0x00106800010e7983 */ /* 0x000f220000100800 */
[----:B0-----:R-:W-:-:S03]  /*250c0*/  IADD3 R6, P1, PT, R13, UR5, RZ ;  /* 0x000000050d067c10 */ /* 0x001fc6000ff3e0ff */
[----:B-1----:R5:W4:Y:S04]  /*250d0*/  LDG.E.U8 R23, desc[UR12][R4.64] ;  /* 0x0000000c04177981 */ /* 0x002b28000c1e1100 */
[----:B------:R-:W4:Y:S01]  /*250e0*/  LDL R13, [R1+0x105c] ;  /* 0x00105c00010d7983 */ /* 0x000f220000100800 */
[----:B-----5:R-:W-:-:S03]  /*250f0*/  IADD3 R4, P2, PT, R12, UR5, RZ ;  /* 0x000000050c047c10 */ /* 0x020fc6000ff5e0ff */
[----:B------:R-:W5:Y:S04]  /*25100*/  LDL R12, [R1+0x1058] ;  /* 0x00105800010c7983 */ /* 0x000f680000100800 */
[----:B------:R0:W-:Y:S01]  /*25110*/  STL [R1+0x17c], R18 ;  /* 0x00017c1201007387 */ /* 0x0001e20000100800 */
[----:B------:R-:W-:-:S03]  /*25120*/  IADD3.X R7, PT, PT, R9, UR10, RZ, P1, !PT ;  /* 0x0000000a09077c10 */ /* 0x000fc60008ffe4ff */
[----:B------:R-:W5:Y:S04]  /*25130*/  LDL R9, [R1+0x1054] ;  /* 0x0010540001097983 */ /* 0x000f680000100800 */
[----:B------:R1:W-:Y:S04]  /*25140*/  STL [R1+0x178], R17 ;  /* 0x0001781101007387 */ /* 0x0003e80000100800 */
[----:B0-----:R0:W5:Y:S04]  /*25150*/  LDG.E.U8 R18, desc[UR12][R2.64] ;  /* 0x0000000c02127981 */ /* 0x001168000c1e1100 */
[----:B-1----:R1:W5:Y:S01]  /*25160*/  LDG.E.U8 R17, desc[UR12][R6.64] ;  /* 0x0000000c06117981 */ /* 0x002362000c1e1100 */
[----:B--2---:R-:W-:-:S03]  /*25170*/  IADD3.X R5, PT, PT, R8, UR10, RZ, P2, !PT ;  /* 0x0000000a08057c10 */ /* 0x004fc600097fe4ff */
[----:B------:R-:W2:Y:S01]  /*25180*/  LDL R8, [R1+0x1060] ;  /* 0x0010600001087983 */ /* 0x000ea20000100800 */
[----:B0-----:R-:W-:-:S03]  /*25190*/  IADD3 R2, P1, PT, R15, UR5, RZ ;  /* 0x000000050f027c10 */ /* 0x001fc6000ff3e0ff */
[----:B------:R4:W2:Y:S01]  /*251a0*/  LDG.E.U8 R15, desc[UR12][R4.64] ;  /* 0x0000000c040f7981 */ /* 0x0008a2000c1e1100 */
[----:B-1----:R-:W-:-:S03]  /*251b0*/  IADD3 R6, P2, PT, R11, UR5, RZ ;  /* 0x000000050b067c10 */ /* 0x002fc6000ff5e0ff */
[----:B------:R-:W2:Y:S04]  /*251c0*/  LDL R11, [R1+0x1064] ;  /* 0x00106400010b7983 */ /* 0x000ea80000100800 */
[----:B------:R0:W-:Y:S01]  /*251d0*/  STL [R1+0x174], R26 ;  /* 0x0001741a01007387 */ /* 0x0001e20000100800 */
[----:B---3--:R-:W-:-:S03]  /*251e0*/  IADD3.X R3, PT, PT, R10, UR10, RZ, P1, !PT ;  /* 0x0000000a0a037c10 */ /* 0x008fc60008ffe4ff */
[----:B------:R-:W3:Y:S04]  /*251f0*/  LDL R10, [R1+0x1050] ;  /* 0x00105000010a7983 */ /* 0x000ee80000100800 */
[----:B------:R1:W3:Y:S01]  /*25200*/  LDG.E.U8 R27, desc[UR12][R2.64] ;  /* 0x0000000c021b7981 */ /* 0x0002e2000c1e1100 */
[----:B----4-:R-:W-:-:S03]  /*25210*/  IADD3 R4, P1, PT, R0, UR5, RZ ;  /* 0x0000000500047c10 */ /* 0x010fc6000ff3e0ff */
[----:B------:R-:W4:Y:S01]  /*25220*/  LDL R0, [R1+0x1040] ;  /* 0x0010400001007983 */ /* 0x000f220000100800 */
[----:B------:R-:W-:-:S03]  /*25230*/  IADD3.X R7, PT, PT, R14, UR10, RZ, P2, !PT ;  /* 0x0000000a0e077c10 */ /* 0x000fc600097fe4ff */
[----:B------:R0:W-:Y:S01]  /*25240*/  STL [R1+0xa8], R20 ;  /* 0x0000a81401007387 */ /* 0x0001e20000100800 */
[----:B-1----:R-:W-:-:S03]  /*25250*/  IADD3 R2, P2, PT, R13, UR5, RZ ;  /* 0x000000050d027c10 */ /* 0x002fc6000ff5e0ff */
[----:B------:R1:W-:Y:S04]  /*25260*/  STL [R1+0x16c], R16 ;  /* 0x00016c1001007387 */ /* 0x0003e80000100800 */
[----:B0-----:R-:W4:Y:S04]  /*25270*/  LDG.E.U8 R26, desc[UR12][R6.64] ;  /* 0x0000000c061a7981 */ /* 0x001f28000c1e1100 */
[----:B------:R-:W4:Y:S01]  /*25280*/  LDL R6, [R1+0x103c] ;  /* 0x00103c0001067983 */ /* 0x000f220000100800 */
[----:B-----5:R-:W-:-:S05]  /*25290*/  IADD3.X R5, PT, PT, R12, UR10, RZ, P1, !PT ;  /* 0x0000000a0c057c10 */ /* 0x020fca0008ffe4ff */
[----:B------:R2:W5:Y:S01]  /*252a0*/  LDG.E.U8 R20, desc[UR12][R4.64] ;  /* 0x0000000c04147981 */ /* 0x000562000c1e1100 */
[----:B------:R-:W-:-:S03]  /*252b0*/  IADD3.X R3, PT, PT, R9, UR10, RZ, P2, !PT ;  /* 0x0000000a09037c10 */ /* 0x000fc600097fe4ff */
[----:B------:R-:W5:Y:S04]  /*252c0*/  LDL R9, [R1+0x1044] ;  /* 0x0010440001097983 */ /* 0x000f680000100800 */
[----:B------:R0:W-:Y:S04]  /*252d0*/  STL [R1+0x168], R23 ;  /* 0x0001681701007387 */ /* 0x0001e80000100800 */
[----:B------:R-:W5:Y:S04]  /*252e0*/  LDL R14, [R1+0x1048] ;  /* 0x00104800010e7983 */ /* 0x000f680000100800 */
[----:B------:R-:W5:Y:S04]  /*252f0*/  LDL R13, [R1+0x104c] ;  /* 0x00104c00010d7983 */ /* 0x000f680000100800 */
[----:B------:R-:W5:Y:S04]  /*25300*/  LDL R7, [R1+0x1028] ;  /* 0x0010280001077983 */ /* 0x000f680000100800 */
[----:B-1----:R1:W5:Y:S01]  /*25310*/  LDG.E.U8 R16, desc[UR12][R2.64] ;  /* 0x0000000c02107981 */ /* 0x002362000c1e1100 */
[----:B--2---:R-:W-:-:S03]  /*25320*/  IADD3 R4, P1, PT, R8, UR5, RZ ;  /* 0x0000000508047c10 */ /* 0x004fc6000ff3e0ff */
[----:B------:R-:W2:Y:S04]  /*25330*/  LDL R8, [R1+0x1038] ;  /* 0x0010380001087983 */ /* 0x000ea80000100800 */
[----:B------:R0:W-:Y:S04]  /*25340*/  STL [R1+0x164], R18 ;  /* 0x0001641201007387 */ /* 0x0001e80000100800 */
[----:B------:R-:W2:Y:S01]  /*25350*/  LDL R12, [R1+0x102c] ;  /* 0x00102c00010c7983 */ /* 0x000ea20000100800 */
[----:B-1----:R-:W-:-:S03]  /*25360*/  IADD3 R2, P2, PT, R11, UR5, RZ ;  /* 0x000000050b027c10 */ /* 0x002fc6000ff5e0ff */
[----:B------:R-:W2:Y:S04]  /*25370*/  LDL R11, [R1+0x1024] ;  /* 0x00102400010b7983 */ /* 0x000ea80000100800 */
[----:B------:R1:W-:Y:S01]  /*25380*/  STL [R1+0x98], R17 ;  /* 0x0000981101007387 */ /* 0x0003e20000100800 */
[----:B---3--:R-:W-:-:S03]  /*25390*/  IADD3.X R5, PT, PT, R10, UR10, RZ, P1, !PT ;  /* 0x0000000a0a057c10 */ /* 0x008fc60008ffe4ff */
[----:B------:R-:W3:Y:S04]  /*253a0*/  LDL R10, [R1+0x1030] ;  /* 0x00103000010a7983 */ /* 0x000ee80000100800 */
[----:B0-----:R-:W3:Y:S01]  /*253b0*/  LDG.E.U8 R23, desc[UR12][R4.64] ;  /* 0x0000000c04177981 */ /* 0x001ee2000c1e1100 */
[----:B----4-:R-:W-:-:S03]  /*253c0*/  IADD3.X R3, PT, PT, R0, UR10, RZ, P2, !PT ;  /* 0x0000000a00037c10 */ /* 0x010fc600097fe4ff */
[----:B------:R-:W4:Y:S04]  /*253d0*/  LDL R0, [R1+0x1020] ;  /* 0x0010200001007983 */ /* 0x000f280000100800 */
[----:B------:R5:W4:Y:S04]  /*253e0*/  LDG.E.U8 R18, desc[UR12][R2.64] ;  /* 0x0000000c02127981 */ /* 0x000b28000c1e1100 */
[----:B------:R0:W-:Y:S01]  /*253f0*/  STL [R1+0x15c], R15 ;  /* 0x00015c0f01007387 */ /* 0x0001e20000100800 */
[----:B-----5:R-:W-:-:S03]  /*25400*/  IADD3 R2, P1, PT, R9, UR5, RZ ;  /* 0x0000000509027c10 */ /* 0x020fc6000ff3e0ff */
[----:B------:R-:W5:Y:S01]  /*25410*/  LDL R9, [R1+0x1034] ;  /* 0x0010340001097983 */ /* 0x000f620000100800 */
[----:B------:R-:W-:-:S03]  /*25420*/  IADD3.X R3, PT, PT, R6, UR10, RZ, P1, !PT ;  /* 0x0000000a06037c10 */ /* 0x000fc60008ffe4ff */
[----:B------:R-:W5:Y:S04]  /*25430*/  LDL R6, [R1+0x1010] ;  /* 0x0010100001067983 */ /* 0x000f680000100800 */
[----:B-1----:R1:W5:Y:S04]  /*25440*/  LDG.E.U8 R17, desc[UR12][R2.64] ;  /* 0x0000000c02117981 */ /* 0x002368000c1e1100 */
[----:B------:R-:W-:Y:S04]  /*25450*/  STL [R1+0x158], R27 ;  /* 0x0001581b01007387 */ /* 0x000fe80000100800 */
[----:B------:R-:W5:Y:S01]  /*25460*/  LDL R5, [R1+0x100c] ;  /* 0x00100c0001057983 */ /* 0x000f620000100800 */
[----:B-1----:R-:W-:-:S04]  /*25470*/  IADD3 R2, P1, PT, R14, UR5, RZ ;  /* 0x000000050e027c10 */ /* 0x002fc8000ff3e0ff */
[----:B--2---:R-:W-:Y:S02]  /*25480*/  IADD3.X R3, PT, PT, R8, UR10, RZ, P1, !PT ;  /* 0x0000000a08037c10 */ /* 0x004fe40008ffe4ff */
[----:B------:R-:W2:Y:S04]  /*25490*/  LDL R8, [R1+0x1014] ;  /* 0x0010140001087983 */ /* 0x000ea80000100800 */
[----:B0-----:R0:W2:Y:S04]  /*254a0*/  LDG.E.U8 R15, desc[UR12][R2.64] ;  /* 0x0000000c020f7981 */ /* 0x0010a8000c1e1100 */
[----:B------:R-:W-:Y:S01]  /*254b0*/  STL [R1+0x154], R26 ;  /* 0x0001541a01007387 */ /* 0x000fe20000100800 */
[----:B0-----:R-:W-:-:S04]  /*254c0*/  IADD3 R2, P1, PT, R13, UR5, RZ ;  /* 0x000000050d027c10 */ /* 0x001fc8000ff3e0ff */
[----:B------:R-:W-:Y:S02]  /*254d0*/  IADD3.X R3, PT, PT, R7, UR10, RZ, P1, !PT ;  /* 0x0000000a07037c10 */ /* 0x000fe40008ffe4ff */
[----:B------:R-:W2:Y:S04]  /*254e0*/  LDL R7, [R1+0x1018] ;  /* 0x0010180001077983 */ /* 0x000ea80000100800 */
[----:B------:R0:W2:Y:S04]  /*254f0*/  LDG.E.U8 R14, desc[UR12][R2.64] ;  /* 0x0000000c020e7981 */ /* 0x0000a8000c1e1100 */
[----:B------:R1:W-:Y:S04]  /*25500*/  STL [R1+0x88], R20 ;  /* 0x0000881401007387 */ /* 0x0003e80000100800 */
[----:B------:R-:W2:Y:S01]  /*25510*/  LDL R4, [R1+0x1008] ;  /* 0x0010080001047983 */ /* 0x000ea20000100800 */
[----:B0-----:R-:W-:-:S04]  /*25520*/  IADD3 R2, P1, PT, R12, UR5, RZ ;  /* 0x000000050c027c10 */ /* 0x001fc8000ff3e0ff */
[----:B------:R-:W-:Y:S01]  /*25530*/  IADD3.X R3, PT, PT, R11, UR10, RZ, P1, !PT ;  /* 0x0000000a0b037c10 */ /* 0x000fe20008ffe4ff */
[----:B------:R0:W-:Y:S04]  /*25540*/  STL [R1+0x150], R16 ;  /* 0x0001501001007387 */ /* 0x0001e80000100800 */
[----:B-1----:R3:W2:Y:S02]  /*25550*/  LDG.E.U8 R20, desc[UR12][R2.64] ;  /* 0x0000000c02147981 */ /* 0x0026a4000c1e1100 */
[----:B---3--:R-:W-:Y:S02]  /*25560*/  IADD3 R2, P1, PT, R10, UR5, RZ ;  /* 0x000000050a027c10 */ /* 0x008fe4000ff3e0ff */
[----:B------:R-:W3:Y:S02]  /*25570*/  LDL R10, [R1+0x101c] ;  /* 0x00101c00010a7983 */ /* 0x000ee40000100800 */
[----:B----4-:R-:W-:-:S02]  /*25580*/  IADD3.X R3, PT, PT, R0, UR10, RZ, P1, !PT ;  /* 0x0000000a00037c10 */ /* 0x010fc40008ffe4ff */
[----:B------:R-:W4:Y:S04]  /*25590*/  LDL R0, [R1+0xff8] ;  /* 0x000ff80001007983 */ /* 0x000f280000100800 */
[----:B0-----:R5:W4:Y:S04]  /*255a0*/  LDG.E.U8 R16, desc[UR12][R2.64] ;  /* 0x0000000c02107981 */ /* 0x001b28000c1e1100 */
[----:B------:R-:W-:Y:S04]  /*255b0*/  STL [R1+0x148], R23 ;  /* 0x0001481701007387 */ /* 0x000fe80000100800 */
[----:B------:R-:W4:Y:S01]  /*255c0*/  LDL R12, [R1+0xffc] ;  /* 0x000ffc00010c7983 */ /* 0x000f220000100800 */
[----:B-----5:R-:W-:-:S04]  /*255d0*/  IADD3 R2, P1, PT, R9, UR5, RZ ;  /* 0x0000000509027c10 */ /* 0x020fc8000ff3e0ff */
[----:B------:R-:W-:Y:S02]  /*255e0*/  IADD3.X R3, PT, PT, R6, UR10, RZ, P1, !PT ;  /* 0x0000000a06037c10 */ /* 0x000fe40008ffe4ff */
[----:B------:R-:W5:Y:S04]  /*255f0*/  LDL R6, [R1+0xff4] ;  /* 0x000ff40001067983 */ /* 0x000f680000100800 */
[----:B------:R2:W5:Y:S04]  /*25600*/  LDG.E.U8 R13, desc[UR12][R2.64] ;  /* 0x0000000c020d7981 */ /* 0x000568000c1e1100 */
[----:B------:R0:W-:Y:S01]  /*25610*/  STL [R1+0x14c], R18 ;  /* 0x00014c1201007387 */ /* 0x0001e20000100800 */
[----:B--2---:R-:W-:-:S03]  /*25620*/  IADD3 R2, P1, PT, R8, UR5, RZ ;  /* 0x0000000508027c10 */ /* 0x004fc6000ff3e0ff */
[----:B------:R-:W2:Y:S01]  /*25630*/  LDL R8, [R1+0x1000] ;  /* 0x0010000001087983 */ /* 0x000ea20000100800 */
[----:B------:R-:W-:-:S03]  /*25640*/  IADD3.X R3, PT, PT, R5, UR10, RZ, P1, !PT ;  /* 0x0000000a05037c10 */ /* 0x000fc60008ffe4ff */
[----:B------:R-:W2:Y:S04]  /*25650*/  LDL R5, [R1+0xff0] ;  /* 0x000ff00001057983 */ /* 0x000ea80000100800 */
[----:B------:R1:W-:Y:S04]  /*25660*/  STL [R1+0x78], R17 ;  /* 0x0000781101007387 */ /* 0x0003e80000100800 */
[----:B------:R-:W2:Y:S04]  /*25670*/  LDL R11, [R1+0x1004] ;  /* 0x00100400010b7983 */ /* 0x000ea80000100800 */
[----:B0-----:R0:W2:Y:S02]  /*25680*/  LDG.E.U8 R18, desc[UR12][R2.64] ;  /* 0x0000000c02127981 */ /* 0x0010a4000c1e1100 */
[----:B0-----:R-:W-:-:S02]  /*25690*/  IADD3 R2, P1, PT, R7, UR5, RZ ;  /* 0x0000000507027c10 */ /* 0x001fc4000ff3e0ff */
[----:B------:R-:W2:Y:S04]  /*256a0*/  LDL R7, [R1+0xfe0] ;  /* 0x000fe00001077983 */ /* 0x000ea80000100800 */
[----:B------:R0:W-:Y:S01]  /*256b0*/  STL [R1+0x144], R15 ;  /* 0x0001440f01007387 */ /* 0x0001e20000100800 */
[----:B------:R-:W-:-:S03]  /*256c0*/  IADD3.X R3, PT, PT, R4, UR10, RZ, P1, !PT ;  /* 0x0000000a04037c10 */ /* 0x000fc60008ffe4ff */
[----:B------:R-:W2:Y:S04]  /*256d0*/  LDL R9, [R1+0xfe4] ;  /* 0x000fe40001097983 */ /* 0x000ea80000100800 */
[----:B------:R-:W2:Y:S04]  /*256e0*/  LDL R4, [R1+0xfdc] ;  /* 0x000fdc0001047983 */ /* 0x000ea80000100800 */
[----:B-1----:R3:W2:Y:S04]  /*256f0*/  LDG.E.U8 R17, desc[UR12][R2.64] ;  /* 0x0000000c02117981 */ /* 0x0026a8000c1e1100 */
[----:B------:R1:W-:Y:S01]  /*25700*/  STL [R1+0x140], R14 ;  /* 0x0001400e01007387 */ /* 0x0003e20000100800 */
[----:B---3--:R-:W-:-:S03]  /*25710*/  IADD3 R2, P1, PT, R10, UR5, RZ ;  /* 0x000000050a027c10 */ /* 0x008fc6000ff3e0ff */
[----:B------:R-:W3:Y:S01]  /*25720*/  LDL R10, [R1+0xfe8] ;  /* 0x000fe800010a7983 */ /* 0x000ee20000100800 */
[----:B----4-:R-:W-:-:S03]  /*25730*/  IADD3.X R3, PT, PT, R0, UR10, RZ, P1, !PT ;  /* 0x0000000a00037c10 */ /* 0x010fc60008ffe4ff */
[----:B------:R-:W4:Y:S04]  /*25740*/  LDL R0, [R1+0xfd8] ;  /* 0x000fd80001007983 */ /* 0x000f280000100800 */
[----:B0-----:R0:W4:Y:S04]  /*25750*/  LDG.E.U8 R15, desc[UR12][R2.64] ;  /* 0x0000000c020f7981 */ /* 0x001128000c1e1100 */
[----:B------:R1:W-:Y:S01]  /*25760*/  STL [R1+0x13c], R20 ;  /* 0x00013c1401007387 */ /* 0x0003e20000100800 */
[----:B0-----:R-:W-:-:S04]  /*25770*/  IADD3 R2, P1, PT, R12, UR5, RZ ;  /* 0x000000050c027c10 */ /* 0x001fc8000ff3e0ff */
[----:B-----5:R-:W-:Y:S02]  /*25780*/  IADD3.X R3, PT, PT, R6, UR10, RZ, P1, !PT ;  /* 0x0000000a06037c10 */ /* 0x020fe40008ffe4ff */
[----:B------:R-:W5:Y:S04]  /*25790*/  LDL R6, [R1+0xfec] ;  /* 0x000fec0001067983 */ /* 0x000f680000100800 */
[----:B-1----:R2:W5:Y:S02]  /*257a0*/  LDG.E.U8 R14, desc[UR12][R2.64] ;  /* 0x0000000c020e7981 */ /* 0x002564000c1e1100 */
[----:B--2---:R-:W-:Y:S02]  /*257b0*/  IADD3 R2, P1, PT, R8, UR5, RZ ;  /* 0x0000000508027c10 */ /* 0x004fe4000ff3e0ff */
[----:B------:R-:W2:Y:S02]  /*257c0*/  LDL R8, [R1+0xfc8] ;  /* 0x000fc80001087983 */ /* 0x000ea40000100800 */
[----:B------:R-:W-:-:S02]  /*257d0*/  IADD3.X R3, PT, PT, R5, UR10, RZ, P1, !PT ;  /* 0x0000000a05037c10 */ /* 0x000fc40008ffe4ff */
[----:B------:R0:W-:Y:S04]  /*257e0*/  STL [R1+0x68], R16 ;  /* 0x0000681001007387 */ /* 0x0001e80000100800 */
[----:B------:R-:W2:Y:S04]  /*257f0*/  LDL R5, [R1+0xfcc] ;  /* 0x000fcc0001057983 */ /* 0x000ea80000100800 */
[----:B------:R1:W2:Y:S02]  /*25800*/  LDG.E.U8 R20, desc[UR12][R2.64] ;  /* 0x0000000c02147981 */ /* 0x0002a4000c1e1100 */
[----:B-1----:R-:W-:-:S04]  /*25810*/  IADD3 R2, P1, PT, R11, UR5, RZ ;  /* 0x000000050b027c10 */ /* 0x002fc8000ff3e0ff */
[----:B------:R-:W-:Y:S02]  /*25820*/  IADD3.X R3, PT, PT, R7, UR10, RZ, P1, !PT ;  /* 0x0000000a07037c10 */ /* 0x000fe40008ffe4ff */
[----:B------:R-:W2:Y:S04]  /*25830*/  LDL R7, [R1+0xfc4] ;  /* 0x000fc40001077983 */ /* 0x000ea80000100800 */
[----:B0-----:R0:W2:Y:S04]  /*25840*/  LDG.E.U8 R16, desc[UR12][R2.64] ;  /* 0x0000000c02107981 */ /* 0x0010a8000c1e1100 */
[----:B------:R1:W-:Y:S01]  /*25850*/  STL [R1+0x134], R13 ;  /* 0x0001340d01007387 */ /* 0x0003e20000100800 */
[----:B0-----:R-:W-:-:S03]  /*25860*/  IADD3 R2, P1, PT, R9, UR5, RZ ;  /* 0x0000000509027c10 */ /* 0x001fc6000ff3e0ff */
[----:B------:R-:W2:Y:S01]  /*25870*/  LDL R9, [R1+0xfd0] ;  /* 0x000fd00001097983 */ /* 0x000ea20000100800 */
[----:B------:R-:W-:-:S03]  /*25880*/  IADD3.X R3, PT, PT, R4, UR10, RZ, P1, !PT ;  /* 0x0000000a04037c10 */ /* 0x000fc60008ffe4ff */
[----:B------:R-:W2:Y:S04]  /*25890*/  LDL R4, [R1+0xfc0] ;  /* 0x000fc00001047983 */ /* 0x000ea80000100800 */
[----:B-1----:R3:W2:Y:S04]  /*258a0*/  LDG.E.U8 R13, desc[UR12][R2.64] ;  /* 0x0000000c020d7981 */ /* 0x0026a8000c1e1100 */
[----:B------:R0:W-:Y:S04]  /*258b0*/  STL [R1+0x130], R18 ;  /* 0x0001301201007387 */ /* 0x0001e80000100800 */
[----:B------:R-:W2:Y:S01]  /*258c0*/  LDL R12, [R1+0xfd4] ;  /* 0x000fd400010c7983 */ /* 0x000ea20000100800 */
[----:B---3--:R-:W-:-:S04]  /*258d0*/  IADD3 R2, P1, PT, R10, UR5, RZ ;  /* 0x000000050a027c10 */ /* 0x008fc8000ff3e0ff */
[----:B----4-:R-:W-:Y:S02]  /*258e0*/  IADD3.X R3, PT, PT, R0, UR10, RZ, P1, !PT ;  /* 0x0000000a00037c10 */ /* 0x010fe40008ffe4ff */
[----:B------:R-:W3:Y:S04]  /*258f0*/  LDL R0, [R1+0xfb0] ;  /* 0x000fb00001007983 */ /* 0x000ee80000100800 */
[----:B0-----:R5:W4:Y:S04]  /*25900*/  LDG.E.U8 R18, desc[UR12][R2.64] ;  /* 0x0000000c02127981 */ /* 0x001b28000c1e1100 */
[----:B------:R0:W-:Y:S01]  /*25910*/  STL [R1+0x12c], R17 ;  /* 0x00012c1101007387 */ /* 0x0001e20000100800 */
[----:B-----5:R-:W-:-:S03]  /*25920*/  IADD3 R2, P1, PT, R6, UR5, RZ ;  /* 0x0000000506027c10 */ /* 0x020fc6000ff3e0ff */
[----:B------:R-:W5:Y:S01]  /*25930*/  LDL R6, [R1+0xfb4] ;  /* 0x000fb40001067983 */ /* 0x000f620000100800 */
[----:B--2---:R-:W-:-:S03]  /*25940*/  IADD3.X R3, PT, PT, R8, UR10, RZ, P1, !PT ;  /* 0x0000000a08037c10 */ /* 0x004fc60008ffe4ff */
[----:B------:R-:W2:Y:S04]  /*25950*/  LDL R8, [R1+0xfac] ;  /* 0x000fac0001087983 */ /* 0x000ea80000100800 */
[----:B------:R1:W-:Y:S04]  /*25960*/  STL [R1+0x58], R15 ;  /* 0x0000580f01007387 */ /* 0x0003e80000100800 */
[----:B------:R-:W4:Y:S04]  /*25970*/  LDL R11, [R1+0xfb8] ;  /* 0x000fb800010b7983 */ /* 0x000f280000100800 */
[----:B0-----:R0:W4:Y:S02]  /*25980*/  LDG.E.U8 R17, desc[UR12][R2.64] ;  /* 0x0000000c02117981 */ /* 0x001124000c1e1100 */
[----:B0-----:R-:W-:-:S02]  /*25990*/  IADD3 R2, P1, PT, R5, UR5, RZ ;  /* 0x0000000505027c10 */ /* 0x001fc4000ff3e0ff */
[----:B------:R-:W4:Y:S04]  /*259a0*/  LDL R5, [R1+0xfa8] ;  /* 0x000fa80001057983 */ /* 0x000f280000100800 */
[----:B------:R0:W-:Y:S01]  /*259b0*/  STL [R1+0x124], R14 ;  /* 0x0001240e01007387 */ /* 0x0001e20000100800 */
[----:B------:R-:W-:-:S03]  /*259c0*/  IADD3.X R3, PT, PT, R7, UR10, RZ, P1, !PT ;  /* 0x0000000a07037c10 */ /* 0x000fc60008ffe4ff */
[----:B------:R-:W4:Y:S04]  /*259d0*/  LDL R10, [R1+0xfbc] ;  /* 0x000fbc00010a7983 */ /* 0x000f280000100800 */
[----:B------:R-:W4:Y:S04]  /*259e0*/  LDL R7, [R1+0xf98] ;  /* 0x000f980001077983 */ /* 0x000f280000100800 */
[----:B-1----:R1:W4:Y:S04]  /*259f0*/  LDG.E.U8 R15, desc[UR12][R2.64] ;  /* 0x0000000c020f7981 */ /* 0x002328000c1e1100 */
[----:B------:R0:W-:Y:S01]  /*25a00*/  STL [R1+0x120], R20 ;  /* 0x0001201401007387 */ /* 0x0001e20000100800 */
[----:B-1----:R-:W-:-:S03]  /*25a10*/  IADD3 R2, P1, PT, R9, UR5, RZ ;  /* 0x0000000509027c10 */ /* 0x002fc6000ff3e0ff */
[----:B------:R-:W4:Y:S01]  /*25a20*/  LDL R9, [R1+0xf9c] ;  /* 0x000f9c0001097983 */ /* 0x000f220000100800 */
[----:B------:R-:W-:-:S03]  /*25a30*/  IADD3.X R3, PT, PT, R4, UR10, RZ, P1, !PT ;  /* 0x0000000a04037c10 */ /* 0x000fc60008ffe4ff */
[----:B------:R-:W4:Y:S04]  /*25a40*/  LDL R4, [R1+0xf94] ;  /* 0x000f940001047983 */ /* 0x000f280000100800 */
[----:B0-----:R0:W4:Y:S04]  /*25a50*/  LDG.E.U8 R14, desc[UR12][R2.64] ;  /* 0x0000000c020e7981 */ /* 0x001128000c1e1100 */
[----:B------:R1:W-:Y:S01]  /*25a60*/  STL [R1+0x11c], R16 ;  /* 0x00011c1001007387 */ /* 0x0003e20000100800 */
[----:B0-----:R-:W-:-:S04]  /*25a70*/  IADD3 R2, P1, PT, R12, UR5, RZ ;  /* 0x000000050c027c10 */ /* 0x001fc8000ff3e0ff */
[----:B---3--:R-:W-:Y:S02]  /*25a80*/  IADD3.X R3, PT, PT, R0, UR10, RZ, P1, !PT ;  /* 0x0000000a00037c10 */ /* 0x008fe40008ffe4ff */
[----:B------:R-:W3:Y:S04]  /*25a90*/  LDL R0, [R1+0xfa0] ;  /* 0x000fa00001007983 */ /* 0x000ee80000100800 */
[----:B------:R5:W3:Y:S02]  /*25aa0*/  LDG.E.U8 R20, desc[UR12][R2.64] ;  /* 0x0000000c02147981 */ /* 0x000ae4000c1e1100 */
[----:B-----5:R-:W-:Y:S02]  /*25ab0*/  IADD3 R2, P1, PT, R6, UR5, RZ ;  /* 0x0000000506027c10 */ /* 0x020fe4000ff3e0ff */
[----:B------:R-:W5:Y:S04]  /*25ac0*/  LDL R6, [R1+0xf90] ;  /* 0x000f900001067983 */ /* 0x000f680000100800 */
[----:B------:R0:W-:Y:S01]  /*25ad0*/  STL [R1+0x48], R13 ;  /* 0x0000480d01007387 */ /* 0x0001e20000100800 */
[----:B--2---:R-:W-:-:S03]  /*25ae0*/  IADD3.X R3, PT, PT, R8, UR10, RZ, P1, !PT ;  /* 0x0000000a08037c10 */ /* 0x004fc60008ffe4ff */
[----:B------:R-:W2:Y:S04]  /*25af0*/  LDL R8, [R1+0xfa4] ;  /* 0x000fa40001087983 */ /* 0x000ea80000100800 */
[----:B-1----:R4:W2:Y:S02]  /*25b00*/  LDG.E.U8 R16, desc[UR12][R2.64] ;  /* 0x0000000c02107981 */ /* 0x0028a4000c1e1100 */
[----:B----4-:R-:W-:-:S04]  /*25b10*/  IADD3 R2, P1, PT, R11, UR5, RZ ;  /* 0x000000050b027c10 */ /* 0x010fc8000ff3e0ff */
[----:B------:R-:W-:Y:S02]  /*25b20*/  IADD3.X R3, PT, PT, R5, UR10, RZ, P1, !PT ;  /* 0x0000000a05037c10 */ /* 0x000fe40008ffe4ff */
[----:B------:R-:W4:Y:S04]  /*25b30*/  LDL R5, [R1+0xf80] ;  /* 0x000f800001057983 */ /* 0x000f280000100800 */
[----:B0-----:R0:W4:Y:S04]  /*25b40*/  LDG.E.U8 R13, desc[UR12][R2.64] ;  /* 0x0000000c020d7981 */ /* 0x001128000c1e1100 */
[----:B------:R1:W-:Y:S01]  /*25b50*/  STL [R1+0x114], R18 ;  /* 0x0001141201007387 */ /* 0x0003e20000100800 */
[----:B0-----:R-:W-:-:S03]  /*25b60*/  IADD3 R2, P1, PT, R10, UR5, RZ ;  /* 0x000000050a027c10 */ /* 0x001fc6000ff3e0ff */
[----:B------:R-:W4:Y:S01]  /*25b70*/  LDL R10, [R1+0xf84] ;  /* 0x000f8400010a7983 */ /* 0x000f220000100800 */
[----:B------:R-:W-:-:S03]  /*25b80*/  IADD3.X R3, PT, PT, R7, UR10, RZ, P1, !PT ;  /* 0x0000000a07037c10 */ /* 0x000fc60008ffe4ff */
[----:B------:R-:W4:Y:S04]  /*25b90*/  LDL R7, [R1+0xf7c] ;  /* 0x000f7c0001077983 */ /* 0x000f280000100800 */
[----:B-1----:R0:W4:Y:S04]  /*25ba0*/  LDG.E.U8 R18, desc[UR12][R2.64] ;  /* 0x0000000c02127981 */ /* 0x002128000c1e1100 */
[----:B------:R1:W-:Y:S04]  /*25bb0*/  STL [R1+0x110], R17 ;  /* 0x0001101101007387 */ /* 0x0003e80000100800 */
[----:B------:R-:W4:Y:S01]  /*25bc0*/  LDL R12, [R1+0xf88] ;  /* 0x000f8800010c7983 */ /* 0x000f220000100800 */
[----:B0-----:R-:W-:-:S04]  /*25bd0*/  IADD3 R2, P1, PT, R9, UR5, RZ ;  /* 0x0000000509027c10 */ /* 0x001fc8000ff3e0ff */
[----:B------:R-:W-:Y:S02]  /*25be0*/  IADD3.X R3, PT, PT, R4, UR10, RZ, P1, !PT ;  /* 0x0000000a04037c10 */ /* 0x000fe40008ffe4ff */
[----:B------:R-:W4:Y:S04]  /*25bf0*/  LDL R4, [R1+0xf78] ;  /* 0x000f780001047983 */ /* 0x000f280000100800 */
[----:B-1----:R3:W4:Y:S04]  /*25c00*/  LDG.E.U8 R17, desc[UR12][R2.64] ;  /* 0x0000000c02117981 */ /* 0x002728000c1e1100 */
[----:B------:R0:W-:Y:S01]  /*25c10*/  STL [R1+0x10c], R15 ;  /* 0x00010c0f01007387 */ /* 0x0001e20000100800 */
[----:B---3--:R-:W-:-:S03]  /*25c20*/  IADD3 R2, P1, PT, R0, UR5, RZ ;  /* 0x0000000500027c10 */ /* 0x008fc6000ff3e0ff */
[----:B------:R-:W3:Y:S01]  /*25c30*/  LDL R0, [R1+0xf8c] ;  /* 0x000f8c0001007983 */ /* 0x000ee20000100800 */
[----:B-----5:R-:W-:-:S03]  /*25c40*/  IADD3.X R3, PT, PT, R6, UR10, RZ, P1, !PT ;  /* 0x0000000a06037c10 */ /* 0x020fc60008ffe4ff */
[----:B------:R-:W5:Y:S04]  /*25c50*/  LDL R6, [R1+0xf68] ;  /* 0x000f680001067983 */ /* 0x000f680000100800 */
[----:B------:R1:W-:Y:S04]  /*25c60*/  STL [R1+0x44], R14 ;  /* 0x0000440e01007387 */ /* 0x0003e80000100800 */
[----:B------:R-:W5:Y:S04]  /*25c70*/  LDL R11, [R1+0xf6c] ;  /* 0x000f6c00010b7983 */ /* 0x000f680000100800 */
[----:B0-----:R2:W5:Y:S02]  /*25c80*/  LDG.E.U8 R15, desc[UR12][R2.64] ;  /* 0x0000000c020f7981 */ /* 0x001564000c1e1100 */
[----:B--2---:R-:W-:-:S02]  /*25c90*/  IADD3 R2, P1, PT, R8, UR5, RZ ;  /* 0x0000000508027c10 */ /* 0x004fc4000ff3e0ff */
[----:B------:R-:W2:Y:S04]  /*25ca0*/  LDL R8, [R1+0xf64] ;  /* 0x000f640001087983 */ /* 0x000ea80000100800 */
[----:B------:R0:W-:Y:S04]  /*25cb0*/  STL [R1+0x104], R20 ;  /* 0x0001041401007387 */ /* 0x0001e80000100800 */
[----:B------:R-:W2:Y:S01]  /*25cc0*/  LDL R9, [R1+0xf70] ;  /* 0x000f700001097983 */ /* 0x000ea20000100800 */
[----:B----4-:R-:W-:-:S03]  /*25cd0*/  IADD3.X R3, PT, PT, R5, UR10, RZ, P1, !PT ;  /* 0x0000000a05037c10 */ /* 0x010fc60008ffe4ff */
        /* <DEDUP_REMOVED lines=10> */
[----:B------:R-:W-:Y:S02]  /*25d80*/  IADD3.X R3, PT, PT, R4, UR10, RZ, P1, !PT ;  /* 0x0000000a04037c10 */ /* 0x000fe40008ffe4ff */
[----:B------:R-:W4:Y:S04]  /*25d90*/  LDL R4, [R1+0xf54] ;  /* 0x000f540001047983 */ /* 0x000f280000100800 */
[----:B------:R3:W4:Y:S02]  /*25da0*/  LDG.E.U8 R16, desc[UR12][R2.64] ;  /* 0x0000000c02107981 */ /* 0x000724000c1e1100 */
[----:B---3--:R-:W-:Y:S02]  /*25db0*/  IADD3 R2, P1, PT, R0, UR5, RZ ;  /* 0x0000000500027c10 */ /* 0x008fe4000ff3e0ff */
[----:B------:R-:W3:Y:S04]  /*25dc0*/  LDL R0, [R1+0xf4c] ;  /* 0x000f4c0001007983 */ /* 0x000ee80000100800 */
[----:B------:R0:W-:Y:S01]  /*25dd0*/  STL [R1+0x40], R18 ;  /* 0x0000401201007387 */ /* 0x0001e20000100800 */
[----:B-----5:R-:W-:-:S03]  /*25de0*/  IADD3.X R3, PT, PT, R6, UR10, RZ, P1, !PT ;  /* 0x0000000a06037c10 */ /* 0x020fc60008ffe4ff */
[----:B------:R-:W5:Y:S04]  /*25df0*/  LDL R6, [R1+0xf58] ;  /* 0x000f580001067983 */ /* 0x000f680000100800 */
[----:B-1----:R1:W5:Y:S02]  /*25e00*/  LDG.E.U8 R13, desc[UR12][R2.64] ;  /* 0x0000000c020d7981 */ /* 0x002364000c1e1100 */
[----:B-1----:R-:W-:-:S04]  /*25e10*/  IADD3 R2, P1, PT, R11, UR5, RZ ;  /* 0x000000050b027c10 */ /* 0x002fc8000ff3e0ff */
[----:B--2---:R-:W-:Y:S02]  /*25e20*/  IADD3.X R3, PT, PT, R8, UR10, RZ, P1, !PT ;  /* 0x0000000a08037c10 */ /* 0x004fe40008ffe4ff */
[----:B------:R-:W2:Y:S04]  /*25e30*/  LDL R8, [R1+0xf48] ;  /* 0x000f480001087983 */ /* 0x000ea80000100800 */
[----:B0-----:R0:W2:Y:S04]  /*25e40*/  LDG.E.U8 R18, desc[UR12][R2.64] ;  /* 0x0000000c02127981 */ /* 0x0010a8000c1e1100 */
[----:B------:R1:W-:Y:S01]  /*25e50*/  STL [R1+0xf4], R17 ;  /* 0x0000f41101007387 */ /* 0x0003e20000100800 */
[----:B0-----:R-:W-:-:S03]  /*25e60*/  IADD3 R2, P1, PT, R9, UR5, RZ ;  /* 0x0000000509027c10 */ /* 0x001fc6000ff3e0ff */
[----:B------:R-:W2:Y:S01]  /*25e70*/  LDL R9, [R1+0xf5c] ;  /* 0x000f5c0001097983 */ /* 0x000ea20000100800 */
[----:B----4-:R-:W-:-:S03]  /*25e80*/  IADD3.X R3, PT, PT, R5, UR10, RZ, P1, !PT ;  /* 0x0000000a05037c10 */ /* 0x010fc60008ffe4ff */
        /* <DEDUP_REMOVED lines=9> */
[----:B0-----:R-:W-:-:S03]  /*25f20*/  IADD3 R2, P1, PT, R4, UR5, RZ ;  /* 0x0000000504027c10 */ /* 0x001fc6000ff3e0ff */
[----:B------:R-:W4:Y:S01]  /*25f30*/  LDL R4, [R1+0xf40] ;  /* 0x000f400001047983 */ /* 0x000f220000100800 */
[----:B---3--:R-:W-:-:S03]  /*25f40*/  IADD3.X R3, PT, PT, R0, UR10, RZ, P1, !PT ;  /* 0x0000000a00037c10 */ /* 0x008fc60008ffe4ff */
[----:B------:R-:W3:Y:S04]  /*25f50*/  LDL R0, [R1+0xf30] ;  /* 0x000f300001007983 */ /* 0x000ee80000100800 */
[----:B------:R0:W-:Y:S04]  /*25f60*/  STL [R1+0x3c], R20 ;  /* 0x00003c1401007387 */ /* 0x0001e80000100800 */
[----:B------:R-:W3:Y:S04]  /*25f70*/  LDL R11, [R1+0xf44] ;  /* 0x000f4400010b7983 */ /* 0x000ee80000100800 */
[----:B-1----:R5:W3:Y:S02]  /*25f80*/  LDG.E.U8 R14, desc[UR12][R2.64] ;  /* 0x0000000c020e7981 */ /* 0x002ae4000c1e1100 */
[----:B-----5:R-:W-:-:S02]  /*25f90*/  IADD3 R2, P1, PT, R6, UR5, RZ ;  /* 0x0000000506027c10 */ /* 0x020fc4000ff3e0ff */
[----:B------:R-:W5:Y:S04]  /*25fa0*/  LDL R6, [R1+0xf20] ;  /* 0x000f200001067983 */ /* 0x000f680000100800 */
[----:B------:R1:W-:Y:S04]  /*25fb0*/  STL [R1+0xe4], R16 ;  /* 0x0000e41001007387 */ /* 0x0003e80000100800 */
[----:B------:R-:W5:Y:S01]  /*25fc0*/  LDL R10, [R1+0xf24] ;  /* 0x000f2400010a7983 */ /* 0x000f620000100800 */
[----:B--2---:R-:W-:-:S03]  /*25fd0*/  IADD3.X R3, PT, PT, R8, UR10, RZ, P1, !PT ;  /* 0x0000000a08037c10 */ /* 0x004fc60008ffe4ff */
        /* <DEDUP_REMOVED lines=8> */
[----:B------:R1:W-:Y:S01]  /*26060*/  STL [R1+0xdc], R18 ;  /* 0x0000dc1201007387 */ /* 0x0003e20000100800 */
[----:B0-----:R-:W-:-:S04]  /*26070*/  IADD3 R2, P1, PT, R12, UR5, RZ ;  /* 0x000000050c027c10 */ /* 0x001fc8000ff3e0ff */
[----:B------:R-:W-:Y:S02]  /*26080*/  IADD3.X R3, PT, PT, R7, UR10, RZ, P1, !PT ;  /* 0x0000000a07037c10 */ /* 0x000fe40008ffe4ff */
[----:B------:R-:W4:Y:S04]  /*26090*/  LDL R7, [R1+0xf2c] ;  /* 0x000f2c0001077983 */ /* 0x000f280000100800 */
[----:B------:R0:W4:Y:S02]  /*260a0*/  LDG.E.U8 R13, desc[UR12][R2.64] ;  /* 0x0000000c020d7981 */ /* 0x000124000c1e1100 */
[----:B0-----:R-:W-:Y:S02]  /*260b0*/  IADD3 R2, P1, PT, R4, UR5, RZ ;  /* 0x0000000504027c10 */ /* 0x001fe4000ff3e0ff */
[----:B------:R-:W4:Y:S04]  /*260c0*/  LDL R4, [R1+0xf08] ;  /* 0x000f080001047983 */ /* 0x000f280000100800 */
[----:B------:R0:W-:Y:S01]  /*260d0*/  STL [R1+0x38], R17 ;  /* 0x0000381101007387 */ /* 0x0001e20000100800 */
[----:B---3--:R-:W-:-:S03]  /*260e0*/  IADD3.X R3, PT, PT, R0, UR10, RZ, P1, !PT ;  /* 0x0000000a00037c10 */ /* 0x008fc60008ffe4ff */
[----:B------:R-:W3:Y:S04]  /*260f0*/  LDL R0, [R1+0xf0c] ;  /* 0x000f0c0001007983 */ /* 0x000ee80000100800 */
[----:B-1----:R1:W3:Y:S02]  /*26100*/  LDG.E.U8 R18, desc[UR12][R2.64] ;  /* 0x0000000c02127981 */ /* 0x0022e4000c1e1100 */
[----:B-1----:R-:W-:-:S04]  /*26110*/  IADD3 R2, P1, PT, R11, UR5, RZ ;  /* 0x000000050b027c10 */ /* 0x002fc8000ff3e0ff */
[----:B-----5:R-:W-:Y:S02]  /*26120*/  IADD3.X R3, PT, PT, R6, UR10, RZ, P1, !PT ;  /* 0x0000000a06037c10 */ /* 0x020fe40008ffe4ff */
[----:B------:R-:W5:Y:S04]  /*26130*/  LDL R6, [R1+0xf04] ;  /* 0x000f040001067983 */ /* 0x000f680000100800 */
[----:B0-----:R0:W5:Y:S04]  /*26140*/  LDG.E.U8 R17, desc[UR12][R2.64] ;  /* 0x0000000c02117981 */ /* 0x001168000c1e1100 */
[----:B------:R1:W-:Y:S01]  /*26150*/  STL [R1+0xd4], R15 ;  /* 0x0000d40f01007387 */ /* 0x0003e20000100800 */
[----:B0-----:R-:W-:-:S03]  /*26160*/  IADD3 R2, P1, PT, R10, UR5, RZ ;  /* 0x000000050a027c10 */ /* 0x001fc6000ff3e0ff */
[----:B------:R-:W5:Y:S01]  /*26170*/  LDL R10, [R1+0xf10] ;  /* 0x000f1000010a7983 */ /* 0x000f620000100800 */
[----:B--2---:R-:W-:-:S03]  /*26180*/  IADD3.X R3, PT, PT, R8, UR10, RZ, P1, !PT ;  /* 0x0000000a08037c10 */ /* 0x004fc60008ffe4ff */
[----:B------:R-:W2:Y:S04]  /*26190*/  LDL R8, [R1+0xf00] ;  /* 0x000f000001087983 */ /* 0x000ea80000100800 */
[----:B-1----:R0:W2:Y:S04]  /*261a0*/  LDG.E.U8 R15, desc[UR12][R2.64] ;  /* 0x0000000c020f7981 */ /* 0x0020a8000c1e1100 */
[----:B------:R1:W-:Y:S04]  /*261b0*/  STL [R1+0xd0], R14 ;  /* 0x0000d00e01007387 */ /* 0x0003e80000100800 */
[----:B------:R-:W2:Y:S01]  /*261c0*/  LDL R12, [R1+0xf14] ;  /* 0x000f1400010c7983 */ /* 0x000ea20000100800 */
[----:B0-----:R-:W-:-:S04]  /*261d0*/  IADD3 R2, P1, PT, R9, UR5, RZ ;  /* 0x0000000509027c10 */ /* 0x001fc8000ff3e0ff */
[----:B----4-:R-:W-:Y:S02]  /*261e0*/  IADD3.X R3, PT, PT, R5, UR10, RZ, P1, !PT ;  /* 0x0000000a05037c10 */ /* 0x010fe40008ffe4ff */
[----:B------:R-:W4:Y:S04]  /*261f0*/  LDL R5, [R1+0xef0] ;  /* 0x000ef00001057983 */ /* 0x000f280000100800 */
[----:B-1----:R0:W4:Y:S04]  /*26200*/  LDG.E.U8 R14, desc[UR12][R2.64] ;  /* 0x0000000c020e7981 */ /* 0x002128000c1e1100 */
        /* <DEDUP_REMOVED lines=8> */
[----:B---3--:R-:W-:-:S02]  /*26290*/  IADD3 R2, P1, PT, R0, UR5, RZ ;  /* 0x0000000500027c10 */ /* 0x008fc4000ff3e0ff */
[----:B------:R-:W3:Y:S04]  /*262a0*/  LDL R0, [R1+0xee8] ;  /* 0x000ee80001007983 */ /* 0x000ee80000100800 */
[----:B------:R1:W-:Y:S04]  /*262b0*/  STL [R1+0xc4], R13 ;  /* 0x0000c40d01007387 */ /* 0x0003e80000100800 */
[----:B------:R-:W3:Y:S01]  /*262c0*/  LDL R9, [R1+0xefc] ;  /* 0x000efc0001097983 */ /* 0x000ee20000100800 */
[----:B-----5:R-:W-:-:S03]  /*262d0*/  IADD3.X R3, PT, PT, R6, UR10, RZ, P1, !PT ;  /* 0x0000000a06037c10 */ /* 0x020fc60008ffe4ff */
        /* <DEDUP_REMOVED lines=8> */
[----:B------:R1:W-:Y:S01]  /*26360*/  STL [R1+0xbc], R17 ;  /* 0x0000bc1101007387 */ /* 0x0003e20000100800 */
[----:B0-----:R-:W-:-:S04]  /*26370*/  IADD3 R2, P1, PT, R12, UR5, RZ ;  /* 0x000000050c027c10 */ /* 0x001fc8000ff3e0ff */
[----:B----4-:R-:W-:Y:S02]  /*26380*/  IADD3.X R3, PT, PT, R5, UR10, RZ, P1, !PT ;  /* 0x0000000a05037c10 */ /* 0x010fe40008ffe4ff */
[----:B------:R-:W4:Y:S04]  /*26390*/  LDL R5, [R1+0xee0] ;  /* 0x000ee00001057983 */ /* 0x000f280000100800 */
[----:B------:R0:W4:Y:S02]  /*263a0*/  LDG.E.U8 R18, desc[UR12][R2.64] ;  /* 0x0000000c02127981 */ /* 0x000124000c1e1100 */
[----:B0-----:R-:W-:Y:S02]  /*263b0*/  IADD3 R2, P1, PT, R7, UR5, RZ ;  /* 0x0000000507027c10 */ /* 0x001fe4000ff3e0ff */
[----:B------:R-:W4:Y:S04]  /*263c0*/  LDL R7, [R1+0xed0] ;  /* 0x000ed00001077983 */ /* 0x000f280000100800 */
[----:B------:R0:W-:Y:S01]  /*263d0*/  STL [R1+0x2c], R15 ;  /* 0x00002c0f01007387 */ /* 0x0001e20000100800 */
[----:B------:R-:W-:-:S03]  /*263e0*/  IADD3.X R3, PT, PT, R4, UR10, RZ, P1, !PT ;  /* 0x0000000a04037c10 */ /* 0x000fc60008ffe4ff */
[----:B------:R-:W4:Y:S04]  /*263f0*/  LDL R4, [R1+0xee4] ;  /* 0x000ee40001047983 */ /* 0x000f280000100800 */
[----:B-1----:R1:W4:Y:S02]  /*26400*/  LDG.E.U8 R17, desc[UR12][R2.64] ;  /* 0x0000000c02117981 */ /* 0x002324000c1e1100 */
[----:B-1----:R-:W-:-:S04]  /*26410*/  IADD3 R2, P1, PT, R11, UR5, RZ ;  /* 0x000000050b027c10 */ /* 0x002fc8000ff3e0ff */
[----:B---3--:R-:W-:Y:S02]  /*26420*/  IADD3.X R3, PT, PT, R0, UR10, RZ, P1, !PT ;  /* 0x0000000a00037c10 */ /* 0x008fe40008ffe4ff */
[----:B------:R-:W3:Y:S04]  /*26430*/  LDL R0, [R1+0xec0] ;  /* 0x000ec00001007983 */ /* 0x000ee80000100800 */
[----:B0-----:R0:W3:Y:S04]  /*26440*/  LDG.E.U8 R15, desc[UR12][R2.64] ;  /* 0x0000000c020f7981 */ /* 0x0010e8000c1e1100 */
[----:B------:R1:W-:Y:S01]  /*26450*/  STL [R1+0xb4], R14 ;  /* 0x0000b40e01007387 */ /* 0x0003e20000100800 */
[----:B0-----:R-:W-:-:S03]  /*26460*/  IADD3 R2, P1, PT, R9, UR5, RZ ;  /* 0x0000000509027c10 */ /* 0x001fc6000ff3e0ff */
[----:B------:R-:W3:Y:S01]  /*26470*/  LDL R9, [R1+0xec4] ;  /* 0x000ec40001097983 */ /* 0x000ee20000100800 */
[----:B-----5:R-:W-:-:S03]  /*26480*/  IADD3.X R3, PT, PT, R6, UR10, RZ, P1, !PT ;  /* 0x0000000a06037c10 */ /* 0x020fc60008ffe4ff */
[----:B------:R-:W5:Y:S04]  /*26490*/  LDL R6, [R1+0xebc] ;  /* 0x000ebc0001067983 */ /* 0x000f680000100800 */
[----:B-1----:R0:W5:Y:S04]  /*264a0*/  LDG.E.U8 R14, desc[UR12][R2.64] ;  /* 0x0000000c020e7981 */ /* 0x002168000c1e1100 */
[----:B------:R1:W-:Y:S04]  /*264b0*/  STL [R1+0xb0], R20 ;  /* 0x0000b01401007387 */ /* 0x0003e80000100800 */
[----:B------:R-:W5:Y:S01]  /*264c0*/  LDL R12, [R1+0xec8] ;  /* 0x000ec800010c7983 */ /* 0x000f620000100800 */
[----:B0-----:R-:W-:-:S04]  /*264d0*/  IADD3 R2, P1, PT, R10, UR5, RZ ;  /* 0x000000050a027c10 */ /* 0x001fc8000ff3e0ff */
[----:B--2---:R-:W-:Y:S02]  /*264e0*/  IADD3.X R3, PT, PT, R8, UR10, RZ, P1, !PT ;  /* 0x0000000a08037c10 */ /* 0x004fe40008ffe4ff */
[----:B------:R-:W2:Y:S04]  /*264f0*/  LDL R8, [R1+0xeb8] ;  /* 0x000eb80001087983 */ /* 0x000ea80000100800 */
[----:B-1----:R4:W2:Y:S04]  /*26500*/  LDG.E.U8 R20, desc[UR12][R2.64] ;  /* 0x0000000c02147981 */ /* 0x0028a8000c1e1100 */
[----:B------:R0:W-:Y:S01]  /*26510*/  STL [R1+0xac], R16 ;  /* 0x0000ac1001007387 */ /* 0x0001e20000100800 */
[----:B----4-:R-:W-:-:S03]  /*26520*/  IADD3 R2, P1, PT, R5, UR5, RZ ;  /* 0x0000000505027c10 */ /* 0x010fc6000ff3e0ff */
[----:B------:R-:W4:Y:S01]  /*26530*/  LDL R5, [R1+0xecc] ;  /* 0x000ecc0001057983 */ /* 0x000f220000100800 */
[----:B------:R-:W-:-:S03]  /*26540*/  IADD3.X R3, PT, PT, R7, UR10, RZ, P1, !PT ;  /* 0x0000000a07037c10 */ /* 0x000fc60008ffe4ff */
[----:B------:R-:W4:Y:S04]  /*26550*/  LDL R7, [R1+0xea8] ;  /* 0x000ea80001077983 */ /* 0x000f280000100800 */
[----:B------:R1:W-:Y:S04]  /*26560*/  STL [R1+0x28], R13 ;  /* 0x0000280d01007387 */ /* 0x0003e80000100800 */
[----:B------:R-:W4:Y:S04]  /*26570*/  LDL R11, [R1+0xeac] ;  /* 0x000eac00010b7983 */ /* 0x000f280000100800 */
[----:B0-----:R0:W4:Y:S02]  /*26580*/  LDG.E.U8 R16, desc[UR12][R2.64] ;  /* 0x0000000c02107981 */ /* 0x001124000c1e1100 */
[----:B0-----:R-:W-:-:S02]  /*26590*/  IADD3 R2, P1, PT, R4, UR5, RZ ;  /* 0x0000000504027c10 */ /* 0x001fc4000ff3e0ff */
[----:B------:R-:W4:Y:S04]  /*265a0*/  LDL R4, [R1+0xea4] ;  /* 0x000ea40001047983 */ /* 0x000f280000100800 */
[----:B------:R0:W-:Y:S04]  /*265b0*/  STL [R1+0xa4], R18 ;  /* 0x0000a41201007387 */ /* 0x0001e80000100800 */
[----:B------:R-:W4:Y:S01]  /*265c0*/  LDL R10, [R1+0xeb0] ;  /* 0x000eb000010a7983 */ /* 0x000f220000100800 */
[----:B---3--:R-:W-:-:S03]  /*265d0*/  IADD3.X R3, PT, PT, R0, UR10, RZ, P1, !PT ;  /* 0x0000000a00037c10 */ /* 0x008fc60008ffe4ff */
[----:B------:R-:W3:Y:S04]  /*265e0*/  LDL R0, [R1+0xea0] ;  /* 0x000ea00001007983 */ /* 0x000ee80000100800 */
[----:B-1----:R1:W3:Y:S04]  /*265f0*/  LDG.E.U8 R13, desc[UR12][R2.64] ;  /* 0x0000000c020d7981 */ /* 0x0022e8000c1e1100 */
[----:B------:R0:W-:Y:S01]  /*26600*/  STL [R1+0xa0], R17 ;  /* 0x0000a01101007387 */ /* 0x0001e20000100800 */
[----:B-1----:R-:W-:-:S03]  /*26610*/  IADD3 R2, P1, PT, R9, UR5, RZ ;  /* 0x0000000509027c10 */ /* 0x002fc6000ff3e0ff */
[----:B------:R-:W3:Y:S01]  /*26620*/  LDL R9, [R1+0xeb4] ;  /* 0x000eb40001097983 */ /* 0x000ee20000100800 */
[----:B-----5:R-:W-:-:S03]  /*26630*/  IADD3.X R3, PT, PT, R6, UR10, RZ, P1, !PT ;  /* 0x0000000a06037c10 */ /* 0x020fc60008ffe4ff */
[----:B------:R-:W5:Y:S04]  /*26640*/  LDL R6, [R1+0xe90] ;  /* 0x000e900001067983 */ /* 0x000f680000100800 */
[----:B0-----:R0:W5:Y:S04]  /*26650*/  LDG.E.U8 R18, desc[UR12][R2.64] ;  /* 0x0000000c02127981 */ /* 0x001168000c1e1100 */
[----:B------:R1:W-:Y:S01]  /*26660*/  STL [R1+0x9c], R15 ;  /* 0x00009c0f01007387 */ /* 0x0003e20000100800 */
[----:B0-----:R-:W-:-:S04]  /*26670*/  IADD3 R2, P1, PT, R12, UR5, RZ ;  /* 0x000000050c027c10 */ /* 0x001fc8000ff3e0ff */
[----:B--2---:R-:W-:Y:S02]  /*26680*/  IADD3.X R3, PT, PT, R8, UR10, RZ, P1, !PT ;  /* 0x0000000a08037c10 */ /* 0x004fe40008ffe4ff */
[----:B------:R-:W2:Y:S04]  /*26690*/  LDL R8, [R1+0xe94] ;  /* 0x000e940001087983 */ /* 0x000ea80000100800 */
[----:B------:R4:W2:Y:S02]  /*266a0*/  LDG.E.U8 R17, desc[UR12][R2.64] ;  /* 0x0000000c02117981 */ /* 0x0008a4000c1e1100 */
[----:B----4-:R-:W-:Y:S02]  /*266b0*/  IADD3 R2, P1, PT, R5, UR5, RZ ;  /* 0x0000000505027c10 */ /* 0x010fe4000ff3e0ff */
[----:B------:R-:W4:Y:S04]  /*266c0*/  LDL R5, [R1+0xe8c] ;  /* 0x000e8c0001057983 */ /* 0x000f280000100800 */
[----:B------:R0:W-:Y:S01]  /*266d0*/  STL [R1+0x24], R14 ;  /* 0x0000240e01007387 */ /* 0x0001e20000100800 */
[----:B------:R-:W-:-:S03]  /*266e0*/  IADD3.X R3, PT, PT, R7, UR10, RZ, P1, !PT ;  /* 0x0000000a07037c10 */ /* 0x000fc60008ffe4ff */
[----:B------:R-:W4:Y:S04]  /*266f0*/  LDL R7, [R1+0xe98] ;  /* 0x000e980001077983 */ /* 0x000f280000100800 */
[----:B-1----:R1:W4:Y:S02]  /*26700*/  LDG.E.U8 R15, desc[UR12][R2.64] ;  /* 0x0000000c020f7981 */ /* 0x002324000c1e1100 */
[----:B-1----:R-:W-:-:S04]  /*26710*/  IADD3 R2, P1, PT, R11, UR5, RZ ;  /* 0x000000050b027c10 */ /* 0x002fc8000ff3e0ff */
[----:B------:R-:W-:Y:S02]  /*26720*/  IADD3.X R3, PT, PT, R4, UR10, RZ, P1, !PT ;  /* 0x0000000a04037c10 */ /* 0x000fe40008ffe4ff */
[----:B------:R-:W4:Y:S04]  /*26730*/  LDL R4, [R1+0xe88] ;  /* 0x000e880001047983 */ /* 0x000f280000100800 */
[----:B0-----:R0:W4:Y:S04]  /*26740*/  LDG.E.U8 R14, desc[UR12][R2.64] ;  /* 0x0000000c020e7981 */ /* 0x001128000c1e1100 */
[----:B------:R1:W-:Y:S01]  /*26750*/  STL [R1+0x94], R20 ;  /* 0x0000941401007387 */ /* 0x0003e20000100800 */
[----:B0-----:R-:W-:-:S03]  /*26760*/  IADD3 R2, P1, PT, R10, UR5, RZ ;  /* 0x000000050a027c10 */ /* 0x001fc6000ff3e0ff */
[----:B------:R-:W4:Y:S01]  /*26770*/  LDL R10, [R1+0xe9c] ;  /* 0x000e9c00010a7983 */ /* 0x000f220000100800 */
[----:B---3--:R-:W-:-:S03]  /*26780*/  IADD3.X R3, PT, PT, R0, UR10, RZ, P1, !PT ;  /* 0x0000000a00037c10 */ /* 0x008fc60008ffe4ff */
[----:B------:R-:W3:Y:S04]  /*26790*/  LDL R0, [R1+0xe78] ;  /* 0x000e780001007983 */ /* 0x000ee80000100800 */
[----:B-1----:R0:W3:Y:S04]  /*267a0*/  LDG.E.U8 R20, desc[UR12][R2.64] ;  /* 0x0000000c02147981 */ /* 0x0020e8000c1e1100 */
[----:B------:R1:W-:Y:S04]  /*267b0*/  STL [R1+0x90], R16 ;  /* 0x0000901001007387 */ /* 0x0003e80000100800 */
[----:B------:R-:W3:Y:S01]  /*267c0*/  LDL R12, [R1+0xe7c] ;  /* 0x000e7c00010c7983 */ /* 0x000ee20000100800 */
[----:B0-----:R-:W-:-:S04]  /*267d0*/  IADD3 R2, P1, PT, R9, UR5, RZ ;  /* 0x0000000509027c10 */ /* 0x001fc8000ff3e0ff */
[----:B-----5:R-:W-:Y:S02]  /*267e0*/  IADD3.X R3, PT, PT, R6, UR10, RZ, P1, !PT ;  /* 0x0000000a06037c10 */ /* 0x020fe40008ffe4ff */
[----:B------:R-:W5:Y:S04]  /*267f0*/  LDL R6, [R1+0xe74] ;  /* 0x000e740001067983 */ /* 0x000f680000100800 */
[----:B-1----:R2:W5:Y:S04]  /*26800*/  LDG.E.U8 R16, desc[UR12][R2.64] ;  /* 0x0000000c02107981 */ /* 0x002568000c1e1100 */
[----:B------:R0:W-:Y:S01]  /*26810*/  STL [R1+0x8c], R13 ;  /* 0x00008c0d01007387 */ /* 0x0001e20000100800 */
[----:B--2---:R-:W-:-:S03]  /*26820*/  IADD3 R2, P1, PT, R8, UR5, RZ ;  /* 0x0000000508027c10 */ /* 0x004fc6000ff3e0ff */
[----:B------:R-:W2:Y:S01]  /*26830*/  LDL R8, [R1+0xe80] ;  /* 0x000e800001087983 */ /* 0x000ea20000100800 */
[----:B----4-:R-:W-:-:S03]  /*26840*/  IADD3.X R3, PT, PT, R5, UR10, RZ, P1, !PT ;  /* 0x0000000a05037c10 */ /* 0x010fc60008ffe4ff */
        /* <DEDUP_REMOVED lines=8> */
[----:B------:R-:W-:-:S03]  /*268d0*/  IADD3.X R3, PT, PT, R4, UR10, RZ, P1, !PT ;  /* 0x0000000a04037c10 */ /* 0x000fc60008ffe4ff */
[----:B------:R-:W4:Y:S04]  /*268e0*/  LDL R4, [R1+0xe5c] ;  /* 0x000e5c0001047983 */ /* 0x000f280000100800 */
[----:B-1----:R1:W4:Y:S04]  /*268f0*/  LDG.E.U8 R18, desc[UR12][R2.64] ;  /* 0x0000000c02127981 */ /* 0x002328000c1e1100 */
[----:B------:R0:W-:Y:S01]  /*26900*/  STL [R1+0x80], R15 ;  /* 0x0000800f01007387 */ /* 0x0001e20000100800 */
[----:B-1----:R-:W-:-:S03]  /*26910*/  IADD3 R2, P1, PT, R10, UR5, RZ ;  /* 0x000000050a027c10 */ /* 0x002fc6000ff3e0ff */
[----:B------:R-:W4:Y:S01]  /*26920*/  LDL R10, [R1+0xe68] ;  /* 0x000e6800010a7983 */ /* 0x000f220000100800 */
[----:B---3--:R-:W-:-:S03]  /*26930*/  IADD3.X R3, PT, PT, R0, UR10, RZ, P1, !PT ;  /* 0x0000000a00037c10 */ /* 0x008fc60008ffe4ff */
[----:B------:R-:W3:Y:S04]  /*26940*/  LDL R0, [R1+0xe58] ;  /* 0x000e580001007983 */ /* 0x000ee80000100800 */
[----:B0-----:R0:W3:Y:S04]  /*26950*/  LDG.E.U8 R17, desc[UR12][R2.64] ;  /* 0x0000000c02117981 */ /* 0x0010e8000c1e1100 */
[----:B------:R1:W-:Y:S01]  /*26960*/  STL [R1+0x7c], R14 ;  /* 0x00007c0e01007387 */ /* 0x0003e20000100800 */
[----:B0-----:R-:W-:-:S04]  /*26970*/  IADD3 R2, P1, PT, R12, UR5, RZ ;  /* 0x000000050c027c10 */ /* 0x001fc8000ff3e0ff */
[----:B-----5:R-:W-:Y:S02]  /*26980*/  IADD3.X R3, PT, PT, R6, UR10, RZ, P1, !PT ;  /* 0x0000000a06037c10 */ /* 0x020fe40008ffe4ff */
[----:B------:R-:W5:Y:S04]  /*26990*/  LDL R6, [R1+0xe6c] ;  /* 0x000e6c0001067983 */ /* 0x000f680000100800 */
[----:B------:R2:W5:Y:S02]  /*269a0*/  LDG.E.U8 R15, desc[UR12][R2.64] ;  /* 0x0000000c020f7981 */ /* 0x000564000c1e1100 */
[----:B--2---:R-:W-:Y:S02]  /*269b0*/  IADD3 R2, P1, PT, R8, UR5, RZ ;  /* 0x0000000508027c10 */ /* 0x004fe4000ff3e0ff */
[----:B------:R-:W2:Y:S04]  /*269c0*/  LDL R8, [R1+0xe48] ;  /* 0x000e480001087983 */ /* 0x000ea80000100800 */
[----:B------:R0:W-:Y:S01]  /*269d0*/  STL [R1+0x1c], R20 ;  /* 0x00001c1401007387 */ /* 0x0001e20000100800 */
[----:B----4-:R-:W-:-:S03]  /*269e0*/  IADD3.X R3, PT, PT, R5, UR10, RZ, P1, !PT ;  /* 0x0000000a05037c10 */ /* 0x010fc60008ffe4ff */
        /* <DEDUP_REMOVED lines=15> */
[----:B---3--:R-:W-:Y:S02]  /*26ae0*/  IADD3.X R3, PT, PT, R0, UR10, RZ, P1, !PT ;  /* 0x0000000a00037c10 */ /* 0x008fe40008ffe4ff */
[----:B------:R-:W3:Y:S04]  /*26af0*/  LDL R0, [R1+0xdac] ;  /* 0x000dac0001007983 */ /* 0x000ee80000100800 */
[----:B-1----:R5:W3:Y:S04]  /*26b00*/  LDG.E.U8 R13, desc[UR12][R2.64] ;  /* 0x0000000c020d7981 */ /* 0x002ae8000c1e1100 */
[----:B------:R0:W-:Y:S01]  /*26b10*/  STL [R1+0x6c], R18 ;  /* 0x00006c1201007387 */ /* 0x0001e20000100800 */
[----:B-----5:R-:W-:-:S03]  /*26b20*/  IADD3 R2, P1, PT, R6, UR5, RZ ;  /* 0x0000000506027c10 */ /* 0x020fc6000ff3e0ff */
[----:B------:R-:W5:Y:S01]  /*26b30*/  LDL R6, [R1+0xdcc] ;  /* 0x000dcc0001067983 */ /* 0x000f620000100800 */
[----:B--2---:R-:W-:-:S03]  /*26b40*/  IADD3.X R3, PT, PT, R8, UR10, RZ, P1, !PT ;  /* 0x0000000a08037c10 */ /* 0x004fc60008ffe4ff */
[----:B------:R-:W2:Y:S04]  /*26b50*/  LDL R8, [R1+0xdc8] ;  /* 0x000dc80001087983 */ /* 0x000ea80000100800 */
[----:B0-----:R4:W2:Y:S04]  /*26b60*/  LDG.E.U8 R18, desc[UR12][R2.64] ;  /* 0x0000000c02127981 */ /* 0x0018a8000c1e1100 */
[----:B------:R0:W-:Y:S04]  /*26b70*/  STL [R1+0x18], R17 ;  /* 0x0000181101007387 */ /* 0x0001e80000100800 */
[----:B------:R-:W2:Y:S01]  /*26b80*/  LDL R11, [R1+0xe2c] ;  /* 0x000e2c00010b7983 */ /* 0x000ea20000100800 */
[----:B----4-:R-:W-:-:S03]  /*26b90*/  IADD3 R2, P1, PT, R5, UR5, RZ ;  /* 0x0000000505027c10 */ /* 0x010fc6000ff3e0ff */
[----:B------:R-:W4:Y:S04]  /*26ba0*/  LDL R5, [R1+0xe14] ;  /* 0x000e140001057983 */ /* 0x000f280000100800 */
[----:B------:R1:W-:Y:S04]  /*26bb0*/  STL [R1+0x64], R15 ;  /* 0x0000640f01007387 */ /* 0x0003e80000100800 */
[----:B------:R-:W4:Y:S01]  /*26bc0*/  LDL R10, [R1+0xe24] ;  /* 0x000e2400010a7983 */ /* 0x000f220000100800 */
[----:B------:R-:W-:-:S03]  /*26bd0*/  IADD3.X R3, PT, PT, R7, UR10, RZ, P1, !PT ;  /* 0x0000000a07037c10 */ /* 0x000fc60008ffe4ff */
[----:B------:R-:W4:Y:S04]  /*26be0*/  LDL R7, [R1+0xe04] ;  /* 0x000e040001077983 */ /* 0x000f280000100800 */
[----:B0-----:R0:W4:Y:S02]  /*26bf0*/  LDG.E.U8 R17, desc[UR12][R2.64] ;  /* 0x0000000c02117981 */ /* 0x001124000c1e1100 */
[----:B0-----:R-:W-:-:S04]  /*26c00*/  IADD3 R2, P1, PT, R9, UR5, RZ ;  /* 0x0000000509027c10 */ /* 0x001fc8000ff3e0ff */
[----:B------:R-:W-:Y:S02]  /*26c10*/  IADD3.X R3, PT, PT, R4, UR10, RZ, P1, !PT ;  /* 0x0000000a04037c10 */ /* 0x000fe40008ffe4ff */
[----:B------:R-:W4:Y:S04]  /*26c20*/  LDL R4, [R1+0xdf4] ;  /* 0x000df40001047983 */ /* 0x000f280000100800 */
[----:B-1----:R0:W4:Y:S02]  /*26c30*/  LDG.E.U8 R15, desc[UR12][R2.64] ;  /* 0x0000000c020f7981 */ /* 0x002124000c1e1100 */
[----:B0-----:R-:W-:-:S04]  /*26c40*/  IADD3 R2, P1, PT, R12, UR5, RZ ;  /* 0x000000050c027c10 */ /* 0x001fc8000ff3e0ff */
[----:B---3--:R-:W-:Y:S01]  /*26c50*/  IADD3.X R3, PT, PT, R0, UR10, RZ, P1, !PT ;  /* 0x0000000a00037c10 */ /* 0x008fe20008ffe4ff */
[----:B------:R0:W-:Y:S04]  /*26c60*/  STL [R1+0x60], R14 ;  /* 0x0000600e01007387 */ /* 0x0001e80000100800 */
[----:B------:R-:W3:Y:S04]  /*26c70*/  LDL R9, [R1+0xd90] ;  /* 0x000d900001097983 */ /* 0x000ee80000100800 */
[----:B0-----:R5:W3:Y:S04]  /*26c80*/  LDG.E.U8 R14, desc[UR12][R2.64] ;  /* 0x0000000c020e7981 */ /* 0x001ae8000c1e1100 */
[----:B------:R-:W-:Y:S04]  /*26c90*/  STL [R1+0x5c], R20 ;  /* 0x00005c1401007387 */ /* 0x000fe80000100800 */
[----:B------:R-:W3:Y:S01]  /*26ca0*/  LDL R0, [R1+0xe54] ;  /* 0x000e540001007983 */ /* 0x000ee20000100800 */
[----:B-----5:R-:W-:-:S03]  /*26cb0*/  IADD3 R2, P1, PT, R6, UR5, RZ ;  /* 0x0000000506027c10 */ /* 0x020fc6000ff3e0ff */
[----:B------:R-:W5:Y:S01]  /*26cc0*/  LDL R6, [R1+0xda0] ;  /* 0x000da00001067983 */ /* 0x000f620000100800 */
[----:B--2---:R-:W-:-:S03]  /*26cd0*/  IADD3.X R3, PT, PT, R8, UR10, RZ, P1, !PT ;  /* 0x0000000a08037c10 */ /* 0x004fc60008ffe4ff */
[----:B------:R-:W2:Y:S04]  /*26ce0*/  LDL R8, [R1+0xdb4] ;  /* 0x000db40001087983 */ /* 0x000ea80000100800 */
[----:B------:R0:W-:Y:S04]  /*26cf0*/  STL [R1+0x14], R16 ;  /* 0x0000141001007387 */ /* 0x0001e80000100800 */
[----:B0-----:R0:W2:Y:S02]  /*26d00*/  LDG.E.U8 R16, desc[UR12][R2.64] ;  /* 0x0000000c02107981 */ /* 0x0010a4000c1e1100 */
[----:B0-----:R-:W-:-:S04]  /*26d10*/  IADD3 R2, P1, PT, R11, UR5, RZ ;  /* 0x000000050b027c10 */ /* 0x001fc8000ff3e0ff */
[----:B----4-:R-:W-:Y:S01]  /*26d20*/  IADD3.X R3, PT, PT, R5, UR10, RZ, P1, !PT ;  /* 0x0000000a05037c10 */ /* 0x010fe20008ffe4ff */
[----:B--2---:R-:W-:Y:S04]  /*26d30*/  STL [R1+0x1684], R16 ;  /* 0x0016841001007387 */ /* 0x004fe80000100800 */
[----:B------:R-:W2:Y:S04]  /*26d40*/  LDL R5, [R1+0xdb0] ;  /* 0x000db00001057983 */ /* 0x000ea80000100800 */
[----:B------:R0:W-:Y:S04]  /*26d50*/  STL [R1+0x54], R13 ;  /* 0x0000540d01007387 */ /* 0x0001e80000100800 */
[----:B0-----:R0:W4:Y:S02]  /*26d60*/  LDG.E.U8 R13, desc[UR12][R2.64] ;  /* 0x0000000c020d7981 */ /* 0x001124000c1e1100 */
[----:B0-----:R-:W-:-:S04]  /*26d70*/  IADD3 R2, P1, PT, R10, UR5, RZ ;  /* 0x000000050a027c10 */ /* 0x001fc8000ff3e0ff */
[----:B------:R-:W-:-:S05]  /*26d80*/  IADD3.X R3, PT, PT, R7, UR10, RZ, P1, !PT ;  /* 0x0000000a07037c10 */ /* 0x000fca0008ffe4ff */
[----:B------:R0:W2:Y:S02]  /*26d90*/  LDG.E.U8 R12, desc[UR12][R2.64] ;  /* 0x0000000c020c7981 */ /* 0x0000a4000c1e1100 */
[----:B0-----:R-:W-:-:S04]  /*26da0*/  IADD3 R2, P1, PT, R4, UR5, RZ ;  /* 0x0000000504027c10 */ /* 0x001fc8000ff3e0ff */
[----:B---3--:R-:W-:-:S05]  /*26db0*/  IADD3.X R3, PT, PT, R9, UR10, RZ, P1, !PT ;  /* 0x0000000a09037c10 */ /* 0x008fca0008ffe4ff */
[----:B------:R0:W3:Y:S04]  /*26dc0*/  LDG.E.U8 R11, desc[UR12][R2.64] ;  /* 0x0000000c020b7981 */ /* 0x0000e8000c1e1100 */
[----:B----4-:R1:W-:Y:S04]  /*26dd0*/  STL [R1+0x1688], R13 ;  /* 0x0016880d01007387 */ /* 0x0103e80000100800 */
[----:B------:R-:W4:Y:S04]  /*26de0*/  LDL R7, [R1+0xdd4] ;  /* 0x000dd40001077983 */ /* 0x000f280000100800 */
[----:B------:R-:W-:Y:S04]  /*26df0*/  STL [R1+0x50], R18 ;  /* 0x0000501201007387 */ /* 0x000fe80000100800 */
[----:B--2---:R-:W-:Y:S04]  /*26e00*/  STL [R1+0x168c], R12 ;  /* 0x00168c0c01007387 */ /* 0x004fe80000100800 */
[----:B------:R-:W2:Y:S04]  /*26e10*/  LDL R4, [R1+0xdd0] ;  /* 0x000dd00001047983 */ /* 0x000ea80000100800 */
[----:B------:R-:W-:Y:S04]  /*26e20*/  STL [R1+0x4c], R17 ;  /* 0x00004c1101007387 */ /* 0x000fe80000100800 */
[----:B------:R-:W2:Y:S04]  /*26e30*/  LDL R10, [R1+0xe30] ;  /* 0x000e3000010a7983 */ /* 0x000ea80000100800 */
[----:B------:R-:W2:Y:S01]  /*26e40*/  LDL R9, [R1+0xe18] ;  /* 0x000e180001097983 */ /* 0x000ea20000100800 */
[----:B0-----:R-:W-:-:S03]  /*26e50*/  IADD3 R2, P1, PT, R0, UR5, RZ ;  /* 0x0000000500027c10 */ /* 0x001fc6000ff3e0ff */
[----:B---3--:R-:W-:Y:S01]  /*26e60*/  STL [R1+0x1690], R11 ;  /* 0x0016900b01007387 */ /* 0x008fe20000100800 */
[----:B-----5:R-:W-:-:S03]  /*26e70*/  IADD3.X R3, PT, PT, R6, UR10, RZ, P1, !PT ;  /* 0x0000000a06037c10 */ /* 0x020fc60008ffe4ff */
[----:B------:R-:W3:Y:S04]  /*26e80*/  LDL R0, [R1+0xe08] ;  /* 0x000e080001007983 */ /* 0x000ee80000100800 */
[----:B------:R-:W-:Y:S04]  /*26e90*/  STL [R1+0x10], R15 ;  /* 0x0000100f01007387 */ /* 0x000fe80000100800 */
[----:B------:R-:W5:Y:S04]  /*26ea0*/  LDL R6, [R1+0xde8] ;  /* 0x000de80001067983 */ /* 0x000f680000100800 */
[----:B------:R0:W3:Y:S04]  /*26eb0*/  LDG.E.U8 R16, desc[UR12][R2.64] ;  /* 0x0000000c02107981 */ /* 0x0000e8000c1e1100 */
[----:B------:R0:W-:Y:S04]  /*26ec0*/  STL [R1+0x8], R14 ;  /* 0x0000080e01007387 */ /* 0x0001e80000100800 */
[----:B-1----:R-:W5:Y:S01]  /*26ed0*/  LDL R13, [R1+0xe34] ;  /* 0x000e3400010d7983 */ /* 0x002f620000100800 */
[----:B0-----:R-:W-:-:S03]  /*26ee0*/  IADD3 R2, P1, PT, R8, UR5, RZ ;  /* 0x0000000508027c10 */ /* 0x001fc6000ff3e0ff */
[----:B------:R-:W5:Y:S04]  /*26ef0*/  LDL R8, [R1+0xd94] ;  /* 0x000d940001087983 */ /* 0x000f680000100800 */
[----:B------:R-:W5:Y:S01]  /*26f00*/  LDL R14, [R1+0xdf8] ;  /* 0x000df800010e7983 */ /* 0x000f620000100800 */
[----:B------:R-:W-:-:S03]  /*26f10*/  IADD3.X R3, PT, PT, R5, UR10, RZ, P1, !PT ;  /* 0x0000000a05037c10 */ /* 0x000fc60008ffe4ff */
[----:B------:R-:W5:Y:S04]  /*26f20*/  LDL R5, [R1+0xda4] ;  /* 0x000da40001057983 */ /* 0x000f680000100800 */
[----:B------:R4:W5:Y:S04]  /*26f30*/  LDG.E.U8 R15, desc[UR12][R2.64] ;  /* 0x0000000c020f7981 */ /* 0x000968000c1e1100 */
[----:B------:R-:W5:Y:S04]  /*26f40*/  LDL R12, [R1+0xdbc] ;  /* 0x000dbc00010c7983 */ /* 0x000f680000100800 */
[----:B------:R-:W5:Y:S01]  /*26f50*/  LDL R11, [R1+0xddc] ;  /* 0x000ddc00010b7983 */ /* 0x000f620000100800 */
[----:B----4-:R-:W-:-:S03]  /*26f60*/  IADD3 R2, P1, PT, R7, UR5, RZ ;  /* 0x0000000507027c10 */ /* 0x010fc6000ff3e0ff */
[----:B------:R-:W4:Y:S01]  /*26f70*/  LDL R7, [R1+0xdb8] ;  /* 0x000db80001077983 */ /* 0x000f220000100800 */
[----:B--2---:R-:W-:-:S05]  /*26f80*/  IADD3.X R3, PT, PT, R4, UR10, RZ, P1, !PT ;  /* 0x0000000a04037c10 */ /* 0x004fca0008ffe4ff */
[----:B------:R0:W2:Y:S02]  /*26f90*/  LDG.E.U8 R4, desc[UR12][R2.64] ;  /* 0x0000000c02047981 */ /* 0x0000a4000c1e1100 */
[----:B0-----:R-:W-:-:S04]  /*26fa0*/  IADD3 R2, P1, PT, R10, UR5, RZ ;  /* 0x000000050a027c10 */ /* 0x001fc8000ff3e0ff */
[----:B------:R-:W-:-:S05]  /*26fb0*/  IADD3.X R3, PT, PT, R9, UR10, RZ, P1, !PT ;  /* 0x0000000a09037c10 */ /* 0x000fca0008ffe4ff */
[----:B------:R3:W2:Y:S02]  /*26fc0*/  LDG.E.U8 R10, desc[UR12][R2.64] ;  /* 0x0000000c020a7981 */ /* 0x0006a4000c1e1100 */
[----:B---3--:R-:W-:-:S04]  /*26fd0*/  IADD3 R2, P1, PT, R0, UR5, RZ ;  /* 0x0000000500027c10 */ /* 0x008fc8000ff3e0ff */
[----:B-----5:R-:W-:-:S05]  /*26fe0*/  IADD3.X R3, PT, PT, R6, UR10, RZ, P1, !PT ;  /* 0x0000000a06037c10 */ /* 0x020fca0008ffe4ff */
[----:B------:R0:W3:Y:S02]  /*26ff0*/  LDG.E.U8 R9, desc[UR12][R2.64] ;  /* 0x0000000c02097981 */ /* 0x0000e4000c1e1100 */
[----:B0-----:R-:W-:-:S04]  /*27000*/  IADD3 R2, P1, PT, R14, UR5, RZ ;  /* 0x000000050e027c10 */ /* 0x001fc8000ff3e0ff */
[----:B------:R-:W-:-:S05]  /*27010*/  IADD3.X R3, PT, PT, R8, UR10, RZ, P1, !PT ;  /* 0x0000000a08037c10 */ /* 0x000fca0008ffe4ff */
[----:B------:R0:W5:Y:S02]  /*27020*/  LDG.E.U8 R8, desc[UR12][R2.64] ;  /* 0x0000000c02087981 */ /* 0x000164000c1e1100 */
[----:B0-----:R-:W-:-:S04]  /*27030*/  IADD3 R2, P1, PT, R13, UR5, RZ ;  /* 0x000000050d027c10 */ /* 0x001fc8000ff3e0ff */
[----:B------:R-:W-:-:S05]  /*27040*/  IADD3.X R3, PT, PT, R5, UR10, RZ, P1, !PT ;  /* 0x0000000a05037c10 */ /* 0x000fca0008ffe4ff */
[----:B------:R0:W5:Y:S02]  /*27050*/  LDG.E.U8 R18, desc[UR12][R2.64] ;  /* 0x0000000c02127981 */ /* 0x000164000c1e1100 */
[----:B0-----:R-:W-:-:S04]  /*27060*/  IADD3 R2, P1, PT, R12, UR5, RZ ;  /* 0x000000050c027c10 */ /* 0x001fc8000ff3e0ff */
[----:B----4-:R-:W-:-:S05]  /*27070*/  IADD3.X R3, PT, PT, R7, UR10, RZ, P1, !PT ;  /* 0x0000000a07037c10 */ /* 0x010fca0008ffe4ff */
[----:B------:R0:W4:Y:S04]  /*27080*/  LDG.E.U8 R7, desc[UR12][R2.64] ;  /* 0x0000000c02077981 */ /* 0x000128000c1e1100 */
[----:B--2---:R-:W-:Y:S04]  /*27090*/  STL [R1+0x1660], R4 ;  /* 0x0016600401007387 */ /* 0x004fe80000100800 */
[----:B------:R1:W-:Y:S04]  /*270a0*/  STL [R1+0x1664], R10 ;  /* 0x0016640a01007387 */ /* 0x0003e80000100800 */
[----:B------:R-:W2:Y:S04]  /*270b0*/  LDL R0, [R1+0xdd8] ;  /* 0x000dd80001007983 */ /* 0x000ea80000100800 */
[----:B------:R-:W2:Y:S04]  /*270c0*/  LDL R6, [R1+0xde4] ;  /* 0x000de40001067983 */ /* 0x000ea80000100800 */
[----:B-1----:R-:W2:Y:S04]  /*270d0*/  LDL R10, [R1+0xe1c] ;  /* 0x000e1c00010a7983 */ /* 0x002ea80000100800 */
[----:B---3--:R-:W-:Y:S01]  /*270e0*/  STL [R1+0x1668], R9 ;  /* 0x0016680901007387 */ /* 0x008fe20000100800 */
[----:B0-----:R-:W-:-:S03]  /*270f0*/  IADD3 R2, P1, PT, R11, UR5, RZ ;  /* 0x000000050b027c10 */ /* 0x001fc6000ff3e0ff */
[----:B-----5:R-:W-:Y:S04]  /*27100*/  STL [R1+0x166c], R8 ;  /* 0x00166c0801007387 */ /* 0x020fe80000100800 */
[----:B------:R-:W-:Y:S04]  /*27110*/  STL [R1+0x30], R16 ;  /* 0x0000301001007387 */ /* 0x000fe80000100800 */
[----:B------:R-:W3:Y:S04]  /*27120*/  LDL R5, [R1+0xe0c] ;  /* 0x000e0c0001057983 */ /* 0x000ee80000100800 */
[----:B------:R-:W5:Y:S04]  /*27130*/  LDL R4, [R1+0xdec] ;  /* 0x000dec0001047983 */ /* 0x000f680000100800 */
[----:B------:R0:W-:Y:S04]  /*27140*/  STL [R1+0x4], R15 ;  /* 0x0000040f01007387 */ /* 0x0001e80000100800 */
[----:B----4-:R1:W-:Y:S04]  /*27150*/  STL [R1+0x163c], R7 ;  /* 0x00163c0701007387 */ /* 0x0103e80000100800 */
[----:B------:R-:W4:Y:S04]  /*27160*/  LDL R17, [R1+0xdfc] ;  /* 0x000dfc0001117983 */ /* 0x000f280000100800 */
[----:B0-----:R-:W4:Y:S04]  /*27170*/  LDL R15, [R1+0xd98] ;  /* 0x000d9800010f7983 */ /* 0x001f280000100800 */
        /* <DEDUP_REMOVED lines=9> */
[----:B----4-:R-:W-:-:S04]  /*27210*/  IADD3 R2, P1, PT, R17, UR5, RZ ;  /* 0x0000000511027c10 */ /* 0x010fc8000ff3e0ff */
[----:B------:R-:W-:-:S06]  /*27220*/  IADD3.X R3, PT, PT, R15, UR10, RZ, P1, !PT ;  /* 0x0000000a0f037c10 */ /* 0x000fcc0008ffe4ff */
[----:B------:R-:W4:Y:S04]  /*27230*/  LDG.E.U8 R3, desc[UR12][R2.64] ;  /* 0x0000000c02037981 */ /* 0x000f28000c1e1100 */
[----:B--2---:R-:W-:Y:S04]  /*27240*/  STL [R1+0x1640], R0 ;  /* 0x0016400001007387 */ /* 0x004fe80000100800 */
[----:B------:R-:W2:Y:S04]  /*27250*/  LDL R16, [R1+0xda8] ;  /* 0x000da80001107983 */ /* 0x000ea80000100800 */
[----:B------:R-:W5:Y:S04]  /*27260*/  LDL R13, [R1+0xdc4] ;  /* 0x000dc400010d7983 */ /* 0x000f680000100800 */
[----:B------:R-:W5:Y:S04]  /*27270*/  LDL R12, [R1+0xdc0] ;  /* 0x000dc000010c7983 */ /* 0x000f680000100800 */
[----:B------:R-:W5:Y:S04]  /*27280*/  LDL R11, [R1+0xe28] ;  /* 0x000e2800010b7983 */ /* 0x000f680000100800 */
[----:B------:R-:W5:Y:S04]  /*27290*/  LDL R10, [R1+0xde0] ;  /* 0x000de000010a7983 */ /* 0x000f680000100800 */
[----:B------:R0:W-:Y:S04]  /*272a0*/  STL [R1+0x1644], R6 ;  /* 0x0016440601007387 */ /* 0x0001e80000100800 */
[----:B------:R-:W5:Y:S04]  /*272b0*/  LDL R9, [R1+0xe20] ;  /* 0x000e200001097983 */ /* 0x000f680000100800 */
[----:B------:R-:W5:Y:S04]  /*272c0*/  LDL R8, [R1+0xe00] ;  /* 0x000e000001087983 */ /* 0x000f680000100800 */
[----:B-1----:R-:W5:Y:S04]  /*272d0*/  LDL R7, [R1+0xe10] ;  /* 0x000e100001077983 */ /* 0x002f680000100800 */
[----:B0-----:R-:W5:Y:S04]  /*272e0*/  LDL R6, [R1+0xdf0] ;  /* 0x000df00001067983 */ /* 0x001f680000100800 */
[----:B------:R-:W5:Y:S04]  /*272f0*/  LDL R4, [R1+0xd9c] ;  /* 0x000d9c0001047983 */ /* 0x000f680000100800 */
[----:B------:R-:W5:Y:S01]  /*27300*/  LDL R0, [R1+0xd8c] ;  /* 0x000d8c0001007983 */ /* 0x000f620000100800 */
[----:B------:R-:W-:-:S03]  /*27310*/  IADD3 R14, P1, PT, R14, UR5, RZ ;  /* 0x000000050e0e7c10 */ /* 0x000fc6000ff3e0ff */
[----:B------:R-:W-:Y:S04]  /*27320*/  STL [R1+0xc], R18 ;  /* 0x00000c1201007387 */ /* 0x000fe80000100800 */
[----:B---3--:R-:W-:Y:S04]  /*27330*/  STL [R1+0x1648], R5 ;  /* 0x0016480501007387 */ /* 0x008fe80000100800 */
[----:B----4-:R0:W-:Y:S01]  /*27340*/  STL [R1+0x164c], R3 ;  /* 0x00164c0301007387 */ /* 0x0101e20000100800 */
[----:B--2---:R-:W-:-:S05]  /*27350*/  IADD3.X R15, PT, PT, R16, UR10, RZ, P1, !PT ;  /* 0x0000000a100f7c10 */ /* 0x004fca0008ffe4ff */
[----:B0-----:R5:W2:Y:S02]  /*27360*/  LDG.E.U8 R3, desc[UR12][R14.64] ;  /* 0x0000000c0e037981 */ /* 0x001aa4000c1e1100 */
[----:B-----5:R-:W-:-:S04]  /*27370*/  IADD3 R14, P1, PT, R13, UR5, RZ ;  /* 0x000000050d0e7c10 */ /* 0x020fc8000ff3e0ff */
[----:B------:R-:W-:-:S05]  /*27380*/  IADD3.X R15, PT, PT, R12, UR10, RZ, P1, !PT ;  /* 0x0000000a0c0f7c10 */ /* 0x000fca0008ffe4ff */
[----:B------:R0:W3:Y:S02]  /*27390*/  LDG.E.U8 R2, desc[UR12][R14.64] ;  /* 0x0000000c0e027981 */ /* 0x0000e4000c1e1100 */
[----:B0-----:R-:W-:-:S04]  /*273a0*/  IADD3 R14, P1, PT, R11, UR5, RZ ;  /* 0x000000050b0e7c10 */ /* 0x001fc8000ff3e0ff */
[----:B------:R-:W-:-:S05]  /*273b0*/  IADD3.X R15, PT, PT, R10, UR10, RZ, P1, !PT ;  /* 0x0000000a0a0f7c10 */ /* 0x000fca0008ffe4ff */
[----:B------:R0:W4:Y:S02]  /*273c0*/  LDG.E.U8 R17, desc[UR12][R14.64] ;  /* 0x0000000c0e117981 */ /* 0x000124000c1e1100 */
[----:B0-----:R-:W-:-:S04]  /*273d0*/  IADD3 R14, P1, PT, R9, UR5, RZ ;  /* 0x00000005090e7c10 */ /* 0x001fc8000ff3e0ff */
[----:B------:R-:W-:-:S05]  /*273e0*/  IADD3.X R15, PT, PT, R8, UR10, RZ, P1, !PT ;  /* 0x0000000a080f7c10 */ /* 0x000fca0008ffe4ff */
[----:B------:R0:W5:Y:S02]  /*273f0*/  LDG.E.U8 R18, desc[UR12][R14.64] ;  /* 0x0000000c0e127981 */ /* 0x000164000c1e1100 */
[----:B0-----:R-:W-:-:S04]  /*27400*/  IADD3 R14, P1, PT, R7, UR5, RZ ;  /* 0x00000005070e7c10 */ /* 0x001fc8000ff3e0ff */
[----:B------:R-:W-:-:S05]  /*27410*/  IADD3.X R15, PT, PT, R6, UR10, RZ, P1, !PT ;  /* 0x0000000a060f7c10 */ /* 0x000fca0008ffe4ff */
[----:B------:R0:W2:Y:S02]  /*27420*/  LDG.E.U8 R23, desc[UR12][R14.64] ;  /* 0x0000000c0e177981 */ /* 0x0000a4000c1e1100 */
[----:B0-----:R-:W-:-:S04]  /*27430*/  IADD3 R14, P1, PT, R4, UR5, RZ ;  /* 0x00000005040e7c10 */ /* 0x001fc8000ff3e0ff */
[----:B------:R-:W-:-:S05]  /*27440*/  IADD3.X R15, PT, PT, R0, UR10, RZ, P1, !PT ;  /* 0x0000000a000f7c10 */ /* 0x000fca0008ffe4ff */
[----:B------:R-:W2:Y:S04]  /*27450*/  LDG.E.U8 R26, desc[UR12][R14.64] ;  /* 0x0000000c0e1a7981 */ /* 0x000ea8000c1e1100 */
[----:B---3--:R0:W-:Y:S04]  /*27460*/  STL [R1+0x15f0], R2 ;  /* 0x0015f00201007387 */ /* 0x0081e80000100800 */
[----:B----4-:R-:W-:Y:S04]  /*27470*/  STL [R1+0x15f4], R17 ;  /* 0x0015f41101007387 */ /* 0x010fe80000100800 */
[----:B-----5:R-:W-:Y:S04]  /*27480*/  STL [R1+0x15f8], R18 ;  /* 0x0015f81201007387 */ /* 0x020fe80000100800 */
[----:B--2---:R-:W-:Y:S04]  /*27490*/  STL [R1+0x15fc], R23 ;  /* 0x0015fc1701007387 */ /* 0x004fe80000100800 */
[----:B------:R-:W2:Y:S04]  /*274a0*/  LDL.LU R5, [R1+0x41c] ;  /* 0x00041c0001057983 */ /* 0x000ea80000300800 */
[----:B------:R-:W3:Y:S04]  /*274b0*/  LDL.LU R6, [R1+0x418] ;  /* 0x0004180001067983 */ /* 0x000ee80000300800 */
[----:B------:R-:W4:Y:S04]  /*274c0*/  LDL.LU R0, [R1+0x3dc] ;  /* 0x0003dc0001007983 */ /* 0x000f280000300800 */
[----:B------:R-:W5:Y:S04]  /*274d0*/  LDL.LU R7, [R1+0x3d4] ;  /* 0x0003d40001077983 */ /* 0x000f680000300800 */
[----:B------:R-:W2:Y:S04]  /*274e0*/  LDL.LU R8, [R1+0x3d0] ;  /* 0x0003d00001087983 */ /* 0x000ea80000300800 */
[----:B------:R-:W2:Y:S04]  /*274f0*/  LDL.LU R9, [R1+0x3cc] ;  /* 0x0003cc0001097983 */ /* 0x000ea80000300800 */
[----:B------:R-:W2:Y:S04]  /*27500*/  LDL.LU R10, [R1+0x3c8] ;  /* 0x0003c800010a7983 */ /* 0x000ea80000300800 */
[----:B------:R-:W2:Y:S04]  /*27510*/  LDL.LU R12, [R1+0x3c4] ;  /* 0x0003c400010c7983 */ /* 0x000ea80000300800 */
[----:B------:R-:W-:Y:S04]  /*27520*/  STL [R1], R3 ;  /* 0x0000000301007387 */ /* 0x000fe80000100800 */
[----:B------:R-:W-:Y:S04]  /*27530*/  STL [R1+0x1600], R26 ;  /* 0x0016001a01007387 */ /* 0x000fe80000100800 */
[----:B------:R-:W3:Y:S04]  /*27540*/  LDL.LU R4, [R1+0x3c0] ;  /* 0x0003c00001047983 */ /* 0x000ee80000300800 */
[----:B------:R-:W3:Y:S04]  /*27550*/  LDL.LU R11, [R1+0x3bc] ;  /* 0x0003bc00010b7983 */ /* 0x000ee80000300800 */
[----:B------:R-:W3:Y:S01]  /*27560*/  LDL.LU R13, [R1+0x3b8] ;  /* 0x0003b800010d7983 */ /* 0x000ee20000300800 */
[----:B------:R-:W1:Y:S01]  /*27570*/  S2R R20, SR_TID.X ;  /* 0x0000000000147919 */ /* 0x000e620000002100 */
[----:B------:R-:W0:Y:S01]  /*27580*/  S2R R16, SR_TID.X ;  /* 0x0000000000107919 */ /* 0x000e220000002100 */
[----:B-1----:R-:W-:-:S04]  /*27590*/  LOP3.LUT R20, R20, 0x7, RZ, 0xc0, !PT ;  /* 0x0000000714147812 */ /* 0x002fc800078ec0ff */
[----:B------:R-:W-:Y:S01]  /*275a0*/  LEA R14, R20, UR9, 0x6 ;  /* 0x00000009140e7c11 */ /* 0x000fe2000f8e30ff */
[C---:B------:R-:W-:Y:S01]  /*275b0*/  IMAD.SHL.U32 R20, R19.reuse, 0x2, RZ ;  /* 0x0000000213147824 */ /* 0x040fe200078e00ff */
[----:B------:R-:W-:Y:S01]  /*275c0*/  LOP3.LUT R19, R19, 0x60, RZ, 0xc0, !PT ;  /* 0x0000006013137812 */ /* 0x000fe200078ec0ff */
[----:B0-----:R-:W-:-:S04]  /*275d0*/  IMAD.SHL.U32 R15, R16, 0x8, RZ ;  /* 0x00000008100f7824 */ /* 0x001fc800078e00ff */
[----:B------:R-:W-:Y:S01]  /*275e0*/  IMAD R14, R19, 0x10, R14 ;  /* 0x00000010130e7824 */ /* 0x000fe200078e020e */
[----:B------:R-:W-:Y:S02]  /*275f0*/  LOP3.LUT R15, R15, 0x30, R20, 0x48, !PT ;  /* 0x000000300f0f7812 */ /* 0x000fe400078e4814 */
[----:B------:R-:W-:Y:S02]  /*27600*/  SHF.R.U32.HI R19, RZ, 0x1, R19 ;  /* 0x00000001ff137819 */ /* 0x000fe40000011613 */
[----:B------:R-:W-:-:S05]  /*27610*/  LOP3.LUT R20, R16, 0x10, RZ, 0xc0, !PT ;  /* 0x0000001010147812 */ /* 0x000fca00078ec0ff */
[----:B------:R-:W-:Y:S02]  /*27620*/  IMAD R19, R20, 0x4, R19 ;  /* 0x0000000414137824 */ /* 0x000fe400078e0213 */
[C---:B------:R-:W-:Y:S01]  /*27630*/  IMAD.SHL.U32 R20, R16.reuse, 0x20, RZ ;  /* 0x0000002010147824 */ /* 0x040fe200078e00ff */
[----:B------:R-:W-:-:S04]  /*27640*/  LOP3.LUT R27, R16, 0xf, RZ, 0xc0, !PT ;  /* 0x0000000f101b7812 */ /* 0x000fc800078ec0ff */
[----:B------:R-:W-:-:S05]  /*27650*/  LOP3.LUT R20, R20, 0x60, RZ, 0xc0, !PT ;  /* 0x0000006014147812 */ /* 0x000fca00078ec0ff */
[----:B------:R-:W-:Y:S02]  /*27660*/  IMAD R20, R27, 0x80, R20 ;  /* 0x000000801b147824 */ /* 0x000fe400078e0214 */
[----:B------:R-:W-:-:S03]  /*27670*/  IMAD R27, R28, 0x4, R27 ;  /* 0x000000041c1b7824 */ /* 0x000fc600078e021b */
[----:B------:R-:W-:Y:S01]  /*27680*/  LOP3.LUT R28, R20, R19, RZ, 0x3c, !PT ;  /* 0x00000013141c7212 */ /* 0x000fe200078e3cff */
[----:B------:R-:W-:Y:S01]  /*27690*/  IMAD.IADD R14, R15, 0x1, R14 ;  /* 0x000000010f0e7824 */ /* 0x000fe200078e020e */
[----:B------:R-:W-:Y:S04]  /*276a0*/  STL [R1+0x1604], R27 ;  /* 0x0016041b01007387 */ /* 0x000fe80000100800 */
[----:B------:R-:W-:Y:S04]  /*276b0*/  STL [R1+0x1608], R28 ;  /* 0x0016081c01007387 */ /* 0x000fe80000100800 */
[----:B------:R-:W-:Y:S01]  /*276c0*/  STL [R1+0x160c], R14 ;  /* 0x00160c0e01007387 */ /* 0x000fe20000100800 */
[----:B--2---:R-:W-:-:S02]  /*276d0*/  F2FP.SATFINITE.E4M3.F32.PACK_AB_MERGE_C R19, R12, R10, RZ ;  /* 0x0000000a0c13723e */ /* 0x004fc400048070ff */
[----:B------:R-:W0:Y:S01]  /*276e0*/  S2R R12, SR_TID.X ;  /* 0x00000000000c7919 */ /* 0x000e220000002100 */
[----:B----4-:R-:W-:Y:S02]  /*276f0*/  F2FP.SATFINITE.E4M3.F32.PACK_AB_MERGE_C R24, R24, R0, RZ ;  /* 0x000000001818723e */ /* 0x010fe400048070ff */
[----:B---3--:R-:W-:Y:S02]  /*27700*/  F2FP.SATFINITE.E4M3.F32.PACK_AB_MERGE_C R21, R21, R13, RZ ;  /* 0x0000000d1515723e */ /* 0x008fe400048070ff */
[----:B0-----:R-:W-:-:S04]  /*27710*/  LOP3.LUT R12, R12, 0x1c, RZ, 0xc0, !PT ;  /* 0x0000001c0c0c7812 */ /* 0x001fc800078ec0ff */
[----:B------:R-:W-:Y:S01]  /*27720*/  LEA R12, R12, UR7, 0x2 ;  /* 0x000000070c0c7c11 */ /* 0x000fe2000f8e10ff */
[----:B------:R-:W0:Y:S04]  /*27730*/  S2R R13, SR_TID.X ;  /* 0x00000000000d7919 */ /* 0x000e280000002100 */
[----:B------:R-:W1:Y:S04]  /*27740*/  LDS R3, [R12+0x8000] ;  /* 0x008000000c037984 */ /* 0x000e680000000800 */
[----:B------:R-:W2:Y:S01]  /*27750*/  LDS R0, [R12+0x8080] ;  /* 0x008080000c007984 */ /* 0x000ea20000000800 */
[----:B------:R-:W-:-:S02]  /*27760*/  F2FP.SATFINITE.E4M3.F32.PACK_AB_MERGE_C R29, R29, R5, RZ ;  /* 0x000000051d1d723e */ /* 0x000fc400048070ff */
[----:B------:R-:W-:Y:S02]  /*27770*/  F2FP.SATFINITE.E4M3.F32.PACK_AB_MERGE_C R25, R25, R6, RZ ;  /* 0x000000061919723e */ /* 0x000fe400048070ff */
[----:B-----5:R-:W-:Y:S01]  /*27780*/  F2FP.SATFINITE.E4M3.F32.PACK_AB_MERGE_C R22, R22, R7, RZ ;  /* 0x000000071616723e */ /* 0x020fe200048070ff */
[----:B------:R-:W-:Y:S01]  /*27790*/  STL [R1+0x1610], R29 ;  /* 0x0016101d01007387 */ /* 0x000fe20000100800 */
[----:B------:R-:W-:Y:S02]  /*277a0*/  F2FP.SATFINITE.E4M3.F32.PACK_AB_MERGE_C R15, R9, R8, RZ ;  /* 0x00000008090f723e */ /* 0x000fe400048070ff */
[----:B------:R-:W-:Y:S01]  /*277b0*/  F2FP.SATFINITE.E4M3.F32.PACK_AB_MERGE_C R20, R11, R4, RZ ;  /* 0x000000040b14723e */ /* 0x000fe200048070ff */
[----:B------:R-:W-:Y:S04]  /*277c0*/  STL [R1+0x1614], R25 ;  /* 0x0016141901007387 */ /* 0x000fe80000100800 */
[----:B------:R-:W-:Y:S04]  /*277d0*/  STL [R1+0x1618], R24 ;  /* 0x0016181801007387 */ /* 0x000fe80000100800 */
[----:B------:R-:W-:Y:S04]  /*277e0*/  STL [R1+0x161c], R22 ;  /* 0x00161c1601007387 */ /* 0x000fe80000100800 */
[----:B------:R-:W-:Y:S01]  /*277f0*/  STL [R1+0x1620], R15 ;  /* 0x0016200f01007387 */ /* 0x000fe20000100800 */
[----:B0-----:R-:W-:-:S03]  /*27800*/  LOP3.LUT R2, R13, 0x7f, RZ, 0xc0, !PT ;  /* 0x0000007f0d027812 */ /* 0x001fc600078ec0ff */
[----:B------:R-:W-:Y:S04]  /*27810*/  STL [R1+0x1624], R19 ;  /* 0x0016241301007387 */ /* 0x000fe80000100800 */
[----:B------:R-:W-:Y:S04]  /*27820*/  STL [R1+0x1628], R20 ;  /* 0x0016281401007387 */ /* 0x000fe80000100800 */
[----:B------:R0:W-:Y:S04]  /*27830*/  STL [R1+0x162c], R21 ;  /* 0x00162c1501007387 */ /* 0x0001e80000100800 */
[----:B-1----:R-:W-:Y:S04]  /*27840*/  STL [R1+0x420], R3 ;  /* 0x0004200301007387 */ /* 0x002fe80000100800 */
[----:B------:R1:W-:Y:S04]  /*27850*/  STL [R1+0x16a4], R2 ;  /* 0x0016a40201007387 */ /* 0x0003e80000100800 */
[----:B--2---:R-:W-:Y:S04]  /*27860*/  STL [R1+0x424], R0 ;  /* 0x0004240001007387 */ /* 0x004fe80000100800 */
[----:B0-----:R-:W2:Y:S01]  /*27870*/  LDL.LU R21, [R1+0x3a4] ;  /* 0x0003a40001157983 */ /* 0x001ea20000300800 */
[----:B-1----:R-:W-:-:S03]  /*27880*/  LOP3.LUT R2, R16, 0x1c, RZ, 0xc0, !PT ;  /* 0x0000001c10027812 */ /* 0x002fc600078ec0ff */
[----:B--2---:R0:W-:Y:S04]  /*27890*/  STL [R1+0x16a0], R21 ;  /* 0x0016a01501007387 */ /* 0x0041e80000100800 */
[----:B0-----:R-:W2:Y:S01]  /*278a0*/  LDL.LU R21, [R1+0x3b4] ;  /* 0x0003b40001157983 */ /* 0x001ea20000300800 */
[----:B------:R-:W-:-:S03]  /*278b0*/  LEA R2, R2, UR7, 0x2 ;  /* 0x0000000702027c11 */ /* 0x000fc6000f8e10ff */
[----:B--2---:R-:W-:Y:S04]  /*278c0*/  STL [R1+0x16a8], R21 ;  /* 0x0016a81501007387 */ /* 0x004fe80000100800 */
[----:B------:R-:W0:Y:S04]  /*278d0*/  LDS R21, [R2+0x8100] ;  /* 0x0081000002157984 */ /* 0x000e280000000800 */
[----:B------:R-:W1:Y:S04]  /*278e0*/  LDS R2, [R2+0x8180] ;  /* 0x0081800002027984 */ /* 0x000e680000000800 */
        /* <DEDUP_REMOVED lines=27> */
[----:B0-----:R0:W-:Y:S04]  /*27aa0*/  STL [R1+0x418], R21 ;  /* 0x0004181501007387 */ /* 0x0011e80000100800 */
[----:B0-----:R-:W2:Y:S04]  /*27ab0*/  LDL.LU R21, [R1+0x16a8] ;  /* 0x0016a80001157983 */ /* 0x001ea80000300800 */
[----:B-1----:R0:W-:Y:S04]  /*27ac0*/  STL [R1+0x41c], R2 ;  /* 0x00041c0201007387 */ /* 0x0021e80000100800 */
[----:B0-----:R-:W2:Y:S01]  /*27ad0*/  LDL.LU R2, [R1+0x16a4] ;  /* 0x0016a40001027983 */ /* 0x001ea20000300800 */
[----:B------:R-:W-:Y:S06]  /*27ae0*/  BAR.SYNC.DEFER_BLOCKING 0x0 ;  /* 0x0000000000007b1d */ /* 0x000fec0000010000 */
[----:B--2---:R0:W-:Y:S04]  /*27af0*/  STS.U8 [R2+UR7+0x8000], R21 ;  /* 0x0080001502007988 */ /* 0x0041e80008000007 */
[----:B0-----:R-:W2:Y:S04]  /*27b00*/  LDL.LU R21, [R1+0x16a0] ;  /* 0x0016a00001157983 */ /* 0x001ea80000300800 */
[----:B--2---:R-:W-:Y:S04]  /*27b10*/  STS.U8 [R2+UR7+0x8200], R21 ;  /* 0x0082001502007988 */ /* 0x004fe80008000007 */
[----:B------:R-:W-:Y:S04]  /*27b20*/  STS.U8 [R2+UR7+0x8400], R20 ;  /* 0x0084001402007988 */ /* 0x000fe80008000007 */
[----:B---3--:R-:W-:Y:S04]  /*27b30*/  STS.U8 [R2+UR7+0x8600], R19 ;  /* 0x0086001302007988 */ /* 0x008fe80008000007 */
[----:B----4-:R-:W-:Y:S04]  /*27b40*/  STS.U8 [R2+UR7+0x8800], R15 ;  /* 0x0088000f02007988 */ /* 0x010fe80008000007 */
[----:B-----5:R-:W-:Y:S04]  /*27b50*/  STS.U8 [R2+UR7+0x8a00], R22 ;  /* 0x008a001602007988 */ /* 0x020fe80008000007 */
        /* <DEDUP_REMOVED lines=20> */
[----:B0-----:R-:W2:Y:S04]  /*27ca0*/  LDL.LU R11, [R1+0x118] ;  /* 0x00011800010b7983 */ /* 0x001ea80000300800 */
[----:B--2---:R0:W-:Y:S04]  /*27cb0*/  STL [R1+0x1694], R11 ;  /* 0x0016940b01007387 */ /* 0x0041e80000100800 */
[----:B0-----:R-:W2:Y:S04]  /*27cc0*/  LDL.LU R11, [R1+0x128] ;  /* 0x00012800010b7983 */ /* 0x001ea80000300800 */
[----:B--2---:R0:W-:Y:S04]  /*27cd0*/  STL [R1+0x1698], R11 ;  /* 0x0016980b01007387 */ /* 0x0041e80000100800 */
[----:B0-----:R-:W2:Y:S04]  /*27ce0*/  LDL.LU R11, [R1+0x138] ;  /* 0x00013800010b7983 */ /* 0x001ea80000300800 */
[----:B------:R-:W-:Y:S04]  /*27cf0*/  STS.U8 [R2+UR7+0xb400], R12 ;  /* 0x00b4000c02007988 */ /* 0x000fe80008000007 */
[----:B------:R-:W-:Y:S04]  /*27d00*/  STS.U8 [R2+UR7+0xb600], R13 ;  /* 0x00b6000d02007988 */ /* 0x000fe80008000007 */
[----:B------:R-:W-:Y:S04]  /*27d10*/  STS.U8 [R2+UR7+0xb800], R16 ;  /* 0x00b8001002007988 */ /* 0x000fe80008000007 */
[----:B--2---:R0:W-:Y:S04]  /*27d20*/  STL [R1+0x169c], R11 ;  /* 0x00169c0b01007387 */ /* 0x0041e80000100800 */
[----:B0-----:R-:W2:Y:S04]  /*27d30*/  LDL.LU R11, [R1+0x160] ;  /* 0x00016000010b7983 */ /* 0x001ea80000300800 */
[----:B------:R-:W3:Y:S04]  /*27d40*/  LDL.LU R12, [R1+0x108] ;  /* 0x00010800010c7983 */ /* 0x000ee80000300800 */
[----:B------:R-:W4:Y:S04]  /*27d50*/  LDL.LU R13, [R1+0xf8] ;  /* 0x0000f800010d7983 */ /* 0x000f280000300800 */
[----:B------:R-:W5:Y:S04]  /*27d60*/  LDL.LU R16, [R1+0xe8] ;  /* 0x0000e80001107983 */ /* 0x000f680000300800 */
        /* <DEDUP_REMOVED lines=18> */
[----:B------:R-:W3:Y:S04]  /*27e90*/  LDL R0, [R1+0x20] ;  /* 0x0000200001007983 */ /* 0x000ee80000100800 */
[----:B------:R-:W3:Y:S04]  /*27ea0*/  LDL.LU R7, [R1+0x1c] ;  /* 0x00001c0001077983 */ /* 0x000ee80000300800 */
[----:B------:R-:W3:Y:S04]  /*27eb0*/  LDL.LU R8, [R1+0x18] ;  /* 0x0000180001087983 */ /* 0x000ee80000300800 */
[----:B------:R-:W3:Y:S04]  /*27ec0*/  LDL.LU R9, [R1+0x14] ;  /* 0x0000140001097983 */ /* 0x000ee80000300800 */
[----:B------:R-:W3:Y:S04]  /*27ed0*/  LDL.LU R10, [R1+0x10] ;  /* 0x00001000010a7983 */ /* 0x000ee80000300800 */
[----:B------:R-:W3:Y:S04]  /*27ee0*/  LDL.LU R4, [R1+0x8] ;  /* 0x0000080001047983 */ /* 0x000ee80000300800 */
[----:B--2---:R0:W-:Y:S04]  /*27ef0*/  STS.U8 [R2+UR7+0xba00], R11 ;  /* 0x00ba000b02007988 */ /* 0x0041e80008000007 */
[----:B0-----:R-:W2:Y:S04]  /*27f00*/  LDL.LU R11, [R1+0x169c] ;  /* 0x00169c00010b7983 */ /* 0x001ea80000300800 */
[----:B--2---:R0:W-:Y:S04]  /*27f10*/  STS.U8 [R2+UR7+0xbc00], R11 ;  /* 0x00bc000b02007988 */ /* 0x0041e80008000007 */
[----:B0-----:R-:W2:Y:S04]  /*27f20*/  LDL.LU R11, [R1+0x1698] ;  /* 0x00169800010b7983 */ /* 0x001ea80000300800 */
[----:B--2---:R0:W-:Y:S04]  /*27f30*/  STS.U8 [R2+UR7+0xbe00], R11 ;  /* 0x00be000b02007988 */ /* 0x0041e80008000007 */
[----:B0-----:R-:W2:Y:S04]  /*27f40*/  LDL.LU R11, [R1+0x1694] ;  /* 0x00169400010b7983 */ /* 0x001ea80000300800 */
[----:B--2---:R0:W-:Y:S04]  /*27f50*/  STS.U8 [R2+UR7+0xc000], R11 ;  /* 0x00c0000b02007988 */ /* 0x0041e80008000007 */
[----:B---3--:R1:W-:Y:S04]  /*27f60*/  STS.U8 [R2+UR7+0xc200], R12 ;  /* 0x00c2000c02007988 */ /* 0x0083e80008000007 */
[----:B----4-:R2:W-:Y:S04]  /*27f70*/  STS.U8 [R2+UR7+0xc400], R13 ;  /* 0x00c4000d02007988 */ /* 0x0105e80008000007 */
[----:B0-----:R-:W3:Y:S04]  /*27f80*/  LDL.LU R11, [R1+0x1690] ;  /* 0x00169000010b7983 */ /* 0x001ee80000300800 */
[----:B-1----:R-:W4:Y:S04]  /*27f90*/  LDL.LU R12, [R1+0x168c] ;  /* 0x00168c00010c7983 */ /* 0x002f280000300800 */
[----:B--2---:R-:W2:Y:S04]  /*27fa0*/  LDL.LU R13, [R1+0x1688] ;  /* 0x00168800010d7983 */ /* 0x004ea80000300800 */
[----:B-----5:R0:W-:Y:S04]  /*27fb0*/  STS.U8 [R2+UR7+0xc600], R16 ;  /* 0x00c6001002007988 */ /* 0x0201e80008000007 */
[----:B------:R1:W-:Y:S04]  /*27fc0*/  STS.U8 [R2+UR7+0xc800], R21 ;  /* 0x00c8001502007988 */ /* 0x0003e80008000007 */
[----:B0-----:R-:W5:Y:S04]  /*27fd0*/  LDL.LU R16, [R1+0x1684] ;  /* 0x0016840001107983 */ /* 0x001f680000300800 */
[----:B-1----:R-:W2:Y:S04]  /*27fe0*/  LDL.LU R21, [R1+0x360] ;  /* 0x0003600001157983 */ /* 0x002ea80000300800 */
        /* <DEDUP_REMOVED lines=23> */
[----:B--2---:R0:W-:Y:S04]  /*28160*/  STL [R1+0x1680], R21 ;  /* 0x0016801501007387 */ /* 0x0041e80000100800 */
[----:B0-----:R-:W2:Y:S04]  /*28170*/  LDL.LU R21, [R1+0x3b0] ;  /* 0x0003b00001157983 */ /* 0x001ea80000300800 */
        /* <DEDUP_REMOVED lines=23> */
[----:B-----5:R0:W-:Y:S04]  /*282f0*/  STS.U8 [R2+UR7+0xf800], R16 ;  /* 0x00f8001002007988 */ /* 0x0201e80008000007 */
[----:B------:R1:W-:Y:S04]  /*28300*/  STS.U8 [R2+UR7+0xfa00], R13 ;  /* 0x00fa000d02007988 */ /* 0x0003e80008000007 */
[----:B----4-:R4:W-:Y:S04]  /*28310*/  STS.U8 [R2+UR7+0xfc00], R12 ;  /* 0x00fc000c02007988 */ /* 0x0109e80008000007 */
[----:B0-----:R-:W5:Y:S04]  /*28320*/  LDL.LU R16, [R1+0x370] ;  /* 0x0003700001107983 */ /* 0x001f680000300800 */
[----:B-1----:R-:W5:Y:S04]  /*28330*/  LDL.LU R13, [R1+0x380] ;  /* 0x00038000010d7983 */ /* 0x002f680000300800 */
[----:B----4-:R-:W4:Y:S04]  /*28340*/  LDL.LU R12, [R1+0x390] ;  /* 0x00039000010c7983 */ /* 0x010f280000300800 */
[----:B---3--:R0:W-:Y:S04]  /*28350*/  STS.U8 [R2+UR7+0xfe00], R11 ;  /* 0x00fe000b02007988 */ /* 0x0081e80008000007 */
[----:B------:R1:W-:Y:S01]  /*28360*/  STL [R1+0x1670], R2 ;  /* 0x0016700201007387 */ /* 0x0003e20000100800 */
[----:B0-----:R-:W-:-:S03]  /*28370*/  LOP3.LUT R11, R2, 0x10, RZ, 0x3c, !PT ;  /* 0x00000010020b7812 */ /* 0x001fc600078e3cff */
[----:B-1----:R-:W3:Y:S04]  /*28380*/  LDL.LU R2, [R1+0x3a0] ;  /* 0x0003a00001027983 */ /* 0x002ee80000300800 */
[----:B--2---:R0:W-:Y:S04]  /*28390*/  STS.U8 [R11+UR7+0x8080], R21 ;  /* 0x008080150b007988 */ /* 0x0041e80008000007 */
[----:B0-----:R-:W2:Y:S04]  /*283a0*/  LDL.LU R21, [R1+0x1680] ;  /* 0x0016800001157983 */ /* 0x001ea80000300800 */
[----:B---3--:R0:W-:Y:S04]  /*283b0*/  STS.U8 [R11+UR7+0x8280], R2 ;  /* 0x008280020b007988 */ /* 0x0081e80008000007 */
[----:B0-----:R-:W3:Y:S04]  /*283c0*/  LDL.LU R2, [R1+0x1dc] ;  /* 0x0001dc0001027983 */ /* 0x001ee80000300800 */
[----:B---3--:R0:W-:Y:S04]  /*283d0*/  STL [R1+0x1674], R2 ;  /* 0x0016740201007387 */ /* 0x0081e80000100800 */
[----:B0-----:R-:W3:Y:S04]  /*283e0*/  LDL.LU R2, [R1+0x1ec] ;  /* 0x0001ec0001027983 */ /* 0x001ee80000300800 */
[----:B---3--:R0:W-:Y:S04]  /*283f0*/  STL [R1+0x1678], R2 ;  /* 0x0016780201007387 */ /* 0x0081e80000100800 */
[----:B0-----:R-:W3:Y:S04]  /*28400*/  LDL.LU R2, [R1+0x1f0] ;  /* 0x0001f00001027983 */ /* 0x001ee80000300800 */
[----:B------:R-:W-:Y:S04]  /*28410*/  STS.U8 [R11+UR7+0xb280], R8 ;  /* 0x00b280080b007988 */ /* 0x000fe80008000007 */
[----:B------:R-:W-:Y:S04]  /*28420*/  STS.U8 [R11+UR7+0xb480], R9 ;  /* 0x00b480090b007988 */ /* 0x000fe80008000007 */
[----:B------:R-:W-:Y:S04]  /*28430*/  STS.U8 [R11+UR7+0xb680], R10 ;  /* 0x00b6800a0b007988 */ /* 0x000fe80008000007 */
[----:B------:R-:W-:Y:S04]  /*28440*/  STS.U8 [R11+UR7+0xb880], R4 ;  /* 0x00b880040b007988 */ /* 0x000fe80008000007 */
[----:B----4-:R-:W-:Y:S04]  /*28450*/  STS.U8 [R11+UR7+0x8480], R12 ;  /* 0x0084800c0b007988 */ /* 0x010fe80008000007 */
[----:B---3--:R0:W-:Y:S04]  /*28460*/  STL [R1+0x167c], R2 ;  /* 0x00167c0201007387 */ /* 0x0081e80000100800 */
[----:B0-----:R-:W3:Y:S04]  /*28470*/  LDL.LU R2, [R1+0x1fc] ;  /* 0x0001fc0001027983 */ /* 0x001ee80000300800 */
[----:B------:R-:W4:Y:S04]  /*28480*/  LDL.LU R8, [R1+0x1cc] ;  /* 0x0001cc0001087983 */ /* 0x000f280000300800 */
[----:B------:R-:W4:Y:S04]  /*28490*/  LDL.LU R9, [R1+0x1bc] ;  /* 0x0001bc0001097983 */ /* 0x000f280000300800 */
[----:B------:R-:W4:Y:S04]  /*284a0*/  LDL.LU R10, [R1+0x1ac] ;  /* 0x0001ac00010a7983 */ /* 0x000f280000300800 */
[----:B------:R-:W4:Y:S04]  /*284b0*/  LDL.LU R4, [R1+0x19c] ;  /* 0x00019c0001047983 */ /* 0x000f280000300800 */
[----:B-----5:R0:W-:Y:S04]  /*284c0*/  STS.U8 [R11+UR7+0x8680], R13 ;  /* 0x0086800d0b007988 */ /* 0x0201e80008000007 */
[----:B------:R-:W5:Y:S04]  /*284d0*/  LDL.LU R12, [R1+0x18c] ;  /* 0x00018c00010c7983 */ /* 0x000f680000300800 */
[----:B------:R1:W-:Y:S04]  /*284e0*/  STS.U8 [R11+UR7+0x8880], R16 ;  /* 0x008880100b007988 */ /* 0x0003e80008000007 */
[----:B0-----:R-:W4:Y:S04]  /*284f0*/  LDL.LU R13, [R1+0x17c] ;  /* 0x00017c00010d7983 */ /* 0x001f280000300800 */
[----:B--2---:R0:W-:Y:S04]  /*28500*/  STS.U8 [R11+UR7+0x8a80], R21 ;  /* 0x008a80150b007988 */ /* 0x0041e80008000007 */
[----:B-1----:R-:W2:Y:S04]  /*28510*/  LDL.LU R16, [R1+0x16c] ;  /* 0x00016c0001107983 */ /* 0x002ea80000300800 */
[----:B------:R1:W-:Y:S04]  /*28520*/  STS.U8 [R11+UR7+0x8c80], R20 ;  /* 0x008c80140b007988 */ /* 0x0003e80008000007 */
[----:B0-----:R-:W2:Y:S04]  /*28530*/  LDL.LU R21, [R1+0x15c] ;  /* 0x00015c0001157983 */ /* 0x001ea80000300800 */
[----:B------:R0:W-:Y:S04]  /*28540*/  STS.U8 [R11+UR7+0x8e80], R19 ;  /* 0x008e80130b007988 */ /* 0x0001e80008000007 */
        /* <DEDUP_REMOVED lines=35> */
[----:B-1----:R-:W2:Y:S04]  /*28780*/  LDL.LU R7, [R1+0x4] ;  /* 0x0000040001077983 */ /* 0x002ea80000300800 */
[----:B---3--:R0:W-:Y:S04]  /*28790*/  STS.U8 [R11+UR7+0xba80], R2 ;  /* 0x00ba80020b007988 */ /* 0x0081e80008000007 */
[----:B0-----:R-:W3:Y:S04]  /*287a0*/  LDL.LU R2, [R1+0x167c] ;  /* 0x00167c0001027983 */ /* 0x001ee80000300800 */
[----:B---3--:R0:W-:Y:S04]  /*287b0*/  STS.U8 [R11+UR7+0xbc80], R2 ;  /* 0x00bc80020b007988 */ /* 0x0081e80008000007 */
[----:B0-----:R-:W3:Y:S04]  /*287c0*/  LDL.LU R2, [R1+0x1678] ;  /* 0x0016780001027983 */ /* 0x001ee80000300800 */
[----:B---3--:R0:W-:Y:S04]  /*287d0*/  STS.U8 [R11+UR7+0xbe80], R2 ;  /* 0x00be80020b007988 */ /* 0x0081e80008000007 */
[----:B0-----:R-:W3:Y:S04]  /*287e0*/  LDL.LU R2, [R1+0x1674] ;  /* 0x0016740001027983 */ /* 0x001ee80000300800 */
[----:B----4-:R-:W-:Y:S04]  /*287f0*/  STS.U8 [R11+UR7+0xc280], R8 ;  /* 0x00c280080b007988 */ /* 0x010fe80008000007 */
[----:B------:R-:W-:Y:S04]  /*28800*/  STS.U8 [R11+UR7+0xc480], R9 ;  /* 0x00c480090b007988 */ /* 0x000fe80008000007 */
[----:B------:R-:W-:Y:S04]  /*28810*/  STS.U8 [R11+UR7+0xc680], R10 ;  /* 0x00c6800a0b007988 */ /* 0x000fe80008000007 */
[----:B------:R-:W-:Y:S04]  /*28820*/  STS.U8 [R11+UR7+0xc880], R4 ;  /* 0x00c880040b007988 */ /* 0x000fe80008000007 */
[----:B------:R-:W-:Y:S04]  /*28830*/  STS.U8 [R11+UR7+0xcc80], R13 ;  /* 0x00cc800d0b007988 */ /* 0x000fe80008000007 */
[----:B---3--:R0:W-:Y:S04]  /*28840*/  STS.U8 [R11+UR7+0xc080], R2 ;  /* 0x00c080020b007988 */ /* 0x0081e80008000007 */
[----:B0-----:R-:W3:Y:S04]  /*28850*/  LDL.LU R2, [R1+0x1670] ;  /* 0x0016700001027983 */ /* 0x001ee80000300800 */
[----:B------:R-:W4:Y:S04]  /*28860*/  LDL.LU R8, [R1+0x166c] ;  /* 0x00166c0001087983 */ /* 0x000f280000300800 */
[----:B------:R-:W4:Y:S04]  /*28870*/  LDL.LU R9, [R1+0x1668] ;  /* 0x0016680001097983 */ /* 0x000f280000300800 */
[----:B------:R-:W4:Y:S04]  /*28880*/  LDL.LU R10, [R1+0x1664] ;  /* 0x00166400010a7983 */ /* 0x000f280000300800 */
[----:B------:R-:W4:Y:S04]  /*28890*/  LDL.LU R4, [R1+0x1660] ;  /* 0x0016600001047983 */ /* 0x000f280000300800 */
[----:B--2---:R0:W-:Y:S04]  /*288a0*/  STS.U8 [R11+UR7+0xce80], R16 ;  /* 0x00ce80100b007988 */ /* 0x0041e80008000007 */
[----:B------:R-:W2:Y:S04]  /*288b0*/  LDL.LU R13, [R1+0x34c] ;  /* 0x00034c00010d7983 */ /* 0x000ea80000300800 */
        /* <DEDUP_REMOVED lines=40> */
[----:B-----5:R3:W-:Y:S04]  /*28b40*/  STS.U8 [R11+UR7+0xca80], R12 ;  /* 0x00ca800c0b007988 */ /* 0x0207e80008000007 */
[----:B0-----:R-:W5:Y:S01]  /*28b50*/  LDL.LU R7, [R1+0x21c] ;  /* 0x00021c0001077983 */ /* 0x001f620000300800 */
[----:B---3--:R-:W-:-:S03]  /*28b60*/  LOP3.LUT R12, R2, 0x20, RZ, 0x3c, !PT ;  /* 0x00000020020c7812 */ /* 0x008fc600078e3cff */
[----:B------:R0:W-:Y:S04]  /*28b70*/  STL [R1+0x1650], R2 ;  /* 0x0016500201007387 */ /* 0x0001e80000100800 */
[----:B0-----:R-:W3:Y:S04]  /*28b80*/  LDL.LU R2, [R1+0x35c] ;  /* 0x00035c0001027983 */ /* 0x001ee80000300800 */
[----:B----4-:R-:W-:Y:S04]  /*28b90*/  STS.U8 [R11+UR7+0xfa80], R10 ;  /* 0x00fa800a0b007988 */ /* 0x010fe80008000007 */
[----:B------:R0:W-:Y:S04]  /*28ba0*/  STS.U8 [R11+UR7+0xf880], R4 ;  /* 0x00f880040b007988 */ /* 0x0001e80008000007 */
[----:B------:R1:W-:Y:S04]  /*28bb0*/  STS.U8 [R11+UR7+0xfc80], R9 ;  /* 0x00fc80090b007988 */ /* 0x0003e80008000007 */
[----:B------:R4:W-:Y:S04]  /*28bc0*/  STS.U8 [R11+UR7+0xfe80], R8 ;  /* 0x00fe80080b007988 */ /* 0x0009e80008000007 */
[----:B0-----:R-:W2:Y:S04]  /*28bd0*/  LDL.LU R4, [R1+0x36c] ;  /* 0x00036c0001047983 */ /* 0x001ea80000300800 */
[----:B------:R-:W2:Y:S04]  /*28be0*/  LDL.LU R10, [R1+0x37c] ;  /* 0x00037c00010a7983 */ /* 0x000ea80000300800 */
[----:B-1----:R-:W2:Y:S04]  /*28bf0*/  LDL.LU R9, [R1+0x38c] ;  /* 0x00038c0001097983 */ /* 0x002ea80000300800 */
[----:B----4-:R-:W4:Y:S04]  /*28c00*/  LDL.LU R8, [R1+0x3ac] ;  /* 0x0003ac0001087983 */ /* 0x010f280000300800 */
[----:B------:R-:W2:Y:S04]  /*28c10*/  LDL.LU R11, [R1+0x39c] ;  /* 0x00039c00010b7983 */ /* 0x000ea80000300800 */
[----:B---3--:R0:W-:Y:S04]  /*28c20*/  STS.U8 [R12+UR7+0x8b00], R2 ;  /* 0x008b00020c007988 */ /* 0x0081e80008000007 */
[----:B0-----:R-:W3:Y:S04]  /*28c30*/  LDL.LU R2, [R1+0x1e8] ;  /* 0x0001e80001027983 */ /* 0x001ee80000300800 */
[----:B---3--:R0:W-:Y:S04]  /*28c40*/  STL [R1+0x1654], R2 ;  /* 0x0016540201007387 */ /* 0x0081e80000100800 */
[----:B0-----:R-:W3:Y:S04]  /*28c50*/  LDL.LU R2, [R1+0x1f8] ;  /* 0x0001f80001027983 */ /* 0x001ee80000300800 */
[----:B---3--:R0:W-:Y:S04]  /*28c60*/  STL [R1+0x1658], R2 ;  /* 0x0016580201007387 */ /* 0x0081e80000100800 */
[----:B0-----:R-:W3:Y:S04]  /*28c70*/  LDL.LU R2, [R1+0x200] ;  /* 0x0002000001027983 */ /* 0x001ee80000300800 */
[----:B--2---:R-:W-:Y:S04]  /*28c80*/  STS.U8 [R12+UR7+0xaf00], R3 ;  /* 0x00af00030c007988 */ /* 0x004fe80008000007 */
[----:B------:R-:W-:Y:S04]  /*28c90*/  STS.U8 [R12+UR7+0xb100], R5 ;  /* 0x00b100050c007988 */ /* 0x000fe80008000007 */
[----:B------:R-:W-:Y:S04]  /*28ca0*/  STS.U8 [R12+UR7+0xb300], R6 ;  /* 0x00b300060c007988 */ /* 0x000fe80008000007 */
[----:B------:R-:W-:Y:S04]  /*28cb0*/  STS.U8 [R12+UR7+0xb500], R0 ;  /* 0x00b500000c007988 */ /* 0x000fe80008000007 */
[----:B-----5:R-:W-:Y:S04]  /*28cc0*/  STS.U8 [R12+UR7+0xb700], R7 ;  /* 0x00b700070c007988 */ /* 0x020fe80008000007 */
[----:B---3--:R0:W-:Y:S04]  /*28cd0*/  STL [R1+0x165c], R2 ;  /* 0x00165c0201007387 */ /* 0x0081e80000100800 */
[----:B0-----:R-:W2:Y:S04]  /*28ce0*/  LDL.LU R2, [R1+0x20c] ;  /* 0x00020c0001027983 */ /* 0x001ea80000300800 */
[----:B------:R-:W3:Y:S04]  /*28cf0*/  LDL.LU R3, [R1+0x1d8] ;  /* 0x0001d80001037983 */ /* 0x000ee80000300800 */
[----:B------:R-:W5:Y:S04]  /*28d00*/  LDL.LU R5, [R1+0x1c8] ;  /* 0x0001c80001057983 */ /* 0x000f680000300800 */
[----:B------:R-:W3:Y:S04]  /*28d10*/  LDL.LU R6, [R1+0x1b8] ;  /* 0x0001b80001067983 */ /* 0x000ee80000300800 */
[----:B------:R-:W3:Y:S04]  /*28d20*/  LDL.LU R0, [R1+0x1a8] ;  /* 0x0001a80001007983 */ /* 0x000ee80000300800 */
[----:B----4-:R0:W-:Y:S04]  /*28d30*/  STS.U8 [R12+UR7+0x8100], R8 ;  /* 0x008100080c007988 */ /* 0x0101e80008000007 */
[----:B------:R-:W4:Y:S04]  /*28d40*/  LDL.LU R7, [R1+0x198] ;  /* 0x0001980001077983 */ /* 0x000f280000300800 */
[----:B------:R1:W-:Y:S04]  /*28d50*/  STS.U8 [R12+UR7+0x8300], R11 ;  /* 0x0083000b0c007988 */ /* 0x0003e80008000007 */
[----:B0-----:R-:W3:Y:S04]  /*28d60*/  LDL.LU R8, [R1+0x188] ;  /* 0x0001880001087983 */ /* 0x001ee80000300800 */
[----:B------:R0:W-:Y:S04]  /*28d70*/  STS.U8 [R12+UR7+0x8500], R9 ;  /* 0x008500090c007988 */ /* 0x0001e80008000007 */
[----:B-1----:R-:W3:Y:S04]  /*28d80*/  LDL.LU R11, [R1+0x178] ;  /* 0x00017800010b7983 */ /* 0x002ee80000300800 */
        /* <DEDUP_REMOVED lines=38> */
[----:B-1----:R-:W3:Y:S04]  /*28ff0*/  LDL.LU R17, [R1+0xc] ;  /* 0x00000c0001117983 */ /* 0x002ee80000300800 */
[----:B--2---:R0:W-:Y:S04]  /*29000*/  STS.U8 [R12+UR7+0xb900], R2 ;  /* 0x00b900020c007988 */ /* 0x0041e80008000007 */
[----:B0-----:R-:W2:Y:S04]  /*29010*/  LDL.LU R2, [R1+0x165c] ;  /* 0x00165c0001027983 */ /* 0x001ea80000300800 */
[----:B--2---:R0:W-:Y:S04]  /*29020*/  STS.U8 [R12+UR7+0xbb00], R2 ;  /* 0x00bb00020c007988 */ /* 0x0041e80008000007 */
[----:B0-----:R-:W2:Y:S04]  /*29030*/  LDL.LU R2, [R1+0x1658] ;  /* 0x0016580001027983 */ /* 0x001ea80000300800 */
[----:B--2---:R0:W-:Y:S04]  /*29040*/  STS.U8 [R12+UR7+0xbd00], R2 ;  /* 0x00bd00020c007988 */ /* 0x0041e80008000007 */
[----:B0-----:R-:W2:Y:S04]  /*29050*/  LDL.LU R2, [R1+0x1654] ;  /* 0x0016540001027983 */ /* 0x001ea80000300800 */
[----:B---3--:R-:W-:Y:S04]  /*29060*/  STS.U8 [R12+UR7+0xc100], R3 ;  /* 0x00c100030c007988 */ /* 0x008fe80008000007 */
[----:B-----5:R-:W-:Y:S04]  /*29070*/  STS.U8 [R12+UR7+0xc300], R5 ;  /* 0x00c300050c007988 */ /* 0x020fe80008000007 */
[----:B------:R-:W-:Y:S04]  /*29080*/  STS.U8 [R12+UR7+0xc500], R6 ;  /* 0x00c500060c007988 */ /* 0x000fe80008000007 */
[----:B------:R-:W-:Y:S04]  /*29090*/  STS.U8 [R12+UR7+0xc700], R0 ;  /* 0x00c700000c007988 */ /* 0x000fe80008000007 */
[----:B----4-:R-:W-:Y:S04]  /*290a0*/  STS.U8 [R12+UR7+0xc900], R7 ;  /* 0x00c900070c007988 */ /* 0x010fe80008000007 */
[----:B--2---:R0:W-:Y:S04]  /*290b0*/  STS.U8 [R12+UR7+0xbf00], R2 ;  /* 0x00bf00020c007988 */ /* 0x0041e80008000007 */
[----:B0-----:R-:W2:Y:S04]  /*290c0*/  LDL.LU R2, [R1+0x1650] ;  /* 0x0016500001027983 */ /* 0x001ea80000300800 */
[----:B------:R-:W3:Y:S04]  /*290d0*/  LDL.LU R3, [R1+0x164c] ;  /* 0x00164c0001037983 */ /* 0x000ee80000300800 */
[----:B------:R-:W4:Y:S04]  /*290e0*/  LDL.LU R5, [R1+0x1648] ;  /* 0x0016480001057983 */ /* 0x000f280000300800 */
[----:B------:R-:W5:Y:S04]  /*290f0*/  LDL.LU R6, [R1+0x1644] ;  /* 0x0016440001067983 */ /* 0x000f680000300800 */
[----:B------:R-:W2:Y:S04]  /*29100*/  LDL.LU R0, [R1+0x1640] ;  /* 0x0016400001007983 */ /* 0x000ea80000300800 */
[----:B------:R-:W2:Y:S04]  /*29110*/  LDL.LU R7, [R1+0x163c] ;  /* 0x00163c0001077983 */ /* 0x000ea80000300800 */
[----:B------:R-:W-:Y:S04]  /*29120*/  STS.U8 [R12+UR7+0xcb00], R8 ;  /* 0x00cb00080c007988 */ /* 0x000fe80008000007 */
[----:B------:R-:W-:Y:S04]  /*29130*/  STS.U8 [R12+UR7+0xcd00], R11 ;  /* 0x00cd000b0c007988 */ /* 0x000fe80008000007 */
[----:B------:R-:W-:Y:S04]  /*29140*/  STS.U8 [R12+UR7+0xcf00], R9 ;  /* 0x00cf00090c007988 */ /* 0x000fe80008000007 */
[----:B------:R-:W-:Y:S04]  /*29150*/  STS.U8 [R12+UR7+0xd100], R10 ;  /* 0x00d1000a0c007988 */ /* 0x000fe80008000007 */
[----:B------:R-:W-:Y:S04]  /*29160*/  STS.U8 [R12+UR7+0xd300], R4 ;  /* 0x00d300040c007988 */ /* 0x000fe80008000007 */
[----:B------:R-:W-:Y:S04]  /*29170*/  STS.U8 [R12+UR7+0xd700], R16 ;  /* 0x00d700100c007988 */ /* 0x000fe80008000007 */
[----:B------:R-:W-:Y:S04]  /*29180*/  STS.U8 [R12+UR7+0xd900], R21 ;  /* 0x00d900150c007988 */ /* 0x000fe80008000007 */
[----:B--2---:R0:W-:Y:S04]  /*29190*/  STS.U8 [R12+UR7+0xf700], R7 ;  /* 0x00f700070c007988 */ /* 0x0041e80008000007 */
        /* <DEDUP_REMOVED lines=8> */
[----:B------:R0:W-:Y:S04]  /*29220*/  STS.U8 [R12+UR7+0xdb00], R20 ;  /* 0x00db00140c007988 */ /* 0x0001e80008000007 */
[----:B------:R1:W-:Y:S04]  /*29230*/  STS.U8 [R12+UR7+0xdd00], R19 ;  /* 0x00dd00130c007988 */ /* 0x0003e80008000007 */
[----:B------:R3:W-:Y:S04]  /*29240*/  STS.U8 [R12+UR7+0xdf00], R15 ;  /* 0x00df000f0c007988 */ /* 0x0007e80008000007 */
[----:B0-----:R-:W2:Y:S04]  /*29250*/  LDL.LU R20, [R1+0x2e8] ;  /* 0x0002e80001147983 */ /* 0x001ea80000300800 */
[----:B-1----:R-:W2:Y:S04]  /*29260*/  LDL.LU R19, [R1+0x2e0] ;  /* 0x0002e00001137983 */ /* 0x002ea80000300800 */
[----:B------:R0:W-:Y:S04]  /*29270*/  STS.U8 [R12+UR7+0xe100], R22 ;  /* 0x00e100160c007988 */ /* 0x0001e80008000007 */
[----:B---3--:R-:W3:Y:S04]  /*29280*/  LDL.LU R15, [R1+0x2d4] ;  /* 0x0002d400010f7983 */ /* 0x008ee80000300800 */
        /* <DEDUP_REMOVED lines=19> */
[----:B------:R4:W-:Y:S04]  /*293c0*/  STS.U8 [R12+UR7+0xf500], R17 ;  /* 0x00f500110c007988 */ /* 0x0009e80008000007 */
[----:B-1----:R-:W3:Y:S01]  /*293d0*/  LDL.LU R18, [R1+0x238] ;  /* 0x0002380001127983 */ /* 0x002ee20000300800 */
[----:B0-----:R-:W-:-:S03]  /*293e0*/  LOP3.LUT R13, R2, 0x30, RZ, 0x3c, !PT ;  /* 0x00000030020d7812 */ /* 0x001fc600078e3cff */
[----:B------:R0:W-:Y:S04]  /*293f0*/  STS.U8 [R12+UR7+0xf900], R0 ;  /* 0x00f900000c007988 */ /* 0x0001e80008000007 */
[----:B----4-:R-:W4:Y:S04]  /*29400*/  LDL.LU R17, [R1+0x228] ;  /* 0x0002280001117983 */ /* 0x010f280000300800 */
[----:B------:R-:W3:Y:S04]  /*29410*/  LDL.LU R2, [R1+0x218] ;  /* 0x0002180001027983 */ /* 0x000ee80000300800 */
[----:B0-----:R-:W3:Y:S04]  /*29420*/  LDL.LU R0, [R1+0x368] ;  /* 0x0003680001007983 */ /* 0x001ee80000300800 */
[----:B-----5:R0:W-:Y:S04]  /*29430*/  STS.U8 [R12+UR7+0xfb00], R6 ;  /* 0x00fb00060c007988 */ /* 0x0201e80008000007 */
[----:B------:R1:W-:Y:S04]  /*29440*/  STS.U8 [R12+UR7+0xfd00], R5 ;  /* 0x00fd00050c007988 */ /* 0x0003e80008000007 */
[----:B------:R5:W-:Y:S04]  /*29450*/  STS.U8 [R12+UR7+0xff00], R3 ;  /* 0x00ff00030c007988 */ /* 0x000be80008000007 */
[----:B0-----:R-:W3:Y:S04]  /*29460*/  LDL.LU R6, [R1+0x378] ;  /* 0x0003780001067983 */ /* 0x001ee80000300800 */
[----:B-1----:R-:W3:Y:S04]  /*29470*/  LDL.LU R5, [R1+0x388] ;  /* 0x0003880001057983 */ /* 0x002ee80000300800 */
[----:B-----5:R-:W5:Y:S04]  /*29480*/  LDL.LU R3, [R1+0x3a8] ;  /* 0x0003a80001037983 */ /* 0x020f680000300800 */
[----:B------:R-:W3:Y:S04]  /*29490*/  LDL.LU R12, [R1+0x398] ;  /* 0x00039800010c7983 */ /* 0x000ee80000300800 */
[----:B--2---:R0:W-:Y:S04]  /*294a0*/  STS.U8 [R13+UR7+0x9980], R21 ;  /* 0x009980150d007988 */ /* 0x0041e80008000007 */
[----:B0-----:R-:W2:Y:S04]  /*294b0*/  LDL.LU R21, [R1+0x1e4] ;  /* 0x0001e40001157983 */ /* 0x001ea80000300800 */
[----:B--2---:R0:W-:Y:S04]  /*294c0*/  STL [R1+0x1630], R21 ;  /* 0x0016301501007387 */ /* 0x0041e80000100800 */
[----:B0-----:R-:W2:Y:S04]  /*294d0*/  LDL.LU R21, [R1+0x1f4] ;  /* 0x0001f40001157983 */ /* 0x001ea80000300800 */
[----:B--2---:R0:W-:Y:S04]  /*294e0*/  STL [R1+0x1634], R21 ;  /* 0x0016341501007387 */ /* 0x0041e80000100800 */
[----:B0-----:R-:W2:Y:S04]  /*294f0*/  LDL.LU R21, [R1+0x204] ;  /* 0x0002040001157983 */ /* 0x001ea80000300800 */
[----:B------:R-:W-:Y:S04]  /*29500*/  STS.U8 [R13+UR7+0x9b80], R20 ;  /* 0x009b80140d007988 */ /* 0x000fe80008000007 */
[----:B------:R-:W-:Y:S04]  /*29510*/  STS.U8 [R13+UR7+0x9d80], R19 ;  /* 0x009d80130d007988 */ /* 0x000fe80008000007 */
[----:B---3--:R-:W-:Y:S04]  /*29520*/  STS.U8 [R13+UR7+0x9f80], R15 ;  /* 0x009f800f0d007988 */ /* 0x008fe80008000007 */
[----:B------:R-:W-:Y:S04]  /*29530*/  STS.U8 [R13+UR7+0xa180], R22 ;  /* 0x00a180160d007988 */ /* 0x000fe80008000007 */
[----:B------:R-:W-:Y:S04]  /*29540*/  STS.U8 [R13+UR7+0xa380], R24 ;  /* 0x00a380180d007988 */ /* 0x000fe80008000007 */
[----:B--2---:R0:W-:Y:S04]  /*29550*/  STL [R1+0x1638], R21 ;  /* 0x0016381501007387 */ /* 0x0041e80000100800 */
[----:B0-----:R-:W2:Y:S04]  /*29560*/  LDL.LU R21, [R1+0x208] ;  /* 0x0002080001157983 */ /* 0x001ea80000300800 */
[----:B------:R-:W3:Y:S04]  /*29570*/  LDL.LU R20, [R1+0x1d4] ;  /* 0x0001d40001147983 */ /* 0x000ee80000300800 */
[----:B------:R-:W3:Y:S04]  /*29580*/  LDL.LU R19, [R1+0x1c4] ;  /* 0x0001c40001137983 */ /* 0x000ee80000300800 */
[----:B------:R-:W3:Y:S04]  /*29590*/  LDL.LU R15, [R1+0x1b4] ;  /* 0x0001b400010f7983 */ /* 0x000ee80000300800 */
[----:B------:R-:W3:Y:S04]  /*295a0*/  LDL.LU R22, [R1+0x1a4] ;  /* 0x0001a40001167983 */ /* 0x000ee80000300800 */
[----:B------:R0:W-:Y:S04]  /*295b0*/  STS.U8 [R13+UR7+0xa580], R25 ;  /* 0x00a580190d007988 */ /* 0x0001e80008000007 */
[----:B------:R-:W3:Y:S04]  /*295c0*/  LDL.LU R24, [R1+0x194] ;  /* 0x0001940001187983 */ /* 0x000ee80000300800 */
        /* <DEDUP_REMOVED lines=14> */
[----:B----4-:R0:W-:Y:S04]  /*296b0*/  STS.U8 [R13+UR7+0xb580], R17 ;  /* 0x00b580110d007988 */ /* 0x0101e80008000007 */
[----:B-1----:R-:W4:Y:S04]  /*296c0*/  LDL.LU R18, [R1+0x11c] ;  /* 0x00011c0001127983 */ /* 0x002f280000300800 */
[----:B------:R1:W-:Y:S04]  /*296d0*/  STS.U8 [R13+UR7+0xb780], R2 ;  /* 0x00b780020d007988 */ /* 0x0003e80008000007 */
[----:B0-----:R-:W3:Y:S04]  /*296e0*/  LDL.LU R17, [R1+0x10c] ;  /* 0x00010c0001117983 */ /* 0x001ee80000300800 */
[----:B-----5:R0:W-:Y:S04]  /*296f0*/  STS.U8 [R13+UR7+0x8180], R3 ;  /* 0x008180030d007988 */ /* 0x0201e80008000007 */
[----:B-1----:R-:W5:Y:S04]  /*29700*/  LDL.LU R2, [R1+0xfc] ;  /* 0x0000fc0001027983 */ /* 0x002f680000300800 */
        /* <DEDUP_REMOVED lines=22> */
[----:B-1----:R-:W3:Y:S04]  /*29870*/  LDL.LU R16, [R1] ;  /* 0x0000000001107983 */ /* 0x002ee80000300800 */
[----:B--2---:R0:W-:Y:S04]  /*29880*/  STS.U8 [R13+UR7+0xb980], R21 ;  /* 0x00b980150d007988 */ /* 0x0041e80008000007 */
[----:B0-----:R-:W2:Y:S04]  /*29890*/  LDL.LU R21, [R1+0x1638] ;  /* 0x0016380001157983 */ /* 0x001ea80000300800 */
[----:B--2---:R0:W-:Y:S04]  /*298a0*/  STS.U8 [R13+UR7+0xbb80], R21 ;  /* 0x00bb80150d007988 */ /* 0x0041e80008000007 */
[----:B0-----:R-:W2:Y:S04]  /*298b0*/  LDL.LU R21, [R1+0x1634] ;  /* 0x0016340001157983 */ /* 0x001ea80000300800 */
[----:B--2---:R0:W-:Y:S04]  /*298c0*/  STS.U8 [R13+UR7+0xbd80], R21 ;  /* 0x00bd80150d007988 */ /* 0x0041e80008000007 */
[----:B0-----:R-:W2:Y:S04]  /*298d0*/  LDL.LU R21, [R1+0x1630] ;  /* 0x0016300001157983 */ /* 0x001ea80000300800 */
        /* <DEDUP_REMOVED lines=14> */
[----:B-----5:R-:W-:Y:S04]  /*299c0*/  STS.U8 [R13+UR7+0xdd80], R2 ;  /* 0x00dd80020d007988 */ /* 0x020fe80008000007 */
[----:B--2---:R0:W-:Y:S04]  /*299d0*/  STS.U8 [R13+UR7+0xbf80], R21 ;  /* 0x00bf80150d007988 */ /* 0x0041e80008000007 */
[----:B0-----:R-:W2:Y:S04]  /*299e0*/  LDL.LU R21, [R1+0x162c] ;  /* 0x00162c0001157983 */ /* 0x001ea80000300800 */
        /* <DEDUP_REMOVED lines=11> */
[----:B------:R-:W3:Y:S04]  /*29aa0*/  LDL.LU R23, [R1+0x15fc] ;  /* 0x0015fc0001177983 */ /* 0x000ee80000300800 */
[----:B------:R-:W3:Y:S04]  /*29ab0*/  LDL.LU R18, [R1+0x15f8] ;  /* 0x0015f80001127983 */ /* 0x000ee80000300800 */
[----:B------:R-:W3:Y:S04]  /*29ac0*/  LDL.LU R17, [R1+0x15f4] ;  /* 0x0015f40001117983 */ /* 0x000ee80000300800 */
[----:B------:R-:W4:Y:S04]  /*29ad0*/  LDL.LU R2, [R1+0x15f0] ;  /* 0x0015f00001027983 */ /* 0x000f280000300800 */
[----:B------:R-:W-:Y:S04]  /*29ae0*/  STS.U8 [R13+UR7+0xdf80], R3 ;  /* 0x00df80030d007988 */ /* 0x000fe80008000007 */
[----:B------:R-:W-:Y:S04]  /*29af0*/  STS.U8 [R13+UR7+0xe180], R12 ;  /* 0x00e1800c0d007988 */ /* 0x000fe80008000007 */
[----:B------:R-:W-:Y:S04]  /*29b00*/  STS.U8 [R13+UR7+0xe380], R5 ;  /* 0x00e380050d007988 */ /* 0x000fe80008000007 */
[----:B------:R0:W-:Y:S04]  /*29b10*/  STS.U8 [R13+UR7+0xe580], R6 ;  /* 0x00e580060d007988 */ /* 0x0001e80008000007 */
[----:B------:R-:W-:Y:S04]  /*29b20*/  STS.U8 [R13+UR7+0xe780], R0 ;  /* 0x00e780000d007988 */ /* 0x000fe80008000007 */
[----:B------:R1:W-:Y:S04]  /*29b30*/  STS.U8 [R13+UR7+0xe980], R7 ;  /* 0x00e980070d007988 */ /* 0x0003e80008000007 */
[----:B------:R-:W-:Y:S04]  /*29b40*/  STS.U8 [R13+UR7+0xeb80], R8 ;  /* 0x00eb80080d007988 */ /* 0x000fe80008000007 */
[----:B------:R-:W-:Y:S04]  /*29b50*/  STS.U8 [R13+UR7+0xed80], R11 ;  /* 0x00ed800b0d007988 */ /* 0x000fe80008000007 */
[----:B------:R-:W-:Y:S04]  /*29b60*/  STS.U8 [R13+UR7+0xef80], R9 ;  /* 0x00ef80090d007988 */ /* 0x000fe80008000007 */
[----:B------:R-:W-:Y:S04]  /*29b70*/  STS.U8 [R13+UR7+0xf180], R10 ;  /* 0x00f1800a0d007988 */ /* 0x000fe80008000007 */
[----:B------:R0:W-:Y:S04]  /*29b80*/  STS.U8 [R13+UR7+0xf380], R4 ;  /* 0x00f380040d007988 */ /* 0x0001e80008000007 */
[----:B------:R-:W-:Y:S04]  /*29b90*/  STS.U8 [R13+UR7+0xf580], R16 ;  /* 0x00f580100d007988 */ /* 0x000fe80008000007 */
[----:B--2---:R-:W-:Y:S04]  /*29ba0*/  STS.U8 [R13+UR7+0xff80], R26 ;  /* 0x00ff801a0d007988 */ /* 0x004fe80008000007 */
[----:B---3--:R-:W-:Y:S04]  /*29bb0*/  STS.U8 [R13+UR7+0xf980], R17 ;  /* 0x00f980110d007988 */ /* 0x008fe80008000007 */
[----:B----4-:R-:W-:Y:S04]  /*29bc0*/  STS.U8 [R13+UR7+0xf780], R2 ;  /* 0x00f780020d007988 */ /* 0x010fe80008000007 */
[----:B------:R-:W-:Y:S04]  /*29bd0*/  STS.U8 [R13+UR7+0xfb80], R18 ;  /* 0x00fb80120d007988 */ /* 0x000fe80008000007 */
[----:B------:R2:W-:Y:S01]  /*29be0*/  STS.U8 [R13+UR7+0xfd80], R23 ;  /* 0x00fd80170d007988 */ /* 0x0005e20008000007 */
[----:B------:R-:W-:Y:S01]  /*29bf0*/  BAR.SYNC.DEFER_BLOCKING 0x0 ;  /* 0x0000000000007b1d */ /* 0x000fe20000010000 */
[----:B0-----:R-:W-:-:S02]  /*29c00*/  F2FP.F16.E4M3.UNPACK_B R6, R25 ;  /* 0x00000019ff06723e */ /* 0x001fc400020006ff */
[----:B-1----:R-:W-:Y:S02]  /*29c10*/  F2FP.F16.E4M3.UNPACK_B R7, R22 ;  /* 0x00000016ff07723e */ /* 0x002fe400020006ff */
[----:B------:R-:W-:Y:S02]  /*29c20*/  F2FP.F16.E4M3.UNPACK_B R4, R29 ;  /* 0x0000001dff04723e */ /* 0x000fe400020006ff */
[----:B------:R-:W-:Y:S01]  /*29c30*/  F2FP.F16.E4M3.UNPACK_B R5, R24 ;  /* 0x00000018ff05723e */ /* 0x000fe200020006ff */
[----:B--2---:R-:W-:-:S05]  /*29c40*/  IMAD.SHL.U32 R23, R27, 0x8, RZ ;  /* 0x000000081b177824 */ /* 0x004fca00078e00ff */
[----:B------:R-:W-:Y:S04]  /*29c50*/  STL [R1+0x400], R23 ;  /* 0x0004001701007387 */ /* 0x000fe80000100800 */
[----:B------:R-:W-:Y:S04]  /*29c60*/  STL.64 [R1+0x15e8], R6 ;  /* 0x0015e80601007387 */ /* 0x000fe80000100a00 */
[----:B------:R-:W-:Y:S04]  /*29c70*/  STL.64 [R1+0x15e0], R4 ;  /* 0x0015e00401007387 */ /* 0x000fe80000100a00 */
[----:B------:R-:W0:Y:S04]  /*29c80*/  LDSM.16.M88.4 R24, [R14+0x8000] ;  /* 0x008000000e18783b */ /* 0x000e280000000200 */
[----:B------:R-:W1:Y:S04]  /*29c90*/  LDSM.16.M88.4 R4, [R14+0x8800] ;  /* 0x008800000e04783b */ /* 0x000e680000000200 */
[----:B0-----:R-:W-:Y:S01]  /*29ca0*/  STL.64 [R1+0x2d0], R24 ;  /* 0x0002d01801007387 */ /* 0x001fe20000100a00 */
[----:B------:R-:W-:-:S03]  /*29cb0*/  IMAD.MOV.U32 R17, RZ, RZ, R24 ;  /* 0x000000ffff117224 */ /* 0x000fc600078e0018 */
[----:B------:R-:W-:Y:S01]  /*29cc0*/  STL.64 [R1+0x2d8], R26 ;  /* 0x0002d81a01007387 */ /* 0x000fe20000100a00 */
[----:B------:R-:W-:-:S03]  /*29cd0*/  IMAD.MOV.U32 R16, RZ, RZ, R25 ;  /* 0x000000ffff107224 */ /* 0x000fc600078e0019 */
[----:B-1----:R-:W-:Y:S04]  /*29ce0*/  STL.64 [R1+0x2e0], R4 ;  /* 0x0002e00401007387 */ /* 0x002fe80000100a00 */
[----:B------:R-:W0:Y:S04]  /*29cf0*/  LDSM.16.M88.4 R24, [R14+0x9000] ;  /* 0x009000000e18783b */ /* 0x000e280000000200 */
[----:B------:R-:W-:Y:S04]  /*29d00*/  STL.64 [R1+0x2e8], R6 ;  /* 0x0002e80601007387 */ /* 0x000fe80000100a00 */
[----:B------:R-:W1:Y:S04]  /*29d10*/  LDSM.16.M88.4 R4, [R14+0x9800] ;  /* 0x009800000e04783b */ /* 0x000e680000000200 */
[----:B0-----:R-:W-:Y:S04]  /*29d20*/  STL.64 [R1+0x2f0], R24 ;  /* 0x0002f01801007387 */ /* 0x001fe80000100a00 */
[----:B------:R-:W-:Y:S04]  /*29d30*/  STL.64 [R1+0x2f8], R26 ;  /* 0x0002f81a01007387 */ /* 0x000fe80000100a00 */
[----:B------:R-:W0:Y:S04]  /*29d40*/  LDSM.16.M88.4 R24, [R14+0xa000] ;  /* 0x00a000000e18783b */ /* 0x000e280000000200 */
[----:B-1----:R-:W-:Y:S04]  /*29d50*/  STL.64 [R1+0x300], R4 ;  /* 0x0003000401007387 */ /* 0x002fe80000100a00 */
        /* <DEDUP_REMOVED lines=19> */
[----:B------:R-:W1:Y:S01]  /*29e90*/  LDSM.16.M88.4 R4, [R14+0xd800] ;  /* 0x00d800000e04783b */ /* 0x000e620000000200 */
[----:B------:R-:W-:-:S03]  /*29ea0*/  VIADD R0, R28, UR9 ;  /* 0x000000091c007c36 */ /* 0x000fc60008000000 */
[----:B0-----:R-:W-:Y:S04]  /*29eb0*/  STL.64 [R1+0x370], R24 ;  /* 0x0003701801007387 */ /* 0x001fe80000100a00 */
[----:B------:R-:W-:Y:S04]  /*29ec0*/  STL.64 [R1+0x378], R26 ;  /* 0x0003781a01007387 */ /* 0x000fe80000100a00 */
[----:B-1----:R-:W-:Y:S01]  /*29ed0*/  STL.64 [R1+0x380], R4 ;  /* 0x0003800401007387 */ /* 0x002fe20000100a00 */
[----:B------:R-:W-:-:S03]  /*29ee0*/  IMAD.MOV.U32 R29, RZ, RZ, R4 ;  /* 0x000000ffff1d7224 */ /* 0x000fc600078e0004 */
[----:B------:R-:W-:Y:S01]  /*29ef0*/  STL.64 [R1+0x388], R6 ;  /* 0x0003880601007387 */ /* 0x000fe20000100a00 */
[----:B------:R-:W-:-:S03]  /*29f00*/  IMAD.MOV.U32 R28, RZ, RZ, R5 ;  /* 0x000000ffff1c7224 */ /* 0x000fc600078e0005 */
[----:B------:R-:W0:Y:S01]  /*29f10*/  LDSM.16.M88.4 R4, [R14+0xe000] ;  /* 0x00e000000e04783b */ /* 0x000e220000000200 */
[----:B------:R-:W-:-:S03]  /*29f20*/  F2FP.F16.E4M3.UNPACK_B R10, R19 ;  /* 0x00000013ff0a723e */ /* 0x000fc600020006ff */
[----:B------:R-:W2:Y:S04]  /*29f30*/  LDL R2, [R1+0x430] ;  /* 0x0004300001027983 */ /* 0x000ea80000100800 */
[----:B------:R-:W3:Y:S04]  /*29f40*/  LDL R19, [R1+0x42c] ;  /* 0x00042c0001137983 */ /* 0x000ee80000100800 */
[----:B------:R1:W-:Y:S04]  /*29f50*/  STL.64 [R1+0x15c8], R28 ;  /* 0x0015c81c01007387 */ /* 0x0003e80000100a00 */
[----:B-1----:R-:W2:Y:S04]  /*29f60*/  LDL.LU R28, [R1+0x62c] ;  /* 0x00062c00011c7983 */ /* 0x002ea80000300800 */
[----:B------:R-:W3:Y:S04]  /*29f70*/  LDL.LU R29, [R1+0x630] ;  /* 0x00063000011d7983 */ /* 0x000ee80000300800 */
[----:B0-----:R-:W-:Y:S04]  /*29f80*/  STL.64 [R1+0x3a0], R4 ;  /* 0x0003a00401007387 */ /* 0x001fe80000100a00 */
[----:B------:R-:W-:Y:S01]  /*29f90*/  STL.64 [R1+0x3a8], R6 ;  /* 0x0003a80601007387 */ /* 0x000fe20000100a00 */
[----:B------:R-:W-:-:S03]  /*29fa0*/  IMAD.MOV.U32 R27, RZ, RZ, R5 ;  /* 0x000000ffff1b7224 */ /* 0x000fc600078e0005 */
[----:B------:R-:W0:Y:S02]  /*29fb0*/  LDSM.16.M88.4 R4, [R14+0xe800] ;  /* 0x00e800000e04783b */ /* 0x000e240000000200 */
[----:B0-----:R-:W-:Y:S02]  /*29fc0*/  IMAD.MOV.U32 R26, RZ, RZ, R4 ;  /* 0x000000ffff1a7224 */ /* 0x001fe400078e0004 */
[----:B------:R-:W-:Y:S04]  /*29fd0*/  STL.64 [R1+0x3b0], R4 ;  /* 0x0003b00401007387 */ /* 0x000fe80000100a00 */
[----:B------:R0:W-:Y:S01]  /*29fe0*/  STL.64 [R1+0x3b8], R6 ;  /* 0x0003b80601007387 */ /* 0x0001e20000100a00 */
[----:B------:R-:W-:-:S03]  /*29ff0*/  IMAD.MOV.U32 R22, RZ, RZ, R5 ;  /* 0x000000ffff167224 */ /* 0x000fc600078e0005 */
[----:B0-----:R-:W4:Y:S04]  /*2a000*/  LDL.LU.64 R6, [R1+0x15e8] ;  /* 0x0015e80001067983 */ /* 0x001f280000300a00 */
[----:B------:R-:W4:Y:S04]  /*2a010*/  LDL.LU.64 R4, [R1+0x15e0] ;  /* 0x0015e00001047983 */ /* 0x000f280000300a00 */
[----:B------:R-:W-:Y:S04]  /*2a020*/  STL [R1+0x15c0], R26 ;  /* 0x0015c01a01007387 */ /* 0x000fe80000100800 */
[----:B------:R-:W-:Y:S04]  /*2a030*/  STL [R1+0x15d0], R27 ;  /* 0x0015d01b01007387 */ /* 0x000fe80000100800 */
[----:B------:R-:W0:Y:S04]  /*2a040*/  LDSM.16.M88.4 R24, [R14+0xf000] ;  /* 0x00f000000e18783b */ /* 0x000e280000000200 */
[----:B0-----:R-:W-:Y:S04]  /*2a050*/  STL.64 [R1+0x3c0], R24 ;  /* 0x0003c01801007387 */ /* 0x001fe80000100a00 */
[----:B------:R-:W-:Y:S04]  /*2a060*/  STL.64 [R1+0x3c8], R26 ;  /* 0x0003c81a01007387 */ /* 0x000fe80000100a00 */
[----:B------:R-:W0:Y:S04]  /*2a070*/  LDSM.16.M88.4 R24, [R14+0xf800] ;  /* 0x00f800000e18783b */ /* 0x000e280000000200 */
[----:B------:R-:W3:Y:S04]  /*2a080*/  LDL.LU R12, [R1+0x440] ;  /* 0x00044000010c7983 */ /* 0x000ee80000300800 */
[----:B------:R-:W3:Y:S01]  /*2a090*/  LDL.LU R13, [R1+0x444] ;  /* 0x00044400010d7983 */ /* 0x000ee20000300800 */
[----:B-----5:R-:W-:Y:S01]  /*2a0a0*/  F2FP.F16.E4M3.UNPACK_B R8, R15 ;  /* 0x0000000fff08723e */ /* 0x020fe200020006ff */
[----:B------:R-:W-:Y:S06]  /*2a0b0*/  BAR.SYNC.DEFER_BLOCKING 0x0 ;  /* 0x0000000000007b1d */ /* 0x000fec0000010000 */
[----:B0-----:R-:W-:Y:S04]  /*2a0c0*/  STL.64 [R1+0x3d0], R24 ;  /* 0x0003d01801007387 */ /* 0x001fe80000100a00 */
[----:B------:R0:W-:Y:S04]  /*2a0d0*/  STL.64 [R1+0x3d8], R26 ;  /* 0x0003d81a01007387 */ /* 0x0001e80000100a00 */
[----:B------:R-:W5:Y:S04]  /*2a0e0*/  LDL.LU R18, [R1+0x448] ;  /* 0x0004480001127983 */ /* 0x000f680000300800 */
[----:B------:R-:W5:Y:S04]  /*2a0f0*/  LDL.LU R15, [R1+0x44c] ;  /* 0x00044c00010f7983 */ /* 0x000f680000300800 */
[----:B0-----:R-:W5:Y:S04]  /*2a100*/  LDL R26, [R1+0x2e0] ;  /* 0x0002e000011a7983 */ /* 0x001f680000100800 */
[----:B------:R-:W5:Y:S01]  /*2a110*/  LDL R27, [R1+0x2e4] ;  /* 0x0002e400011b7983 */ /* 0x000f620000100800 */
[----:B------:R-:W-:-:S02]  /*2a120*/  F2FP.F16.E4M3.UNPACK_B R9, R20 ;  /* 0x00000014ff09723e */ /* 0x000fc400020006ff */
[----:B------:R-:W-:Y:S02]  /*2a130*/  F2FP.F16.E4M3.UNPACK_B R11, R21 ;  /* 0x00000015ff0b723e */ /* 0x000fe400020006ff */
[----:B------:R-:W-:Y:S01]  /*2a140*/  LOP3.LUT R3, R23, 0x20, RZ, 0x3c, !PT ;  /* 0x0000002017037812 */ /* 0x000fe200078e3cff */
[----:B----4-:R-:W-:Y:S04]  /*2a150*/  STSM.16.M88.4 [R0+0x8000], R4 ;  /* 0x0080000400007844 */ /* 0x010fe80000000200 */
[----:B------:R2:W-:Y:S01]  /*2a160*/  STSM.16.M88.4 [R0+0x8800], R8 ;  /* 0x0088000800007844 */ /* 0x0005e20000000200 */
[----:B------:R-:W-:Y:S06]  /*2a170*/  BAR.SYNC.DEFER_BLOCKING 0x0 ;  /* 0x0000000000007b1d */ /* 0x000fec0000010000 */
[----:B------:R-:W-:Y:S04]  /*2a180*/  LDS.64 R24, [R23+UR9+0x8000] ;  /* 0x0080000917187984 */ /* 0x000fe80008000a00 */
[----:B------:R-:W-:Y:S04]  /*2a190*/  LDS.64 R4, [R23+UR9+0x8400] ;  /* 0x0084000917047984 */ /* 0x000fe80008000a00 */
[----:B------:R-:W-:Y:S04]  /*2a1a0*/  LDS.64 R6, [R3+UR9+0x8000] ;  /* 0x0080000903067984 */ /* 0x000fe80008000a00 */
[----:B------:R-:W0:Y:S01]  /*2a1b0*/  LDS.64 R20, [R3+UR9+0x8400] ;  /* 0x0084000903147984 */ /* 0x000e220008000a00 */
[----:B--2---:R-:W-:-:S04]  /*2a1c0*/  FADD R0, -R2, R28 ;  /* 0x0000001c02007221 */ /* 0x004fc80000000100 */
[----:B------:R-:W-:Y:S01]  /*2a1d0*/  FMUL R2, R0, 1.4426950216293334961 ;  /* 0x3fb8aa3b00027820 */ /* 0x000fe20000400000 */
[----:B---3--:R-:W-:-:S04]  /*2a1e0*/  FADD R0, -R19, R29 ;  /* 0x0000001d13007221 */ /* 0x008fc80000000100 */
[----:B------:R-:W-:Y:S01]  /*2a1f0*/  FMUL R0, R0, 1.4426950216293334961 ;  /* 0x3fb8aa3b00007820 */ /* 0x000fe20000400000 */
[----:B0-----:R-:W-:Y:S01]  /*2a200*/  IMAD.MOV.U32 R19, RZ, RZ, R20 ;  /* 0x000000ffff137224 */ /* 0x001fe200078e0014 */
[----:B-----5:R-:W-:Y:S04]  /*2a210*/  STL.64 [R1+0x15d8], R26 ;  /* 0x0015d81a01007387 */ /* 0x020fe80000100a00 */
[----:B------:R-:W-:Y:S04]  /*2a220*/  STL [R1+0x1594], R25 ;  /* 0x0015941901007387 */ /* 0x000fe80000100800 */
[----:B------:R0:W-:Y:S04]  /*2a230*/  STL [R1+0x15b0], R5 ;  /* 0x0015b00501007387 */ /* 0x0001e80000100800 */
[----:B------:R-:W-:Y:S04]  /*2a240*/  STL [R1+0x15a4], R7 ;  /* 0x0015a40701007387 */ /* 0x000fe80000100800 */
[----:B------:R1:W-:Y:S04]  /*2a250*/  STL [R1+0x15b4], R21 ;  /* 0x0015b41501007387 */ /* 0x0003e80000100800 */
[----:B------:R-:W2:Y:S04]  /*2a260*/  LDL.LU R8, [R1+0x450] ;  /* 0x0004500001087983 */ /* 0x000ea80000300800 */
[----:B------:R-:W3:Y:S04]  /*2a270*/  LDL.LU R9, [R1+0x454] ;  /* 0x0004540001097983 */ /* 0x000ee80000300800 */
[----:B------:R-:W4:Y:S01]  /*2a280*/  LDL.LU R10, [R1+0x458] ;  /* 0x00045800010a7983 */ /* 0x000f220000300800 */
[----:B0-----:R-:W0:Y:S08]  /*2a290*/  MUFU.EX2 R5, R0 ;  /* 0x0000000000057308 */ /* 0x001e300000000800 */
[----:B-1----:R-:W1:Y:S01]  /*2a2a0*/  MUFU.EX2 R21, R2 ;  /* 0x0000000200157308 */ /* 0x002e620000000800 */
[----:B------:R-:W-:-:S02]  /*2a2b0*/  F2FP.F16.E4M3.UNPACK_B R26, R17 ;  /* 0x00000011ff1a723e */ /* 0x000fc400020006ff */
[----:B------:R-:W-:Y:S01]  /*2a2c0*/  F2FP.F16.E4M3.UNPACK_B R27, R16 ;  /* 0x00000010ff1b723e */ /* 0x000fe200020006ff */
[----:B------:R-:W-:Y:S02]  /*2a2d0*/  IMAD.MOV.U32 R16, RZ, RZ, R24 ;  /* 0x000000ffff107224 */ /* 0x000fe400078e0018 */
[----:B------:R-:W-:Y:S01]  /*2a2e0*/  IMAD.MOV.U32 R17, RZ, RZ, R4 ;  /* 0x000000ffff117224 */ /* 0x000fe200078e0004 */
[----:B------:R-:W5:Y:S01]  /*2a2f0*/  LDL.LU R7, [R1+0x45c] ;  /* 0x00045c0001077983 */ /* 0x000f620000300800 */
[----:B0-----:R-:W-:Y:S01]  /*2a300*/  FMUL R14, R5, R18 ;  /* 0x00000012050e7220 */ /* 0x001fe20000400000 */
[C---:B-1----:R-:W-:Y:S01]  /*2a310*/  FMUL R12, R21.reuse, R12 ;  /* 0x0000000c150c7220 */ /* 0x042fe20000400000 */
[----:B------:R-:W-:Y:S01]  /*2a320*/  FMUL R13, R21, R13 ;  /* 0x0000000d150d7220 */ /* 0x000fe20000400000 */
[----:B------:R-:W-:Y:S01]  /*2a330*/  FMUL R15, R5, R15 ;  /* 0x0000000f050f7220 */ /* 0x000fe20000400000 */
[----:B------:R-:W-:Y:S01]  /*2a340*/  IMAD.MOV.U32 R18, RZ, RZ, R6 ;  /* 0x000000ffff127224 */ /* 0x000fe200078e0006 */
[----:B------:R-:W-:Y:S04]  /*2a350*/  STL [R1+0x398], R21 ;  /* 0x0003981501007387 */ /* 0x000fe80000100800 */
[----:B------:R-:W-:Y:S04]  /*2a360*/  STL [R1+0x39c], R5 ;  /* 0x00039c0501007387 */ /* 0x000fe80000100800 */
[----:B------:R-:W2:Y:S04]  /*2a370*/  LDL R28, [R1+0x2f0] ;  /* 0x0002f000011c7983 */ /* 0x000ea80000100800 */
[----:B------:R-:W2:Y:S04]  /*2a380*/  LDL R29, [R1+0x2f4] ;  /* 0x0002f400011d7983 */ /* 0x000ea80000100800 */
[----:B------:R-:W2:Y:S04]  /*2a390*/  LDL.LU R0, [R1+0x470] ;  /* 0x0004700001007983 */ /* 0x000ea80000300800 */
[----:B------:R-:W-:Y:S04]  /*2a3a0*/  STL [R1], R26 ;  /* 0x0000001a01007387 */ /* 0x000fe80000100800 */
[----:B------:R0:W-:Y:S01]  /*2a3b0*/  STL [R1+0x4], R27 ;  /* 0x0000041b01007387 */ /* 0x0001e20000100800 */
[----:B------:R-:W-:Y:S03]  /*2a3c0*/  HMMA.16816.F32 R12, R16, R26, R12 ;  /* 0x0000001a100c723c */ /* 0x000fe6000000180c */
[----:B0-----:R-:W2:-:S15]  /*2a3d0*/  LDL.LU.64 R26, [R1+0x15d8] ;  /* 0x0015d800011a7983 */ /* 0x001e9e0000300a00 */
[----:B------:R-:W-:Y:S01]  /*2a3e0*/  NOP ;  /* 0x0000000000007918 */ /* 0x000fe20000000000 */
[----:B------:R0:W-:Y:S04]  /*2a3f0*/  STL.64 [R1+0xa0], R12 ;  /* 0x0000a00c01007387 */ /* 0x0001e80000100a00 */
[----:B------:R1:W-:Y:S04]  /*2a400*/  STL.64 [R1+0xa8], R14 ;  /* 0x0000a80e01007387 */ /* 0x0003e80000100a00 */
[----:B------:R-:W5:Y:S04]  /*2a410*/  LDL.LU R17, [R1+0x474] ;  /* 0x0004740001117983 */ /* 0x000f680000300800 */
[----:B------:R-:W5:Y:S01]  /*2a420*/  LDL.LU R18, [R1+0x478] ;  /* 0x0004780001127983 */ /* 0x000f620000300800 */
[----:B0-----:R-:W-:Y:S01]  /*2a430*/  IMAD.MOV.U32 R12, RZ, RZ, R24 ;  /* 0x000000ffff0c7224 */ /* 0x001fe200078e0018 */
[----:B--2---:R-:W-:-:S05]  /*2a440*/  F2FP.F16.E4M3.UNPACK_B R26, R26 ;  /* 0x0000001aff1a723e */ /* 0x004fca00020006ff */
[----:B------:R0:W-:Y:S04]  /*2a450*/  STL [R1+0x10], R26 ;  /* 0x0000101a01007387 */ /* 0x0001e80000100800 */
[----:B------:R-:W2:Y:S01]  /*2a460*/  LDL.LU R2, [R1+0x47c] ;  /* 0x00047c0001027983 */ /* 0x000ea20000300800 */
[C---:B------:R-:W-:Y:S01]  /*2a470*/  FMUL R8, R21.reuse, R8 ;  /* 0x0000000815087220 */ /* 0x040fe20000400000 */
[----:B---3--:R-:W-:Y:S01]  /*2a480*/  FMUL R9, R21, R9 ;  /* 0x0000000915097220 */ /* 0x008fe20000400000 */
[C---:B----4-:R-:W-:Y:S01]  /*2a490*/  FMUL R10, R5.reuse, R10 ;  /* 0x0000000a050a7220 */ /* 0x050fe20000400000 */
[----:B-----5:R-:W-:Y:S01]  /*2a4a0*/  FMUL R11, R5, R7 ;  /* 0x00000007050b7220 */ /* 0x020fe20000400000 */
[----:B------:R-:W-:Y:S01]  /*2a4b0*/  F2FP.F16.E4M3.UNPACK_B R27, R27 ;  /* 0x0000001bff1b723e */ /* 0x000fe200020006ff */
[----:B------:R-:W-:-:S02]  /*2a4c0*/  IMAD.MOV.U32 R13, RZ, RZ, R4 ;  /* 0x000000ffff0d7224 */ /* 0x000fc400078e0004 */
[----:B-1----:R-:W-:Y:S02]  /*2a4d0*/  IMAD.MOV.U32 R14, RZ, RZ, R6 ;  /* 0x000000ffff0e7224 */ /* 0x002fe400078e0006 */
[----:B------:R-:W-:-:S07]  /*2a4e0*/  IMAD.MOV.U32 R15, RZ, RZ, R20 ;  /* 0x000000ffff0f7224 */ /* 0x000fce00078e0014 */
[----:B------:R-:W-:Y:S01]  /*2a4f0*/  HMMA.16816.F32 R8, R12, R26, R8 ;  /* 0x0000001a0c08723c */ /* 0x000fe20000001808 */
[----:B------:R-:W3:Y:S01]  /*2a500*/  LDL.LU R13, [R1+0x484] ;  /* 0x00048400010d7983 */ /* 0x000ee20000300800 */
[C---:B------:R-:W-:Y:S01]  /*2a510*/  FMUL R16, R21.reuse, R0 ;  /* 0x0000000015107220 */ /* 0x040fe20000400000 */
[----:B------:R-:W-:Y:S01]  /*2a520*/  FMUL R17, R21, R17 ;  /* 0x0000001115117220 */ /* 0x000fe20000400000 */
[----:B------:R-:W-:Y:S01]  /*2a530*/  FMUL R18, R5, R18 ;  /* 0x0000001205127220 */ /* 0x000fe20000400000 */
[----:B------:R-:W-:Y:S02]  /*2a540*/  F2FP.F16.E4M3.UNPACK_B R28, R28 ;  /* 0x0000001cff1c723e */ /* 0x000fe400020006ff */
[----:B------:R-:W-:Y:S01]  /*2a550*/  F2FP.F16.E4M3.UNPACK_B R29, R29 ;  /* 0x0000001dff1d723e */ /* 0x000fe200020006ff */
[----:B------:R-:W-:-:S11]  /*2a560*/  IMAD.MOV.U32 R7, RZ, RZ, R27 ;  /* 0x000000ffff077224 */ /* 0x000fd600078e001b */
[----:B------:R1:W-:Y:S04]  /*2a570*/  STL.64 [R1+0xb0], R8 ;  /* 0x0000b00801007387 */ /* 0x0003e80000100a00 */
[----:B------:R4:W-:Y:S04]  /*2a580*/  STL.64 [R1+0xb8], R10 ;  /* 0x0000b80a01007387 */ /* 0x0009e80000100a00 */
[----:B------:R-:W5:Y:S04]  /*2a590*/  LDL.LU R12, [R1+0x488] ;  /* 0x00048800010c7983 */ /* 0x000f680000300800 */
[----:B------:R-:W5:Y:S04]  /*2a5a0*/  LDL.LU R0, [R1+0x48c] ;  /* 0x00048c0001007983 */ /* 0x000f680000300800 */
[----:B------:R-:W5:Y:S04]  /*2a5b0*/  LDL R14, [R1+0x300] ;  /* 0x00030000010e7983 */ /* 0x000f680000100800 */
[----:B------:R-:W5:Y:S04]  /*2a5c0*/  LDL R15, [R1+0x304] ;  /* 0x00030400010f7983 */ /* 0x000f680000100800 */
[----:B0-----:R-:W5:Y:S04]  /*2a5d0*/  LDL R26, [R1+0x310] ;  /* 0x00031000011a7983 */ /* 0x001f680000100800 */
[----:B------:R-:W5:Y:S01]  /*2a5e0*/  LDL R27, [R1+0x314] ;  /* 0x00031400011b7983 */ /* 0x000f620000100800 */
[----:B-1----:R-:W-:-:S02]  /*2a5f0*/  IMAD.MOV.U32 R8, RZ, RZ, R24 ;  /* 0x000000ffff087224 */ /* 0x002fc400078e0018 */
[----:B------:R-:W-:Y:S02]  /*2a600*/  IMAD.MOV.U32 R9, RZ, RZ, R4 ;  /* 0x000000ffff097224 */ /* 0x000fe400078e0004 */
[----:B----4-:R-:W-:Y:S02]  /*2a610*/  IMAD.MOV.U32 R10, RZ, RZ, R6 ;  /* 0x000000ffff0a7224 */ /* 0x010fe400078e0006 */
[----:B------:R-:W-:Y:S01]  /*2a620*/  IMAD.MOV.U32 R11, RZ, RZ, R20 ;  /* 0x000000ffff0b7224 */ /* 0x000fe200078e0014 */
[----:B------:R-:W-:Y:S04]  /*2a630*/  STL [R1+0x88], R28 ;  /* 0x0000881c01007387 */ /* 0x000fe80000100800 */
[----:B------:R0:W-:Y:S01]  /*2a640*/  STL [R1+0x8c], R29 ;  /* 0x00008c1d01007387 */ /* 0x0001e20000100800 */
[----:B--2---:R-:W-:-:S07]  /*2a650*/  FMUL R19, R5, R2 ;  /* 0x0000000205137220 */ /* 0x004fce0000400000 */
[----:B------:R-:W-:Y:S01]  /*2a660*/  HMMA.16816.F32 R8, R8, R28, R16 ;  /* 0x0000001c0808723c */ /* 0x000fe20000001810 */
[----:B------:R-:W2:Y:S04]  /*2a670*/  LDL.LU R19, [R1+0x480] ;  /* 0x0004800001137983 */ /* 0x000ea80000300800 */
[----:B0-----:R-:W4:-:S14]  /*2a680*/  LDL.LU R29, [R1+0x4a0] ;  /* 0x0004a000011d7983 */ /* 0x001f1c0000300800 */
[----:B------:R3:W-:Y:S04]  /*2a690*/  STL.64 [R1+0xc0], R8 ;  /* 0x0000c00801007387 */ /* 0x0007e80000100a00 */
[----:B------:R5:W-:Y:S04]  /*2a6a0*/  STL.64 [R1+0xc8], R10 ;  /* 0x0000c80a01007387 */ /* 0x000be80000100a00 */
[----:B------:R-:W4:Y:S04]  /*2a6b0*/  LDL.LU R28, [R1+0x4a4] ;  /* 0x0004a400011c7983 */ /* 0x000f280000300800 */
[----:B------:R-:W4:Y:S04]  /*2a6c0*/  LDL.LU R25, [R1+0x4a8] ;  /* 0x0004a80001197983 */ /* 0x000f280000300800 */
[----:B------:R-:W4:Y:S04]  /*2a6d0*/  LDL.LU R2, [R1+0x4ac] ;  /* 0x0004ac0001027983 */ /* 0x000f280000300800 */
[----:B------:R-:W4:Y:S01]  /*2a6e0*/  LDL R18, [R1+0x320] ;  /* 0x0003200001127983 */ /* 0x000f220000100800 */
[----:B---3--:R-:W-:Y:S01]  /*2a6f0*/  FMUL R9, R21, R13 ;  /* 0x0000000d15097220 */ /* 0x008fe20000400000 */
[----:B-----5:R-:W-:Y:S01]  /*2a700*/  FMUL R10, R5, R12 ;  /* 0x0000000c050a7220 */ /* 0x020fe20000400000 */
[----:B------:R-:W-:-:S02]  /*2a710*/  F2FP.F16.E4M3.UNPACK_B R16, R14 ;  /* 0x0000000eff10723e */ /* 0x000fc400020006ff */
[----:B------:R-:W-:Y:S01]  /*2a720*/  F2FP.F16.E4M3.UNPACK_B R17, R15 ;  /* 0x0000000fff11723e */ /* 0x000fe200020006ff */
[----:B------:R-:W-:Y:S01]  /*2a730*/  FMUL R11, R5, R0 ;  /* 0x00000000050b7220 */ /* 0x000fe20000400000 */
[----:B------:R-:W-:Y:S02]  /*2a740*/  IMAD.MOV.U32 R12, RZ, RZ, R24 ;  /* 0x000000ffff0c7224 */ /* 0x000fe400078e0018 */
[----:B------:R-:W-:Y:S02]  /*2a750*/  IMAD.MOV.U32 R13, RZ, RZ, R4 ;  /* 0x000000ffff0d7224 */ /* 0x000fe400078e0004 */
[----:B------:R-:W-:Y:S02]  /*2a760*/  IMAD.MOV.U32 R14, RZ, RZ, R6 ;  /* 0x000000ffff0e7224 */ /* 0x000fe400078e0006 */
[----:B------:R-:W-:Y:S01]  /*2a770*/  IMAD.MOV.U32 R15, RZ, RZ, R20 ;  /* 0x000000ffff0f7224 */ /* 0x000fe200078e0014 */
[----:B------:R-:W3:Y:S04]  /*2a780*/  LDL R0, [R1+0x324] ;  /* 0x0003240001007983 */ /* 0x000ee80000100800 */
[----:B------:R-:W-:Y:S04]  /*2a790*/  STL [R1+0x80], R16 ;  /* 0x0000801001007387 */ /* 0x000fe80000100800 */
[----:B------:R0:W-:Y:S01]  /*2a7a0*/  STL [R1+0x84], R17 ;  /* 0x0000841101007387 */ /* 0x0001e20000100800 */
[----:B------:R-:W-:-:S02]  /*2a7b0*/  F2FP.F16.E4M3.UNPACK_B R26, R26 ;  /* 0x0000001aff1a723e */ /* 0x000fc400020006ff */
[----:B------:R-:W-:Y:S01]  /*2a7c0*/  F2FP.F16.E4M3.UNPACK_B R27, R27 ;  /* 0x0000001bff1b723e */ /* 0x000fe200020006ff */
[----:B--2---:R-:W-:-:S07]  /*2a7d0*/  FMUL R8, R21, R19 ;  /* 0x0000001315087220 */ /* 0x004fce0000400000 */
[----:B------:R-:W-:Y:S01]  /*2a7e0*/  HMMA.16816.F32 R12, R12, R16, R8 ;  /* 0x000000100c0c723c */ /* 0x000fe20000001808 */
[C---:B----4-:R-:W-:Y:S01]  /*2a7f0*/  FMUL R8, R21.reuse, R29 ;  /* 0x0000001d15087220 */ /* 0x050fe20000400000 */
[----:B------:R-:W-:Y:S01]  /*2a800*/  FMUL R9, R21, R28 ;  /* 0x0000001c15097220 */ /* 0x000fe20000400000 */
[C---:B------:R-:W-:Y:S01]  /*2a810*/  FMUL R10, R5.reuse, R25 ;  /* 0x00000019050a7220 */ /* 0x040fe20000400000 */
[----:B------:R-:W-:-:S15]  /*2a820*/  FMUL R11, R5, R2 ;  /* 0x00000002050b7220 */ /* 0x000fde0000400000 */
[----:B------:R1:W-:Y:S04]  /*2a830*/  STL.64 [R1+0xd0], R12 ;  /* 0x0000d00c01007387 */ /* 0x0003e80000100a00 */
[----:B------:R2:W-:Y:S04]  /*2a840*/  STL.64 [R1+0xd8], R14 ;  /* 0x0000d80e01007387 */ /* 0x0005e80000100a00 */
[----:B0-----:R-:W4:Y:S04]  /*2a850*/  LDL.LU R17, [R1+0x4b8] ;  /* 0x0004b80001117983 */ /* 0x001f280000300800 */
[----:B------:R-:W5:Y:S04]  /*2a860*/  LDL.LU R16, [R1+0x4bc] ;  /* 0x0004bc0001107983 */ /* 0x000f680000300800 */
[----:B------:R-:W3:Y:S04]  /*2a870*/  LDL R28, [R1+0x330] ;  /* 0x00033000011c7983 */ /* 0x000ee80000100800 */
[----:B------:R-:W3:Y:S04]  /*2a880*/  LDL R29, [R1+0x334] ;  /* 0x00033400011d7983 */ /* 0x000ee80000100800 */
[----:B------:R-:W-:Y:S01]  /*2a890*/  STL [R1+0x78], R26 ;  /* 0x0000781a01007387 */ /* 0x000fe20000100800 */
[----:B-1----:R-:W-:-:S02]  /*2a8a0*/  IMAD.MOV.U32 R12, RZ, RZ, R24 ;  /* 0x000000ffff0c7224 */ /* 0x002fc400078e0018 */
[----:B------:R-:W-:Y:S02]  /*2a8b0*/  IMAD.MOV.U32 R13, RZ, RZ, R4 ;  /* 0x000000ffff0d7224 */ /* 0x000fe400078e0004 */
[----:B--2---:R-:W-:Y:S02]  /*2a8c0*/  IMAD.MOV.U32 R14, RZ, RZ, R6 ;  /* 0x000000ffff0e7224 */ /* 0x004fe400078e0006 */
[----:B------:R-:W-:Y:S01]  /*2a8d0*/  IMAD.MOV.U32 R15, RZ, RZ, R20 ;  /* 0x000000ffff0f7224 */ /* 0x000fe200078e0014 */
[----:B------:R0:W-:Y:S06]  /*2a8e0*/  STL [R1+0x7c], R27 ;  /* 0x00007c1b01007387 */ /* 0x0001ec0000100800 */
[----:B------:R-:W-:Y:S01]  /*2a8f0*/  HMMA.16816.F32 R12, R12, R26, R8 ;  /* 0x0000001a0c0c723c */ /* 0x000fe20000001808 */
[----:B------:R-:W2:Y:S04]  /*2a900*/  LDL.LU R10, [R1+0x4b0] ;  /* 0x0004b000010a7983 */ /* 0x000ea80000300800 */
[----:B------:R-:W3:-:S14]  /*2a910*/  LDL.LU R11, [R1+0x4b4] ;  /* 0x0004b400010b7983 */ /* 0x000edc0000300800 */
[----:B------:R1:W-:Y:S04]  /*2a920*/  STL.64 [R1+0xe0], R12 ;  /* 0x0000e00c01007387 */ /* 0x0003e80000100a00 */
[----:B------:R1:W-:Y:S04]  /*2a930*/  STL.64 [R1+0xe8], R14 ;  /* 0x0000e80e01007387 */ /* 0x0003e80000100a00 */
[----:B0-----:R-:W5:Y:S04]  /*2a940*/  LDL.LU R27, [R1+0x4d4] ;  /* 0x0004d400011b7983 */ /* 0x001f680000300800 */
[----:B------:R-:W5:Y:S04]  /*2a950*/  LDL.LU R26, [R1+0x4d8] ;  /* 0x0004d800011a7983 */ /* 0x000f680000300800 */
[----:B------:R-:W5:Y:S04]  /*2a960*/  LDL.LU R19, [R1+0x4dc] ;  /* 0x0004dc0001137983 */ /* 0x000f680000300800 */
[----:B------:R-:W5:Y:S04]  /*2a970*/  LDL R2, [R1+0x340] ;  /* 0x0003400001027983 */ /* 0x000f680000100800 */
[----:B------:R-:W5:Y:S01]  /*2a980*/  LDL R25, [R1+0x344] ;  /* 0x0003440001197983 */ /* 0x000f620000100800 */
[----:B-1----:R-:W-:-:S02]  /*2a990*/  IMAD.MOV.U32 R12, RZ, RZ, R24 ;  /* 0x000000ffff0c7224 */ /* 0x002fc400078e0018 */
[----:B------:R-:W-:Y:S02]  /*2a9a0*/  IMAD.MOV.U32 R13, RZ, RZ, R4 ;  /* 0x000000ffff0d7224 */ /* 0x000fe400078e0004 */
[----:B------:R-:W-:Y:S02]  /*2a9b0*/  IMAD.MOV.U32 R14, RZ, RZ, R6 ;  /* 0x000000ffff0e7224 */ /* 0x000fe400078e0006 */
[----:B------:R-:W-:Y:S02]  /*2a9c0*/  IMAD.MOV.U32 R15, RZ, RZ, R20 ;  /* 0x000000ffff0f7224 */ /* 0x000fe400078e0014 */
[C---:B--2---:R-:W-:Y:S01]  /*2a9d0*/  FMUL R8, R21.reuse, R10 ;  /* 0x0000000a15087220 */ /* 0x044fe20000400000 */
[----:B---3--:R-:W-:Y:S01]  /*2a9e0*/  FMUL R9, R21, R11 ;  /* 0x0000000b15097220 */ /* 0x008fe20000400000 */
[C---:B----4-:R-:W-:Y:S01]  /*2a9f0*/  FMUL R10, R5.reuse, R17 ;  /* 0x00000011050a7220 */ /* 0x050fe20000400000 */
[----:B-----5:R-:W-:Y:S01]  /*2aa00*/  FMUL R11, R5, R16 ;  /* 0x00000010050b7220 */ /* 0x020fe20000400000 */
[----:B------:R-:W-:-:S02]  /*2aa10*/  F2FP.F16.E4M3.UNPACK_B R16, R18 ;  /* 0x00000012ff10723e */ /* 0x000fc400020006ff */
[----:B------:R-:W-:-:S03]  /*2aa20*/  F2FP.F16.E4M3.UNPACK_B R17, R0 ;  /* 0x00000000ff11723e */ /* 0x000fc600020006ff */
[----:B------:R-:W-:Y:S04]  /*2aa30*/  STL [R1+0x70], R16 ;  /* 0x0000701001007387 */ /* 0x000fe80000100800 */
[----:B------:R0:W-:Y:S01]  /*2aa40*/  STL [R1+0x74], R17 ;  /* 0x0000741101007387 */ /* 0x0001e20000100800 */
[----:B------:R-:W-:Y:S03]  /*2aa50*/  HMMA.16816.F32 R12, R12, R16, R8 ;  /* 0x000000100c0c723c */ /* 0x000fe60000001808 */
[----:B------:R-:W2:Y:S04]  /*2aa60*/  LDL.LU R11, [R1+0x4d0] ;  /* 0x0004d000010b7983 */ /* 0x000ea80000300800 */
[----:B------:R-:W3:-:S12]  /*2aa70*/  LDL.LU R18, [R1+0x4e0] ;  /* 0x0004e00001127983 */ /* 0x000ed80000300800 */
[----:B------:R1:W-:Y:S04]  /*2aa80*/  STL.64 [R1+0x100], R12 ;  /* 0x0001000c01007387 */ /* 0x0003e80000100a00 */
[----:B------:R4:W-:Y:S04]  /*2aa90*/  STL.64 [R1+0x108], R14 ;  /* 0x0001080e01007387 */ /* 0x0009e80000100a00 */
[----:B0-----:R-:W5:Y:S04]  /*2aaa0*/  LDL.LU R17, [R1+0x4e4] ;  /* 0x0004e40001117983 */ /* 0x001f680000300800 */
[----:B------:R-:W3:Y:S04]  /*2aab0*/  LDL.LU R16, [R1+0x4e8] ;  /* 0x0004e80001107983 */ /* 0x000ee80000300800 */
[----:B------:R-:W3:Y:S01]  /*2aac0*/  LDL.LU R0, [R1+0x4ec] ;  /* 0x0004ec0001007983 */ /* 0x000ee20000300800 */
[----:B------:R-:W-:Y:S01]  /*2aad0*/  FMUL R9, R21, R27 ;  /* 0x0000001b15097220 */ /* 0x000fe20000400000 */
[----:B------:R-:W-:Y:S01]  /*2aae0*/  FMUL R10, R5, R26 ;  /* 0x0000001a050a7220 */ /* 0x000fe20000400000 */
[----:B------:R-:W-:-:S02]  /*2aaf0*/  F2FP.F16.E4M3.UNPACK_B R28, R28 ;  /* 0x0000001cff1c723e */ /* 0x000fc400020006ff */
[----:B------:R-:W-:Y:S01]  /*2ab00*/  F2FP.F16.E4M3.UNPACK_B R29, R29 ;  /* 0x0000001dff1d723e */ /* 0x000fe200020006ff */
[----:B------:R-:W3:Y:S04]  /*2ab10*/  LDL R26, [R1+0x350] ;  /* 0x00035000011a7983 */ /* 0x000ee80000100800 */
[----:B------:R-:W3:Y:S01]  /*2ab20*/  LDL R27, [R1+0x354] ;  /* 0x00035400011b7983 */ /* 0x000ee20000100800 */
[----:B-1----:R-:W-:Y:S02]  /*2ab30*/  IMAD.MOV.U32 R12, RZ, RZ, R24 ;  /* 0x000000ffff0c7224 */ /* 0x002fe400078e0018 */
[----:B------:R-:W-:Y:S02]  /*2ab40*/  IMAD.MOV.U32 R13, RZ, RZ, R4 ;  /* 0x000000ffff0d7224 */ /* 0x000fe400078e0004 */
[----:B----4-:R-:W-:-:S02]  /*2ab50*/  IMAD.MOV.U32 R14, RZ, RZ, R6 ;  /* 0x000000ffff0e7224 */ /* 0x010fc400078e0006 */
[----:B------:R-:W-:Y:S01]  /*2ab60*/  IMAD.MOV.U32 R15, RZ, RZ, R20 ;  /* 0x000000ffff0f7224 */ /* 0x000fe200078e0014 */
[----:B------:R0:W-:Y:S04]  /*2ab70*/  STL [R1+0x68], R28 ;  /* 0x0000681c01007387 */ /* 0x0001e80000100800 */
[----:B------:R1:W-:Y:S01]  /*2ab80*/  STL [R1+0x6c], R29 ;  /* 0x00006c1d01007387 */ /* 0x0003e20000100800 */
[----:B--2---:R-:W-:Y:S01]  /*2ab90*/  FMUL R8, R21, R11 ;  /* 0x0000000b15087220 */ /* 0x004fe20000400000 */
[----:B------:R-:W-:-:S07]  /*2aba0*/  FMUL R11, R5, R19 ;  /* 0x00000013050b7220 */ /* 0x000fce0000400000 */
[----:B------:R-:W-:Y:S01]  /*2abb0*/  HMMA.16816.F32 R8, R12, R28, R8 ;  /* 0x0000001c0c08723c */ /* 0x000fe20000001808 */
[----:B0-----:R-:W2:Y:S04]  /*2abc0*/  LDL R28, [R1+0x360] ;  /* 0x00036000011c7983 */ /* 0x001ea80000100800 */
[----:B-1----:R-:W4:-:S14]  /*2abd0*/  LDL R29, [R1+0x364] ;  /* 0x00036400011d7983 */ /* 0x002f1c0000100800 */
[----:B------:R5:W-:Y:S04]  /*2abe0*/  STL.64 [R1+0x110], R8 ;  /* 0x0001100801007387 */ /* 0x000be80000100a00 */
[----:B------:R3:W-:Y:S01]  /*2abf0*/  STL.64 [R1+0x118], R10 ;  /* 0x0001180a01007387 */ /* 0x0007e20000100a00 */
[----:B-----5:R-:W-:Y:S01]  /*2ac00*/  FMUL R9, R21, R17 ;  /* 0x0000001115097220 */ /* 0x020fe20000400000 */
[----:B---3--:R-:W-:Y:S01]  /*2ac10*/  FMUL R10, R5, R16 ;  /* 0x00000010050a7220 */ /* 0x008fe20000400000 */
[----:B------:R-:W-:Y:S01]  /*2ac20*/  FMUL R8, R21, R18 ;  /* 0x0000001215087220 */ /* 0x000fe20000400000 */
[----:B------:R-:W-:Y:S01]  /*2ac30*/  FMUL R11, R5, R0 ;  /* 0x00000000050b7220 */ /* 0x000fe20000400000 */
[----:B------:R-:W-:Y:S02]  /*2ac40*/  F2FP.F16.E4M3.UNPACK_B R16, R2 ;  /* 0x00000002ff10723e */ /* 0x000fe400020006ff */
[----:B------:R-:W-:Y:S01]  /*2ac50*/  F2FP.F16.E4M3.UNPACK_B R17, R25 ;  /* 0x00000019ff11723e */ /* 0x000fe200020006ff */
[----:B------:R-:W3:Y:S06]  /*2ac60*/  LDL.LU R18, [R1+0x50c] ;  /* 0x00050c0001127983 */ /* 0x000eec0000300800 */
[----:B------:R-:W-:Y:S01]  /*2ac70*/  HMMA.16816.F32 R12, R12, R16, R8 ;  /* 0x000000100c0c723c */ /* 0x000fe20000001808 */
[----:B------:R-:W-:Y:S04]  /*2ac80*/  STL [R1+0x60], R16 ;  /* 0x0000601001007387 */ /* 0x000fe80000100800 */
[----:B------:R0:W-:Y:S04]  /*2ac90*/  STL [R1+0x64], R17 ;  /* 0x0000641101007387 */ /* 0x0001e80000100800 */
[----:B------:R-:W5:Y:S04]  /*2aca0*/  LDL.LU R9, [R1+0x500] ;  /* 0x0005000001097983 */ /* 0x000f680000300800 */
[----:B------:R-:W3:Y:S06]  /*2acb0*/  LDL.LU R10, [R1+0x504] ;  /* 0x00050400010a7983 */ /* 0x000eec0000300800 */
[----:B------:R1:W-:Y:S04]  /*2acc0*/  STL.64 [R1+0x140], R12 ;  /* 0x0001400c01007387 */ /* 0x0003e80000100a00 */
[----:B------:R1:W-:Y:S04]  /*2acd0*/  STL.64 [R1+0x148], R14 ;  /* 0x0001480e01007387 */ /* 0x0003e80000100a00 */
[----:B------:R-:W3:Y:S04]  /*2ace0*/  LDL.LU R11, [R1+0x508] ;  /* 0x00050800010b7983 */ /* 0x000ee80000300800 */
[----:B0-----:R-:W3:Y:S04]  /*2acf0*/  LDL.LU R17, [R1+0x510] ;  /* 0x0005100001117983 */ /* 0x001ee80000300800 */
[----:B------:R-:W3:Y:S04]  /*2ad00*/  LDL.LU R16, [R1+0x514] ;  /* 0x0005140001107983 */ /* 0x000ee80000300800 */
[----:B------:R-:W3:Y:S04]  /*2ad10*/  LDL.LU R2, [R1+0x518] ;  /* 0x0005180001027983 */ /* 0x000ee80000300800 */
[----:B------:R-:W3:Y:S01]  /*2ad20*/  LDL.LU R0, [R1+0x51c] ;  /* 0x00051c0001007983 */ /* 0x000ee20000300800 */
[----:B------:R-:W-:-:S02]  /*2ad30*/  F2FP.F16.E4M3.UNPACK_B R26, R26 ;  /* 0x0000001aff1a723e */ /* 0x000fc400020006ff */
[----:B------:R-:W-:Y:S01]  /*2ad40*/  F2FP.F16.E4M3.UNPACK_B R27, R27 ;  /* 0x0000001bff1b723e */ /* 0x000fe200020006ff */
[----:B------:R-:W3:Y:S04]  /*2ad50*/  LDL R19, [R1+0x370] ;  /* 0x0003700001137983 */ /* 0x000ee80000100800 */
[----:B------:R-:W3:Y:S01]  /*2ad60*/  LDL R25, [R1+0x374] ;  /* 0x0003740001197983 */ /* 0x000ee20000100800 */
[----:B-1----:R-:W-:Y:S02]  /*2ad70*/  IMAD.MOV.U32 R12, RZ, RZ, R24 ;  /* 0x000000ffff0c7224 */ /* 0x002fe400078e0018 */
[----:B------:R-:W-:Y:S02]  /*2ad80*/  IMAD.MOV.U32 R13, RZ, RZ, R4 ;  /* 0x000000ffff0d7224 */ /* 0x000fe400078e0004 */
[----:B------:R-:W-:-:S02]  /*2ad90*/  IMAD.MOV.U32 R14, RZ, RZ, R6 ;  /* 0x000000ffff0e7224 */ /* 0x000fc400078e0006 */
[----:B------:R-:W-:Y:S01]  /*2ada0*/  IMAD.MOV.U32 R15, RZ, RZ, R20 ;  /* 0x000000ffff0f7224 */ /* 0x000fe200078e0014 */
[----:B------:R-:W-:Y:S04]  /*2adb0*/  STL [R1+0x58], R26 ;  /* 0x0000581a01007387 */ /* 0x000fe80000100800 */
[----:B------:R0:W-:Y:S01]  /*2adc0*/  STL [R1+0x5c], R27 ;  /* 0x00005c1b01007387 */ /* 0x0001e20000100800 */
[----:B--2---:R-:W-:Y:S02]  /*2add0*/  F2FP.F16.E4M3.UNPACK_B R28, R28 ;  /* 0x0000001cff1c723e */ /* 0x004fe400020006ff */
[----:B----4-:R-:W-:Y:S01]  /*2ade0*/  F2FP.F16.E4M3.UNPACK_B R29, R29 ;  /* 0x0000001dff1d723e */ /* 0x010fe200020006ff */
[C---:B-----5:R-:W-:Y:S01]  /*2adf0*/  FMUL R8, R21.reuse, R9 ;  /* 0x0000000915087220 */ /* 0x060fe20000400000 */
[----:B---3--:R-:W-:Y:S01]  /*2ae00*/  FMUL R9, R21, R10 ;  /* 0x0000000a15097220 */ /* 0x008fe20000400000 */
[C---:B------:R-:W-:Y:S01]  /*2ae10*/  FMUL R10, R5.reuse, R11 ;  /* 0x0000000b050a7220 */ /* 0x040fe20000400000 */
[----:B------:R-:W-:-:S07]  /*2ae20*/  FMUL R11, R5, R18 ;  /* 0x00000012050b7220 */ /* 0x000fce0000400000 */
[C---:B------:R-:W-:Y:S01]  /*2ae30*/  HMMA.16816.F32 R8, R12.reuse, R26, R8 ;  /* 0x0000001a0c08723c */ /* 0x040fe20000001808 */
[----:B0-----:R-:W2:Y:S04]  /*2ae40*/  LDL.LU R27, [R1+0x15d0] ;  /* 0x0015d000011b7983 */ /* 0x001ea80000300800 */
[----:B------:R-:W3:Y:S04]  /*2ae50*/  LDL.LU R26, [R1+0x538] ;  /* 0x00053800011a7983 */ /* 0x000ee80000300800 */
[----:B------:R-:W4:Y:S10]  /*2ae60*/  LDL.LU R18, [R1+0x53c] ;  /* 0x00053c0001127983 */ /* 0x000f340000300800 */
[----:B------:R0:W-:Y:S04]  /*2ae70*/  STL.64 [R1+0x150], R8 ;  /* 0x0001500801007387 */ /* 0x0001e80000100a00 */
[----:B------:R1:W-:Y:S01]  /*2ae80*/  STL.64 [R1+0x158], R10 ;  /* 0x0001580a01007387 */ /* 0x0003e20000100a00 */
[C---:B0-----:R-:W-:Y:S01]  /*2ae90*/  FMUL R8, R21.reuse, R17 ;  /* 0x0000001115087220 */ /* 0x041fe20000400000 */
[----:B------:R-:W-:Y:S01]  /*2aea0*/  FMUL R9, R21, R16 ;  /* 0x0000001015097220 */ /* 0x000fe20000400000 */
[C---:B-1----:R-:W-:Y:S01]  /*2aeb0*/  FMUL R10, R5.reuse, R2 ;  /* 0x00000002050a7220 */ /* 0x042fe20000400000 */
[----:B------:R-:W-:Y:S01]  /*2aec0*/  FMUL R11, R5, R0 ;  /* 0x00000000050b7220 */ /* 0x000fe20000400000 */
[----:B------:R-:W5:Y:S04]  /*2aed0*/  LDL.LU R17, [R1+0x540] ;  /* 0x0005400001117983 */ /* 0x000f680000300800 */
[----:B------:R-:W2:Y:S04]  /*2aee0*/  LDL.LU R16, [R1+0x544] ;  /* 0x0005440001107983 */ /* 0x000ea80000300800 */
[----:B------:R-:W-:Y:S04]  /*2aef0*/  STL [R1+0x50], R28 ;  /* 0x0000501c01007387 */ /* 0x000fe80000100800 */
[----:B------:R-:W2:Y:S04]  /*2af00*/  LDL.LU R2, [R1+0x548] ;  /* 0x0005480001027983 */ /* 0x000ea80000300800 */
[----:B------:R0:W-:Y:S04]  /*2af10*/  STL [R1+0x54], R29 ;  /* 0x0000541d01007387 */ /* 0x0001e80000100800 */
[----:B------:R-:W2:Y:S01]  /*2af20*/  LDL.LU R0, [R1+0x54c] ;  /* 0x00054c0001007983 */ /* 0x000ea20000300800 */
[----:B------:R-:W-:Y:S03]  /*2af30*/  HMMA.16816.F32 R12, R12, R28, R8 ;  /* 0x0000001c0c0c723c */ /* 0x000fe60000001808 */
[----:B0-----:R-:W2:Y:S04]  /*2af40*/  LDL.LU.64 R28, [R1+0x15c8] ;  /* 0x0015c800011c7983 */ /* 0x001ea80000300a00 */
[----:B------:R-:W2:Y:S04]  /*2af50*/  LDL.LU R10, [R1+0x530] ;  /* 0x00053000010a7983 */ /* 0x000ea80000300800 */
[----:B------:R-:W2:Y:S08]  /*2af60*/  LDL.LU R11, [R1+0x534] ;  /* 0x00053400010b7983 */ /* 0x000eb00000300800 */
[----:B------:R0:W-:Y:S04]  /*2af70*/  STL.64 [R1+0x160], R12 ;  /* 0x0001600c01007387 */ /* 0x0001e80000100a00 */
[----:B------:R1:W-:Y:S01]  /*2af80*/  STL.64 [R1+0x168], R14 ;  /* 0x0001680e01007387 */ /* 0x0003e20000100a00 */
[----:B0-----:R-:W-:-:S02]  /*2af90*/  IMAD.MOV.U32 R12, RZ, RZ, R24 ;  /* 0x000000ffff0c7224 */ /* 0x001fc400078e0018 */
[----:B------:R-:W-:Y:S02]  /*2afa0*/  IMAD.MOV.U32 R13, RZ, RZ, R4 ;  /* 0x000000ffff0d7224 */ /* 0x000fe400078e0004 */
[----:B-1----:R-:W-:Y:S02]  /*2afb0*/  IMAD.MOV.U32 R14, RZ, RZ, R6 ;  /* 0x000000ffff0e7224 */ /* 0x002fe400078e0006 */
[----:B------:R-:W-:Y:S02]  /*2afc0*/  IMAD.MOV.U32 R15, RZ, RZ, R20 ;  /* 0x000000ffff0f7224 */ /* 0x000fe400078e0014 */
[----:B--2---:R-:W-:Y:S01]  /*2afd0*/  FMUL R9, R21, R11 ;  /* 0x0000000b15097220 */ /* 0x004fe20000400000 */
[----:B----4-:R-:W-:Y:S01]  /*2afe0*/  FMUL R11, R5, R18 ;  /* 0x00000012050b7220 */ /* 0x010fe20000400000 */
[----:B------:R-:W-:Y:S01]  /*2aff0*/  FMUL R8, R21, R10 ;  /* 0x0000000a15087220 */ /* 0x000fe20000400000 */
[----:B------:R-:W-:Y:S01]  /*2b000*/  F2FP.F16.E4M3.UNPACK_B R18, R19 ;  /* 0x00000013ff12723e */ /* 0x000fe200020006ff */
[----:B---3--:R-:W-:Y:S01]  /*2b010*/  FMUL R10, R5, R26 ;  /* 0x0000001a050a7220 */ /* 0x008fe20000400000 */
[----:B------:R-:W-:Y:S01]  /*2b020*/  F2FP.F16.E4M3.UNPACK_B R19, R25 ;  /* 0x00000019ff13723e */ /* 0x000fe200020006ff */
[----:B------:R-:W2:Y:S06]  /*2b030*/  LDL R26, [R1+0x3a0] ;  /* 0x0003a000011a7983 */ /* 0x000eac0000100800 */
[----:B------:R-:W-:Y:S01]  /*2b040*/  HMMA.16816.F32 R12, R12, R18, R8 ;  /* 0x000000120c0c723c */ /* 0x000fe20000001808 */
[----:B------:R-:W-:Y:S04]  /*2b050*/  STL [R1+0x48], R18 ;  /* 0x0000481201007387 */ /* 0x000fe80000100800 */
[----:B------:R0:W-:Y:S01]  /*2b060*/  STL [R1+0x4c], R19 ;  /* 0x00004c1301007387 */ /* 0x0001e20000100800 */
[C---:B-----5:R-:W-:Y:S01]  /*2b070*/  FMUL R8, R21.reuse, R17 ;  /* 0x0000001115087220 */ /* 0x060fe20000400000 */
[----:B------:R-:W-:Y:S01]  /*2b080*/  FMUL R9, R21, R16 ;  /* 0x0000001015097220 */ /* 0x000fe20000400000 */
[C---:B------:R-:W-:Y:S01]  /*2b090*/  FMUL R10, R5.reuse, R2 ;  /* 0x00000002050a7220 */ /* 0x040fe20000400000 */
[----:B------:R-:W-:Y:S01]  /*2b0a0*/  FMUL R11, R5, R0 ;  /* 0x00000000050b7220 */ /* 0x000fe20000400000 */
[----:B------:R-:W-:-:S02]  /*2b0b0*/  F2FP.F16.E4M3.UNPACK_B R16, R29 ;  /* 0x0000001dff10723e */ /* 0x000fc400020006ff */
[----:B------:R-:W-:-:S07]  /*2b0c0*/  F2FP.F16.E4M3.UNPACK_B R17, R28 ;  /* 0x0000001cff11723e */ /* 0x000fce00020006ff */
[----:B------:R1:W-:Y:S04]  /*2b0d0*/  STL.64 [R1+0x190], R12 ;  /* 0x0001900c01007387 */ /* 0x0003e80000100a00 */
[----:B------:R3:W-:Y:S04]  /*2b0e0*/  STL.64 [R1+0x198], R14 ;  /* 0x0001980e01007387 */ /* 0x0007e80000100a00 */
[----:B0-----:R-:W4:Y:S01]  /*2b0f0*/  LDL.LU R19, [R1+0x56c] ;  /* 0x00056c0001137983 */ /* 0x001f220000300800 */
[----:B-1----:R-:W-:Y:S02]  /*2b100*/  IMAD.MOV.U32 R12, RZ, RZ, R24 ;  /* 0x000000ffff0c7224 */ /* 0x002fe400078e0018 */
[----:B------:R-:W-:-:S02]  /*2b110*/  IMAD.MOV.U32 R13, RZ, RZ, R4 ;  /* 0x000000ffff0d7224 */ /* 0x000fc400078e0004 */
[----:B---3--:R-:W-:Y:S02]  /*2b120*/  IMAD.MOV.U32 R14, RZ, RZ, R6 ;  /* 0x000000ffff0e7224 */ /* 0x008fe400078e0006 */
[----:B------:R-:W-:-:S07]  /*2b130*/  IMAD.MOV.U32 R15, RZ, RZ, R20 ;  /* 0x000000ffff0f7224 */ /* 0x000fce00078e0014 */
[----:B------:R-:W-:Y:S01]  /*2b140*/  HMMA.16816.F32 R12, R12, R16, R8 ;  /* 0x000000100c0c723c */ /* 0x000fe20000001808 */
[----:B------:R-:W-:Y:S04]  /*2b150*/  STL [R1+0x40], R16 ;  /* 0x0000401001007387 */ /* 0x000fe80000100800 */
[----:B------:R0:W-:Y:S04]  /*2b160*/  STL [R1+0x44], R17 ;  /* 0x0000441101007387 */ /* 0x0001e80000100800 */
[----:B------:R-:W3:Y:S04]  /*2b170*/  LDL.LU R9, [R1+0x560] ;  /* 0x0005600001097983 */ /* 0x000ee80000300800 */
[----:B------:R-:W5:Y:S06]  /*2b180*/  LDL.LU R10, [R1+0x564] ;  /* 0x00056400010a7983 */ /* 0x000f6c0000300800 */
[----:B------:R1:W-:Y:S04]  /*2b190*/  STL.64 [R1+0x200], R12 ;  /* 0x0002000c01007387 */ /* 0x0003e80000100a00 */
[----:B------:R0:W-:Y:S04]  /*2b1a0*/  STL.64 [R1+0x208], R14 ;  /* 0x0002080e01007387 */ /* 0x0001e80000100a00 */
[----:B------:R-:W4:Y:S04]  /*2b1b0*/  LDL.LU R11, [R1+0x568] ;  /* 0x00056800010b7983 */ /* 0x000f280000300800 */
[----:B------:R-:W4:Y:S04]  /*2b1c0*/  LDL.LU R18, [R1+0x580] ;  /* 0x0005800001127983 */ /* 0x000f280000300800 */
[----:B0-----:R-:W4:Y:S04]  /*2b1d0*/  LDL.LU R17, [R1+0x584] ;  /* 0x0005840001117983 */ /* 0x001f280000300800 */
[----:B------:R-:W4:Y:S01]  /*2b1e0*/  LDL.LU R16, [R1+0x588] ;  /* 0x0005880001107983 */ /* 0x000f220000300800 */
[----:B------:R-:W-:-:S03]  /*2b1f0*/  F2FP.F16.E4M3.UNPACK_B R27, R27 ;  /* 0x0000001bff1b723e */ /* 0x000fc600020006ff */
[----:B------:R-:W4:Y:S04]  /*2b200*/  LDL.LU R0, [R1+0x58c] ;  /* 0x00058c0001007983 */ /* 0x000f280000300800 */
[----:B------:R-:W4:Y:S04]  /*2b210*/  LDL.LU R2, [R1+0x634] ;  /* 0x0006340001027983 */ /* 0x000f280000300800 */
[----:B------:R-:W4:Y:S01]  /*2b220*/  LDL R25, [R1+0x428] ;  /* 0x0004280001197983 */ /* 0x000f220000100800 */
[----:B-1----:R-:W-:-:S03]  /*2b230*/  IMAD.MOV.U32 R12, RZ, RZ, R24 ;  /* 0x000000ffff0c7224 */ /* 0x002fc600078e0018 */
[----:B------:R-:W4:Y:S01]  /*2b240*/  LDL.LU R29, [R1+0x638] ;  /* 0x00063800011d7983 */ /* 0x000f220000300800 */
[----:B------:R-:W-:Y:S02]  /*2b250*/  IMAD.MOV.U32 R13, RZ, RZ, R4 ;  /* 0x000000ffff0d7224 */ /* 0x000fe400078e0004 */
[----:B------:R-:W-:Y:S02]  /*2b260*/  IMAD.MOV.U32 R14, RZ, RZ, R6 ;  /* 0x000000ffff0e7224 */ /* 0x000fe400078e0006 */
[----:B------:R-:W-:Y:S01]  /*2b270*/  IMAD.MOV.U32 R15, RZ, RZ, R20 ;  /* 0x000000ffff0f7224 */ /* 0x000fe200078e0014 */
[----:B------:R-:W4:Y:S01]  /*2b280*/  LDL R28, [R1+0x414] ;  /* 0x00041400011c7983 */ /* 0x000f220000100800 */
[----:B--2---:R-:W-:-:S05]  /*2b290*/  F2FP.F16.E4M3.UNPACK_B R26, R26 ;  /* 0x0000001aff1a723e */ /* 0x004fca00020006ff */
[----:B------:R0:W-:Y:S04]  /*2b2a0*/  STL [R1+0x38], R26 ;  /* 0x0000381a01007387 */ /* 0x0001e80000100800 */
[----:B------:R1:W-:Y:S01]  /*2b2b0*/  STL [R1+0x3c], R27 ;  /* 0x00003c1b01007387 */ /* 0x0003e20000100800 */
[C---:B---3--:R-:W-:Y:S01]  /*2b2c0*/  FMUL R8, R21.reuse, R9 ;  /* 0x0000000915087220 */ /* 0x048fe20000400000 */
[----:B-----5:R-:W-:Y:S01]  /*2b2d0*/  FMUL R9, R21, R10 ;  /* 0x0000000a15097220 */ /* 0x020fe20000400000 */
[C---:B----4-:R-:W-:Y:S01]  /*2b2e0*/  FMUL R10, R5.reuse, R11 ;  /* 0x0000000b050a7220 */ /* 0x050fe20000400000 */
[----:B------:R-:W-:-:S07]  /*2b2f0*/  FMUL R11, R5, R19 ;  /* 0x00000013050b7220 */ /* 0x000fce0000400000 */
[----:B------:R-:W-:Y:S01]  /*2b300*/  HMMA.16816.F32 R12, R12, R26, R8 ;  /* 0x0000001a0c0c723c */ /* 0x000fe20000001808 */
[----:B0-----:R-:W2:Y:S01]  /*2b310*/  LDL.LU R26, [R1+0x15c0] ;  /* 0x0015c000011a7983 */ /* 0x001ea20000300800 */
[----:B------:R-:W-:Y:S01]  /*2b320*/  FMUL R10, R5, R16 ;  /* 0x00000010050a7220 */ /* 0x000fe20000400000 */
[C---:B------:R-:W-:Y:S01]  /*2b330*/  FMUL R9, R21.reuse, R17 ;  /* 0x0000001115097220 */ /* 0x040fe20000400000 */
[----:B------:R-:W-:Y:S01]  /*2b340*/  F2FP.F16.E4M3.UNPACK_B R17, R22 ;  /* 0x00000016ff11723e */ /* 0x000fe200020006ff */
[----:B------:R-:W-:-:S14]  /*2b350*/  FMUL R8, R21, R18 ;  /* 0x0000001215087220 */ /* 0x000fdc0000400000 */
[----:B------:R0:W-:Y:S04]  /*2b360*/  STL.64 [R1+0x230], R12 ;  /* 0x0002300c01007387 */ /* 0x0001e80000100a00 */
[----:B------:R3:W-:Y:S04]  /*2b370*/  STL.64 [R1+0x238], R14 ;  /* 0x0002380e01007387 */ /* 0x0007e80000100a00 */
[----:B-1----:R-:W4:Y:S01]  /*2b380*/  LDL.LU R27, [R1+0x5c0] ;  /* 0x0005c000011b7983 */ /* 0x002f220000300800 */
[----:B--2---:R-:W-:-:S03]  /*2b390*/  F2FP.F16.E4M3.UNPACK_B R16, R26 ;  /* 0x0000001aff10723e */ /* 0x004fc600020006ff */
[----:B------:R-:W2:Y:S04]  /*2b3a0*/  LDL.LU R26, [R1+0x5c4] ;  /* 0x0005c400011a7983 */ /* 0x000ea80000300800 */
[----:B------:R-:W-:Y:S04]  /*2b3b0*/  STL [R1+0x30], R16 ;  /* 0x0000301001007387 */ /* 0x000fe80000100800 */
[----:B------:R-:W5:Y:S04]  /*2b3c0*/  LDL.LU R22, [R1+0x5c8] ;  /* 0x0005c80001167983 */ /* 0x000f680000300800 */
[----:B------:R-:W-:Y:S04]  /*2b3d0*/  STL [R1+0x34], R17 ;  /* 0x0000341101007387 */ /* 0x000fe80000100800 */
[----:B------:R-:W5:Y:S04]  /*2b3e0*/  LDL R18, [R1+0x3d0] ;  /* 0x0003d00001127983 */ /* 0x000f680000100800 */
[----:B------:R-:W5:Y:S01]  /*2b3f0*/  LDL R19, [R1+0x3d4] ;  /* 0x0003d40001137983 */ /* 0x000f620000100800 */
[----:B------:R-:W-:Y:S01]  /*2b400*/  FMUL R11, R5, R0 ;  /* 0x00000000050b7220 */ /* 0x000fe20000400000 */
[----:B0-----:R-:W-:-:S02]  /*2b410*/  IMAD.MOV.U32 R12, RZ, RZ, R24 ;  /* 0x000000ffff0c7224 */ /* 0x001fc400078e0018 */
[----:B------:R-:W-:Y:S02]  /*2b420*/  IMAD.MOV.U32 R13, RZ, RZ, R4 ;  /* 0x000000ffff0d7224 */ /* 0x000fe400078e0004 */
[----:B---3--:R-:W-:Y:S02]  /*2b430*/  IMAD.MOV.U32 R14, RZ, RZ, R6 ;  /* 0x000000ffff0e7224 */ /* 0x008fe400078e0006 */
[----:B------:R-:W-:-:S07]  /*2b440*/  IMAD.MOV.U32 R15, RZ, RZ, R20 ;  /* 0x000000ffff0f7224 */ /* 0x000fce00078e0014 */
[----:B------:R-:W-:Y:S01]  /*2b450*/  HMMA.16816.F32 R12, R12, R16, R8 ;  /* 0x000000100c0c723c */ /* 0x000fe20000001808 */
[----:B----4-:R-:W-:Y:S01]  /*2b460*/  FMUL R8, R21, R27 ;  /* 0x0000001b15087220 */ /* 0x010fe20000400000 */
[----:B------:R-:W-:-:S04]  /*2b470*/  FADD R0, -R25, R2 ;  /* 0x0000000219007221 */ /* 0x000fc80000000100 */
[----:B------:R-:W-:-:S04]  /*2b480*/  FMUL R2, R0, 1.4426950216293334961 ;  /* 0x3fb8aa3b00027820 */ /* 0x000fc80000400000 */
[----:B------:R-:W0:Y:S01]  /*2b490*/  MUFU.EX2 R25, R2 ;  /* 0x0000000200197308 */ /* 0x000e220000000800 */
[----:B--2---:R-:W-:Y:S02]  /*2b4a0*/  FMUL R9, R21, R26 ;  /* 0x0000001a15097220 */ /* 0x004fe40000400000 */
[----:B------:R-:W1:Y:S04]  /*2b4b0*/  LDS.64 R26, [R23+UR9+0x8800] ;  /* 0x00880009171a7984 */ /* 0x000e680008000a00 */
[----:B-----5:R2:W-:Y:S04]  /*2b4c0*/  STL.64 [R1+0x15b8], R18 ;  /* 0x0015b81201007387 */ /* 0x0205e80000100a00 */
[----:B--2---:R-:W2:Y:S04]  /*2b4d0*/  LDL R18, [R1+0x3c0] ;  /* 0x0003c00001127983 */ /* 0x004ea80000100800 */
[----:B------:R-:W3:Y:S04]  /*2b4e0*/  LDL R19, [R1+0x3c4] ;  /* 0x0003c40001137983 */ /* 0x000ee80000100800 */
[----:B------:R-:W4:Y:S04]  /*2b4f0*/  LDL.LU R11, [R1+0x5cc] ;  /* 0x0005cc00010b7983 */ /* 0x000f280000300800 */
[----:B------:R-:W-:Y:S04]  /*2b500*/  STL.64 [R1+0x240], R12 ;  /* 0x0002400c01007387 */ /* 0x000fe80000100a00 */
[----:B------:R-:W-:Y:S04]  /*2b510*/  STL.64 [R1+0x248], R14 ;  /* 0x0002480e01007387 */ /* 0x000fe80000100a00 */
[----:B------:R-:W5:Y:S04]  /*2b520*/  LDL.LU R17, [R1+0x5e8] ;  /* 0x0005e80001117983 */ /* 0x000f680000300800 */
[----:B------:R-:W5:Y:S04]  /*2b530*/  LDL.LU R16, [R1+0x5ec] ;  /* 0x0005ec0001107983 */ /* 0x000f680000300800 */
[----:B0-----:R-:W-:Y:S04]  /*2b540*/  STL [R1+0x390], R25 ;  /* 0x0003901901007387 */ /* 0x001fe80000100800 */
[----:B-1----:R0:W-:Y:S04]  /*2b550*/  STL.64 [R1+0x15a8], R26 ;  /* 0x0015a81a01007387 */ /* 0x0021e80000100a00 */
[----:B0-----:R-:W5:Y:S04]  /*2b560*/  LDL.LU R26, [R1+0x5e0] ;  /* 0x0005e000011a7983 */ /* 0x001f680000300800 */
[----:B------:R-:W5:Y:S01]  /*2b570*/  LDL.LU R27, [R1+0x5e4] ;  /* 0x0005e400011b7983 */ /* 0x000f620000300800 */
[----:B------:R-:W-:Y:S01]  /*2b580*/  FMUL R10, R5, R22 ;  /* 0x00000016050a7220 */ /* 0x000fe20000400000 */
[----:B------:R-:W-:-:S02]  /*2b590*/  IMAD.MOV.U32 R12, RZ, RZ, R24 ;  /* 0x000000ffff0c7224 */ /* 0x000fc400078e0018 */
[----:B------:R-:W-:Y:S02]  /*2b5a0*/  IMAD.MOV.U32 R13, RZ, RZ, R4 ;  /* 0x000000ffff0d7224 */ /* 0x000fe400078e0004 */
[----:B------:R-:W-:Y:S02]  /*2b5b0*/  IMAD.MOV.U32 R14, RZ, RZ, R6 ;  /* 0x000000ffff0e7224 */ /* 0x000fe400078e0006 */
[----:B------:R-:W-:Y:S02]  /*2b5c0*/  IMAD.MOV.U32 R15, RZ, RZ, R20 ;  /* 0x000000ffff0f7224 */ /* 0x000fe400078e0014 */
[----:B------:R-:W-:Y:S01]  /*2b5d0*/  FADD R0, -R28, R29 ;  /* 0x0000001d1c007221 */ /* 0x000fe20000000100 */
[----:B------:R-:W0:Y:S04]  /*2b5e0*/  LDS.64 R22, [R23+UR9+0x8c00] ;  /* 0x008c000917167984 */ /* 0x000e280008000a00 */
[----:B------:R-:W1:Y:S04]  /*2b5f0*/  LDS.64 R28, [R3+UR9+0x8800] ;  /* 0x00880009031c7984 */ /* 0x000e680008000a00 */
[----:B------:R-:W0:Y:S01]  /*2b600*/  LDS.64 R2, [R3+UR9+0x8c00] ;  /* 0x008c000903027984 */ /* 0x000e220008000a00 */
[----:B------:R-:W-:-:S06]  /*2b610*/  FMUL R0, R0, 1.4426950216293334961 ;  /* 0x3fb8aa3b00007820 */ /* 0x000fcc0000400000 */
[----:B------:R-:W0:Y:S01]  /*2b620*/  MUFU.EX2 R0, R0 ;  /* 0x0000000000007308 */ /* 0x000e220000000800 */
[----:B--2---:R-:W-:Y:S02]  /*2b630*/  F2FP.F16.E4M3.UNPACK_B R18, R18 ;  /* 0x00000012ff12723e */ /* 0x004fe400020006ff */
[----:B---3--:R-:W-:Y:S01]  /*2b640*/  F2FP.F16.E4M3.UNPACK_B R19, R19 ;  /* 0x00000013ff13723e */ /* 0x008fe200020006ff */
[----:B----4-:R-:W-:Y:S02]  /*2b650*/  FMUL R11, R5, R11 ;  /* 0x0000000b050b7220 */ /* 0x010fe40000400000 */
[----:B------:R-:W-:Y:S04]  /*2b660*/  STL [R1+0x28], R18 ;  /* 0x0000281201007387 */ /* 0x000fe80000100800 */
[----:B------:R2:W-:Y:S01]  /*2b670*/  STL [R1+0x2c], R19 ;  /* 0x00002c1301007387 */ /* 0x0005e20000100800 */
[----:B------:R-:W-:Y:S03]  /*2b680*/  HMMA.16816.F32 R12, R12, R18, R8 ;  /* 0x000000120c0c723c */ /* 0x000fe60000001808 */
[----:B--2---:R-:W2:-:S15]  /*2b690*/  LDL.LU.64 R18, [R1+0x15b8] ;  /* 0x0015b80001127983 */ /* 0x004e9e0000300a00 */
[----:B------:R-:W-:Y:S01]  /*2b6a0*/  NOP ;  /* 0x0000000000007918 */ /* 0x000fe20000000000 */
[----:B------:R3:W-:Y:S04]  /*2b6b0*/  STL.64 [R1+0x250], R12 ;  /* 0x0002500c01007387 */ /* 0x0007e80000100a00 */
[----:B------:R4:W-:Y:S04]  /*2b6c0*/  STL.64 [R1+0x258], R14 ;  /* 0x0002580e01007387 */ /* 0x0009e80000100a00 */
[----:B0-----:R0:W-:Y:S01]  /*2b6d0*/  STL [R1+0x394], R0 ;  /* 0x0003940001007387 */ /* 0x0011e20000100800 */
[C---:B-----5:R-:W-:Y:S01]  /*2b6e0*/  FMUL R8, R21.reuse, R26 ;  /* 0x0000001a15087220 */ /* 0x060fe20000400000 */
[----:B------:R-:W-:-:S02]  /*2b6f0*/  FMUL R9, R21, R27 ;  /* 0x0000001b15097220 */ /* 0x000fc40000400000 */
[----:B------:R-:W5:Y:S01]  /*2b700*/  LDL.LU R21, [R1+0x15b4] ;  /* 0x0015b40001157983 */ /* 0x000f620000300800 */
[C---:B------:R-:W-:Y:S01]  /*2b710*/  FMUL R10, R5.reuse, R17 ;  /* 0x00000011050a7220 */ /* 0x040fe20000400000 */
[----:B------:R-:W-:Y:S01]  /*2b720*/  FMUL R11, R5, R16 ;  /* 0x00000010050b7220 */ /* 0x000fe20000400000 */
[----:B---3--:R-:W-:Y:S02]  /*2b730*/  IMAD.MOV.U32 R12, RZ, RZ, R24 ;  /* 0x000000ffff0c7224 */ /* 0x008fe400078e0018 */
[----:B------:R-:W-:Y:S02]  /*2b740*/  IMAD.MOV.U32 R13, RZ, RZ, R4 ;  /* 0x000000ffff0d7224 */ /* 0x000fe400078e0004 */
[----:B----4-:R-:W-:Y:S02]  /*2b750*/  IMAD.MOV.U32 R14, RZ, RZ, R6 ;  /* 0x000000ffff0e7224 */ /* 0x010fe400078e0006 */
[----:B------:R-:W-:Y:S01]  /*2b760*/  IMAD.MOV.U32 R15, RZ, RZ, R20 ;  /* 0x000000ffff0f7224 */ /* 0x000fe200078e0014 */
[----:B------:R-:W3:Y:S01]  /*2b770*/  LDL.LU R5, [R1+0x15b0] ;  /* 0x0015b00001057983 */ /* 0x000ee20000300800 */
[----:B--2---:R-:W-:-:S02]  /*2b780*/  F2FP.F16.E4M3.UNPACK_B R26, R18 ;  /* 0x00000012ff1a723e */ /* 0x004fc400020006ff */
[----:B------:R-:W-:Y:S01]  /*2b790*/  F2FP.F16.E4M3.UNPACK_B R27, R19 ;  /* 0x00000013ff1b723e */ /* 0x000fe200020006ff */
[----:B------:R-:W2:Y:S04]  /*2b7a0*/  LDL.LU R18, [R1+0x3e0] ;  /* 0x0003e00001127983 */ /* 0x000ea80000300800 */
[----:B------:R-:W4:Y:S04]  /*2b7b0*/  LDL.LU R17, [R1+0x3e4] ;  /* 0x0003e40001117983 */ /* 0x000f280000300800 */
[----:B------:R-:W4:Y:S04]  /*2b7c0*/  LDL.LU R16, [R1+0x3e8] ;  /* 0x0003e80001107983 */ /* 0x000f280000300800 */
[----:B0-----:R-:W4:Y:S04]  /*2b7d0*/  LDL.LU R0, [R1+0x3ec] ;  /* 0x0003ec0001007983 */ /* 0x001f280000300800 */
[----:B------:R-:W4:Y:S01]  /*2b7e0*/  LDL R6, [R1+0x394] ;  /* 0x0003940001067983 */ /* 0x000f220000100800 */
[----:B------:R-:W-:Y:S01]  /*2b7f0*/  HMMA.16816.F32 R8, R12, R26, R8 ;  /* 0x0000001a0c08723c */ /* 0x000fe20000001808 */
[----:B------:R-:W-:-:S02]  /*2b800*/  IMAD.MOV.U32 R24, RZ, RZ, R26 ;  /* 0x000000ffff187224 */ /* 0x000fc400078e001a */
[----:B------:R-:W-:Y:S01]  /*2b810*/  IMAD.MOV.U32 R4, RZ, RZ, R27 ;  /* 0x000000ffff047224 */ /* 0x000fe200078e001b */
[----:B-----5:R0:W-:Y:S04]  /*2b820*/  STL [R1+0x15a0], R21 ;  /* 0x0015a01501007387 */ /* 0x0201e80000100800 */
[----:B------:R-:W5:Y:S04]  /*2b830*/  LDL.LU R20, [R1] ;  /* 0x0000000001147983 */ /* 0x000f680000300800 */
[----:B0-----:R-:W5:Y:S07]  /*2b840*/  LDL.LU R21, [R1+0x4] ;  /* 0x0000040001157983 */ /* 0x001f6e0000300800 */
[----:B------:R-:W-:Y:S04]  /*2b850*/  STL.64 [R1+0x260], R8 ;  /* 0x0002600801007387 */ /* 0x000fe80000100a00 */
[----:B------:R-:W-:Y:S04]  /*2b860*/  STL.64 [R1+0x268], R10 ;  /* 0x0002680a01007387 */ /* 0x000fe80000100a00 */
[----:B------:R-:W5:Y:S01]  /*2b870*/  LDL.LU.64 R26, [R1+0x15a8] ;  /* 0x0015a800011a7983 */ /* 0x000f620000300a00 */
[----:B------:R-:W-:-:S02]  /*2b880*/  IMAD.MOV.U32 R13, RZ, RZ, R22 ;  /* 0x000000ffff0d7224 */ /* 0x000fc400078e0016 */
[----:B-1----:R-:W-:Y:S02]  /*2b890*/  IMAD.MOV.U32 R14, RZ, RZ, R28 ;  /* 0x000000ffff0e7224 */ /* 0x002fe400078e001c */
[----:B------:R-:W-:Y:S01]  /*2b8a0*/  IMAD.MOV.U32 R15, RZ, RZ, R2 ;  /* 0x000000ffff0f7224 */ /* 0x000fe200078e0002 */
[----:B---3--:R0:W-:Y:S04]  /*2b8b0*/  STL.64 [R1+0x1598], R4 ;  /* 0x0015980401007387 */ /* 0x0081e80000100a00 */
[----:B0-----:R-:W3:Y:S01]  /*2b8c0*/  LDL.LU R4, [R1+0x10] ;  /* 0x0000100001047983 */ /* 0x001ee20000300800 */
[----:B------:R-:W-:-:S03]  /*2b8d0*/  IMAD.MOV.U32 R5, RZ, RZ, R7 ;  /* 0x000000ffff057224 */ /* 0x000fc600078e0007 */
[----:B------:R-:W3:Y:S04]  /*2b8e0*/  LDL.LU R7, [R1+0x15a4] ;  /* 0x0015a40001077983 */ /* 0x000ee80000300800 */
[----:B------:R-:W3:Y:S01]  /*2b8f0*/  LDL.LU R19, [R1+0x460] ;  /* 0x0004600001137983 */ /* 0x000ee20000300800 */
[C---:B--2---:R-:W-:Y:S01]  /*2b900*/  FMUL R8, R25.reuse, R18 ;  /* 0x0000001219087220 */ /* 0x044fe20000400000 */
[----:B----4-:R-:W-:Y:S02]  /*2b910*/  FMUL R9, R25, R17 ;  /* 0x0000001119097220 */ /* 0x010fe40000400000 */
[----:B------:R-:W2:Y:S04]  /*2b920*/  LDL.LU R18, [R1+0x464] ;  /* 0x0004640001127983 */ /* 0x000ea80000300800 */
[----:B------:R-:W4:Y:S01]  /*2b930*/  LDL.LU R17, [R1+0x468] ;  /* 0x0004680001117983 */ /* 0x000f220000300800 */
[C---:B------:R-:W-:Y:S01]  /*2b940*/  FMUL R10, R6.reuse, R16 ;  /* 0x00000010060a7220 */ /* 0x040fe20000400000 */
[----:B------:R-:W-:-:S02]  /*2b950*/  FMUL R11, R6, R0 ;  /* 0x00000000060b7220 */ /* 0x000fc40000400000 */
[----:B------:R-:W2:Y:S01]  /*2b960*/  LDL.LU R16, [R1+0x46c] ;  /* 0x00046c0001107983 */ /* 0x000ea20000300800 */
[----:B-----5:R-:W-:-:S07]  /*2b970*/  IMAD.MOV.U32 R12, RZ, RZ, R26 ;  /* 0x000000ffff0c7224 */ /* 0x020fce00078e001a */
[----:B------:R-:W-:Y:S01]  /*2b980*/  HMMA.16816.F32 R8, R12, R20, R8 ;  /* 0x000000140c08723c */ /* 0x000fe20000001808 */
[----:B------:R-:W5:-:S15]  /*2b990*/  LDL.LU R21, [R1+0x15a0] ;  /* 0x0015a00001157983 */ /* 0x000f5e0000300800 */
[----:B------:R-:W-:-:S03]  /*2b9a0*/  NOP ;  /* 0x0000000000007918 */ /* 0x000fc60000000000 */
[----:B------:R0:W-:Y:S04]  /*2b9b0*/  STL.64 [R1], R8 ;  /* 0x0000000801007387 */ /* 0x0001e80000100a00 */
[----:B------:R1:W-:Y:S01]  /*2b9c0*/  STL.64 [R1+0x8], R10 ;  /* 0x0000080a01007387 */ /* 0x0003e20000100a00 */
[----:B------:R-:W-:-:S03]  /*2b9d0*/  IMAD.MOV.U32 R20, RZ, RZ, R11 ;  /* 0x000000ffff147224 */ /* 0x000fc600078e000b */
[----:B0-----:R-:W2:Y:S04]  /*2b9e0*/  LDL.LU R8, [R1+0x3f0] ;  /* 0x0003f00001087983 */ /* 0x001ea80000300800 */
[----:B------:R-:W3:Y:S04]  /*2b9f0*/  LDL.LU R9, [R1+0x3f4] ;  /* 0x0003f40001097983 */ /* 0x000ee80000300800 */
[----:B-1----:R-:W4:Y:S04]  /*2ba00*/  LDL.LU R10, [R1+0x3f8] ;  /* 0x0003f800010a7983 */ /* 0x002f280000300800 */
[----:B------:R-:W5:Y:S04]  /*2ba10*/  LDL.LU R11, [R1+0x3fc] ;  /* 0x0003fc00010b7983 */ /* 0x000f680000300800 */
[----:B------:R-:W5:Y:S01]  /*2ba20*/  LDL.LU R0, [R1+0x494] ;  /* 0x0004940001007983 */ /* 0x000f620000300800 */
[C---:B--2---:R-:W-:Y:S01]  /*2ba30*/  FMUL R8, R25.reuse, R8 ;  /* 0x0000000819087220 */ /* 0x044fe20000400000 */
[----:B---3--:R-:W-:Y:S01]  /*2ba40*/  FMUL R9, R25, R9 ;  /* 0x0000000919097220 */ /* 0x008fe20000400000 */
[C---:B----4-:R-:W-:Y:S01]  /*2ba50*/  FMUL R10, R6.reuse, R10 ;  /* 0x0000000a060a7220 */ /* 0x050fe20000400000 */
[----:B-----5:R-:W-:-:S07]  /*2ba60*/  FMUL R11, R6, R11 ;  /* 0x0000000b060b7220 */ /* 0x020fce0000400000 */
[----:B------:R-:W-:Y:S01]  /*2ba70*/  HMMA.16816.F32 R12, R12, R4, R8 ;  /* 0x000000040c0c723c */ /* 0x000fe20000001808 */
[----:B------:R-:W2:Y:S04]  /*2ba80*/  LDL.LU.64 R4, [R1+0x1598] ;  /* 0x0015980001047983 */ /* 0x000ea80000300a00 */
[----:B------:R-:W3:Y:S01]  /*2ba90*/  LDL.LU R11, [R1+0x490] ;  /* 0x00049000010b7983 */ /* 0x000ee20000300800 */
[----:B------:R-:W-:-:S13]  /*2baa0*/  FMUL R9, R25, R0 ;  /* 0x0000000019097220 */ /* 0x000fda0000400000 */
[----:B------:R0:W-:Y:S04]  /*2bab0*/  STL.64 [R1+0x10], R12 ;  /* 0x0000100c01007387 */ /* 0x0001e80000100a00 */
[----:B------:R1:W-:Y:S01]  /*2bac0*/  STL.64 [R1+0x18], R14 ;  /* 0x0000180e01007387 */ /* 0x0003e20000100a00 */
[C---:B0-----:R-:W-:Y:S01]  /*2bad0*/  FMUL R12, R25.reuse, R19 ;  /* 0x00000013190c7220 */ /* 0x041fe20000400000 */
[C---:B------:R-:W-:Y:S01]  /*2bae0*/  FMUL R13, R25.reuse, R18 ;  /* 0x00000012190d7220 */ /* 0x040fe20000400000 */
[----:B---3--:R-:W-:Y:S02]  /*2baf0*/  FMUL R8, R25, R11 ;  /* 0x0000000b19087220 */ /* 0x008fe40000400000 */
[----:B------:R-:W3:Y:S01]  /*2bb00*/  LDL.LU R25, [R1+0x1594] ;  /* 0x0015940001197983 */ /* 0x000ee20000300800 */
[C---:B-1----:R-:W-:Y:S01]  /*2bb10*/  FMUL R14, R6.reuse, R17 ;  /* 0x00000011060e7220 */ /* 0x042fe20000400000 */
[----:B------:R-:W-:Y:S01]  /*2bb20*/  FMUL R15, R6, R16 ;  /* 0x00000010060f7220 */ /* 0x000fe20000400000 */
[----:B------:R-:W-:-:S02]  /*2bb30*/  IMAD.MOV.U32 R16, RZ, RZ, R26 ;  /* 0x000000ffff107224 */ /* 0x000fc400078e001a */
[----:B------:R-:W-:Y:S02]  /*2bb40*/  IMAD.MOV.U32 R17, RZ, RZ, R22 ;  /* 0x000000ffff117224 */ /* 0x000fe400078e0016 */
[----:B------:R-:W-:Y:S02]  /*2bb50*/  IMAD.MOV.U32 R18, RZ, RZ, R28 ;  /* 0x000000ffff127224 */ /* 0x000fe400078e001c */
[----:B------:R-:W-:Y:S01]  /*2bb60*/  IMAD.MOV.U32 R19, RZ, RZ, R2 ;  /* 0x000000ffff137224 */ /* 0x000fe200078e0002 */
[----:B------:R-:W4:Y:S04]  /*2bb70*/  LDL.LU R10, [R1+0x498] ;  /* 0x00049800010a7983 */ /* 0x000f280000300800 */
[----:B------:R-:W5:Y:S04]  /*2bb80*/  LDL.LU R11, [R1+0x49c] ;  /* 0x00049c00010b7983 */ /* 0x000f680000300800 */
[----:B---3--:R0:W-:Y:S04]  /*2bb90*/  STL.64 [R1+0x1ad0], R24 ;  /* 0x001ad01801007387 */ /* 0x0081e80000100a00 */
[----:B0-----:R-:W3:Y:S04]  /*2bba0*/  LDL.LU R24, [R1+0x88] ;  /* 0x0000880001187983 */ /* 0x001ee80000300800 */
[----:B------:R-:W3:Y:S04]  /*2bbb0*/  LDL.LU R25, [R1+0x8c] ;  /* 0x00008c0001197983 */ /* 0x000ee80000300800 */
[----:B--2---:R0:W-:Y:S04]  /*2bbc0*/  STL.64 [R1+0x1ac8], R4 ;  /* 0x001ac80401007387 */ /* 0x0041e80000100a00 */
[----:B0-----:R-:W2:Y:S04]  /*2bbd0*/  LDL.LU R4, [R1+0x78] ;  /* 0x0000780001047983 */ /* 0x001ea80000300800 */
[----:B------:R-:W2:Y:S04]  /*2bbe0*/  LDL.LU R5, [R1+0x7c] ;  /* 0x00007c0001057983 */ /* 0x000ea80000300800 */
[----:B------:R-:W3:Y:S04]  /*2bbf0*/  LDL.LU R0, [R1+0x4c0] ;  /* 0x0004c00001007983 */ /* 0x000ee80000300800 */
[----:B--2---:R0:W-:Y:S04]  /*2bc00*/  STL.64 [R1+0x1ad8], R4 ;  /* 0x001ad80401007387 */ /* 0x0041e80000100a00 */
[----:B0-----:R-:W2:Y:S04]  /*2bc10*/  LDL.LU R4, [R1+0x80] ;  /* 0x0000800001047983 */ /* 0x001ea80000300800 */
[----:B------:R-:W2:Y:S04]  /*2bc20*/  LDL.LU R5, [R1+0x84] ;  /* 0x0000840001057983 */ /* 0x000ea80000300800 */
[----:B------:R0:W-:Y:S04]  /*2bc30*/  STL [R1+0x1ab0], R3 ;  /* 0x001ab00301007387 */ /* 0x0001e80000100800 */
[----:B0-----:R-:W2:Y:S01]  /*2bc40*/  LDL R3, [R1+0x390] ;  /* 0x0003900001037983 */ /* 0x001ea20000100800 */
[----:B---3--:R-:W-:Y:S03]  /*2bc50*/  HMMA.16816.F32 R12, R16, R24, R12 ;  /* 0x00000018100c723c */ /* 0x008fe6000000180c */
[----:B------:R-:W-:Y:S04]  /*2bc60*/  STL.64 [R1+0x1aa8], R20 ;  /* 0x001aa81401007387 */ /* 0x000fe80000100a00 */
[----:B------:R-:W3:Y:S01]  /*2bc70*/  LDL.LU R19, [R1+0x4c4] ;  /* 0x0004c40001137983 */ /* 0x000ee20000300800 */
[----:B----4-:R-:W-:-:S03]  /*2bc80*/  FMUL R10, R6, R10 ;  /* 0x0000000a060a7220 */ /* 0x010fc60000400000 */
[----:B------:R-:W4:Y:S01]  /*2bc90*/  LDL.LU R25, [R1+0x4c8] ;  /* 0x0004c80001197983 */ /* 0x000f220000300800 */
[----:B-----5:R-:W-:-:S07]  /*2bca0*/  FMUL R11, R6, R11 ;  /* 0x0000000b060b7220 */ /* 0x020fce0000400000 */
[----:B------:R0:W-:Y:S04]  /*2bcb0*/  STL.64 [R1+0x220], R12 ;  /* 0x0002200c01007387 */ /* 0x0001e80000100a00 */
[----:B------:R1:W-:Y:S04]  /*2bcc0*/  STL.64 [R1+0x228], R14 ;  /* 0x0002280e01007387 */ /* 0x0003e80000100a00 */
[----:B------:R-:W5:Y:S01]  /*2bcd0*/  LDL.LU R24, [R1+0x4cc] ;  /* 0x0004cc0001187983 */ /* 0x000f620000300800 */
[----:B0-----:R-:W-:-:S03]  /*2bce0*/  IMAD.MOV.U32 R12, RZ, RZ, R26 ;  /* 0x000000ffff0c7224 */ /* 0x001fc600078e001a */
[----:B------:R-:W5:Y:S01]  /*2bcf0*/  LDL.LU R20, [R1+0x70] ;  /* 0x0000700001147983 */ /* 0x000f620000300800 */
[----:B------:R-:W-:Y:S02]  /*2bd00*/  IMAD.MOV.U32 R13, RZ, RZ, R22 ;  /* 0x000000ffff0d7224 */ /* 0x000fe400078e0016 */
[----:B-1----:R-:W-:Y:S01]  /*2bd10*/  IMAD.MOV.U32 R14, RZ, RZ, R28 ;  /* 0x000000ffff0e7224 */ /* 0x002fe200078e001c */
[----:B------:R-:W5:Y:S01]  /*2bd20*/  LDL.LU R21, [R1+0x74] ;  /* 0x0000740001157983 */ /* 0x000f620000300800 */
[----:B------:R-:W-:-:S07]  /*2bd30*/  IMAD.MOV.U32 R15, RZ, RZ, R2 ;  /* 0x000000ffff0f7224 */ /* 0x000fce00078e0002 */
[----:B--2---:R-:W-:Y:S01]  /*2bd40*/  HMMA.16816.F32 R8, R12, R4, R8 ;  /* 0x000000040c08723c */ /* 0x004fe20000001808 */
[----:B------:R-:W2:Y:S04]  /*2bd50*/  LDL.LU.64 R4, [R1+0x1ad8] ;  /* 0x001ad80001047983 */ /* 0x000ea80000300a00 */
[----:B------:R-:W2:Y:S04]  /*2bd60*/  LDL.LU R13, [R1+0x4f0] ;  /* 0x0004f000010d7983 */ /* 0x000ea80000300800 */
[----:B------:R-:W2:Y:S01]  /*2bd70*/  LDL.LU R14, [R1+0x4f4] ;  /* 0x0004f400010e7983 */ /* 0x000ea20000300800 */
[----:B------:R-:W-:-:S09]  /*2bd80*/  FMUL R16, R3, R0 ;  /* 0x0000000003107220 */ /* 0x000fd20000400000 */
[----:B------:R0:W-:Y:S04]  /*2bd90*/  STL.64 [R1+0x210], R8 ;  /* 0x0002100801007387 */ /* 0x0001e80000100a00 */
[----:B------:R1:W-:Y:S04]  /*2bda0*/  STL.64 [R1+0x218], R10 ;  /* 0x0002180a01007387 */ /* 0x0003e80000100a00 */
[----:B------:R-:W2:Y:S04]  /*2bdb0*/  LDL.LU R15, [R1+0x4f8] ;  /* 0x0004f800010f7983 */ /* 0x000ea80000300800 */
[----:B------:R-:W2:Y:S01]  /*2bdc0*/  LDL.LU R0, [R1+0x4fc] ;  /* 0x0004fc0001007983 */ /* 0x000ea20000300800 */
[----:B---3--:R-:W-:Y:S01]  /*2bdd0*/  FMUL R17, R3, R19 ;  /* 0x0000001303117220 */ /* 0x008fe20000400000 */
[----:B----4-:R-:W-:Y:S01]  /*2bde0*/  FMUL R18, R6, R25 ;  /* 0x0000001906127220 */ /* 0x010fe20000400000 */
[----:B0-----:R-:W-:-:S02]  /*2bdf0*/  IMAD.MOV.U32 R8, RZ, RZ, R26 ;  /* 0x000000ffff087224 */ /* 0x001fc400078e001a */
[----:B------:R-:W-:Y:S02]  /*2be00*/  IMAD.MOV.U32 R9, RZ, RZ, R22 ;  /* 0x000000ffff097224 */ /* 0x000fe400078e0016 */
[----:B-1----:R-:W-:Y:S02]  /*2be10*/  IMAD.MOV.U32 R10, RZ, RZ, R28 ;  /* 0x000000ffff0a7224 */ /* 0x002fe400078e001c */
[----:B------:R-:W-:Y:S02]  /*2be20*/  IMAD.MOV.U32 R11, RZ, RZ, R2 ;  /* 0x000000ffff0b7224 */ /* 0x000fe400078e0002 */
[----:B-----5:R-:W-:Y:S02]  /*2be30*/  FMUL R19, R6, R24 ;  /* 0x0000001806137220 */ /* 0x020fe40000400000 */
[----:B------:R-:W3:Y:S04]  /*2be40*/  LDL.LU R24, [R1+0x68] ;  /* 0x0000680001187983 */ /* 0x000ee80000300800 */
[----:B------:R-:W3:Y:S01]  /*2be50*/  LDL.LU R25, [R1+0x6c] ;  /* 0x00006c0001197983 */ /* 0x000ee20000300800 */
[----:B--2---:R-:W-:Y:S03]  /*2be60*/  HMMA.16816.F32 R8, R8, R4, R16 ;  /* 0x000000040808723c */ /* 0x004fe60000001810 */
[----:B------:R-:W2:-:S15]  /*2be70*/  LDL.LU R16, [R1+0x60] ;  /* 0x0000600001107983 */ /* 0x000e9e0000300800 */
[----:B------:R-:W-:Y:S01]  /*2be80*/  NOP ;  /* 0x0000000000007918 */ /* 0x000fe20000000000 */
[----:B------:R0:W-:Y:S04]  /*2be90*/  STL.64 [R1+0x1f0], R8 ;  /* 0x0001f00801007387 */ /* 0x0001e80000100a00 */
[----:B------:R1:W-:Y:S04]  /*2bea0*/  STL.64 [R1+0x1f8], R10 ;  /* 0x0001f80a01007387 */ /* 0x0003e80000100a00 */
[----:B------:R-:W2:Y:S01]  /*2beb0*/  LDL.LU R17, [R1+0x64] ;  /* 0x0000640001117983 */ /* 0x000ea20000300800 */
[C---:B0-----:R-:W-:Y:S01]  /*2bec0*/  FMUL R8, R3.reuse, R13 ;  /* 0x0000000d03087220 */ /* 0x041fe20000400000 */
[----:B------:R-:W-:Y:S01]  /*2bed0*/  FMUL R9, R3, R14 ;  /* 0x0000000e03097220 */ /* 0x000fe20000400000 */
[----:B------:R-:W-:Y:S01]  /*2bee0*/  IMAD.MOV.U32 R13, RZ, RZ, R22 ;  /* 0x000000ffff0d7224 */ /* 0x000fe200078e0016 */
[----:B------:R-:W4:Y:S01]  /*2bef0*/  LDL.LU R19, [R1+0x524] ;  /* 0x0005240001137983 */ /* 0x000f220000300800 */
[C---:B-1----:R-:W-:Y:S01]  /*2bf00*/  FMUL R10, R6.reuse, R15 ;  /* 0x0000000f060a7220 */ /* 0x042fe20000400000 */
[----:B------:R-:W-:Y:S01]  /*2bf10*/  FMUL R11, R6, R0 ;  /* 0x00000000060b7220 */ /* 0x000fe20000400000 */
[----:B------:R-:W-:Y:S01]  /*2bf20*/  IMAD.MOV.U32 R14, RZ, RZ, R28 ;  /* 0x000000ffff0e7224 */ /* 0x000fe200078e001c */
[----:B------:R-:W5:Y:S01]  /*2bf30*/  LDL.LU R5, [R1+0x528] ;  /* 0x0005280001057983 */ /* 0x000f620000300800 */
[----:B------:R-:W-:-:S03]  /*2bf40*/  IMAD.MOV.U32 R15, RZ, RZ, R2 ;  /* 0x000000ffff0f7224 */ /* 0x000fc600078e0002 */
[----:B------:R-:W2:Y:S04]  /*2bf50*/  LDL.LU R4, [R1+0x52c] ;  /* 0x00052c0001047983 */ /* 0x000ea80000300800 */
[----:B------:R-:W-:Y:S01]  /*2bf60*/  HMMA.16816.F32 R12, R12, R20, R8 ;  /* 0x000000140c0c723c */ /* 0x000fe20000001808 */
[----:B------:R-:W2:Y:S04]  /*2bf70*/  LDL.LU R11, [R1+0x520] ;  /* 0x00052000010b7983 */ /* 0x000ea80000300800 */
[----:B------:R-:W3:-:S14]  /*2bf80*/  LDL.LU R21, [R1+0x550] ;  /* 0x0005500001157983 */ /* 0x000edc0000300800 */
[----:B------:R0:W-:Y:S04]  /*2bf90*/  STL.64 [R1+0x1e0], R12 ;  /* 0x0001e00c01007387 */ /* 0x0001e80000100a00 */
[----:B------:R1:W-:Y:S04]  /*2bfa0*/  STL.64 [R1+0x1e8], R14 ;  /* 0x0001e80e01007387 */ /* 0x0003e80000100a00 */
[----:B------:R-:W3:Y:S04]  /*2bfb0*/  LDL.LU R20, [R1+0x554] ;  /* 0x0005540001147983 */ /* 0x000ee80000300800 */
[----:B------:R-:W3:Y:S04]  /*2bfc0*/  LDL.LU R18, [R1+0x558] ;  /* 0x0005580001127983 */ /* 0x000ee80000300800 */
[----:B------:R-:W3:Y:S01]  /*2bfd0*/  LDL.LU R0, [R1+0x55c] ;  /* 0x00055c0001007983 */ /* 0x000ee20000300800 */
[----:B0-----:R-:W-:-:S02]  /*2bfe0*/  IMAD.MOV.U32 R12, RZ, RZ, R26 ;  /* 0x000000ffff0c7224 */ /* 0x001fc400078e001a */
[----:B------:R-:W-:Y:S02]  /*2bff0*/  IMAD.MOV.U32 R13, RZ, RZ, R22 ;  /* 0x000000ffff0d7224 */ /* 0x000fe400078e0016 */
[----:B-1----:R-:W-:Y:S02]  /*2c000*/  IMAD.MOV.U32 R14, RZ, RZ, R28 ;  /* 0x000000ffff0e7224 */ /* 0x002fe400078e001c */
[----:B------:R-:W-:Y:S02]  /*2c010*/  IMAD.MOV.U32 R15, RZ, RZ, R2 ;  /* 0x000000ffff0f7224 */ /* 0x000fe400078e0002 */
[C---:B----4-:R-:W-:Y:S01]  /*2c020*/  FMUL R9, R3.reuse, R19 ;  /* 0x0000001303097220 */ /* 0x050fe20000400000 */
[C---:B-----5:R-:W-:Y:S01]  /*2c030*/  FMUL R10, R6.reuse, R5 ;  /* 0x00000005060a7220 */ /* 0x060fe20000400000 */
[----:B--2---:R-:W-:Y:S01]  /*2c040*/  FMUL R8, R3, R11 ;  /* 0x0000000b03087220 */ /* 0x004fe20000400000 */
[----:B------:R-:W-:Y:S02]  /*2c050*/  FMUL R11, R6, R4 ;  /* 0x00000004060b7220 */ /* 0x000fe40000400000 */
[----:B------:R-:W2:Y:S04]  /*2c060*/  LDL.LU R4, [R1+0x58] ;  /* 0x0000580001047983 */ /* 0x000ea80000300800 */
[----:B------:R-:W2:Y:S01]  /*2c070*/  LDL.LU R5, [R1+0x5c] ;  /* 0x00005c0001057983 */ /* 0x000ea20000300800 */
[----:B---3--:R-:W-:Y:S03]  /*2c080*/  HMMA.16816.F32 R8, R12, R24, R8 ;  /* 0x000000180c08723c */ /* 0x008fe60000001808 */
[----:B------:R-:W3:Y:S04]  /*2c090*/  LDL.LU R25, [R1+0x574] ;  /* 0x0005740001197983 */ /* 0x000ee80000300800 */
[----:B------:R-:W4:-:S12]  /*2c0a0*/  LDL.LU R24, [R1+0x578] ;  /* 0x0005780001187983 */ /* 0x000f180000300800 */
[----:B------:R0:W-:Y:S04]  /*2c0b0*/  STL.64 [R1+0x1d0], R8 ;  /* 0x0001d00801007387 */ /* 0x0001e80000100a00 */
[----:B------:R1:W-:Y:S04]  /*2c0c0*/  STL.64 [R1+0x1d8], R10 ;  /* 0x0001d80a01007387 */ /* 0x0003e80000100a00 */
[----:B------:R-:W5:Y:S01]  /*2c0d0*/  LDL.LU R19, [R1+0x57c] ;  /* 0x00057c0001137983 */ /* 0x000f620000300800 */
[C---:B0-----:R-:W-:Y:S01]  /*2c0e0*/  FMUL R8, R3.reuse, R21 ;  /* 0x0000001503087220 */ /* 0x041fe20000400000 */
[----:B------:R-:W-:-:S02]  /*2c0f0*/  FMUL R9, R3, R20 ;  /* 0x0000001403097220 */ /* 0x000fc40000400000 */
[----:B------:R-:W2:Y:S01]  /*2c100*/  LDL.LU R20, [R1+0x50] ;  /* 0x0000500001147983 */ /* 0x000ea20000300800 */
[C---:B-1----:R-:W-:Y:S01]  /*2c110*/  FMUL R10, R6.reuse, R18 ;  /* 0x00000012060a7220 */ /* 0x042fe20000400000 */
[----:B------:R-:W-:Y:S02]  /*2c120*/  FMUL R11, R6, R0 ;  /* 0x00000000060b7220 */ /* 0x000fe40000400000 */
[----:B------:R-:W2:Y:S05]  /*2c130*/  LDL.LU R21, [R1+0x54] ;  /* 0x0000540001157983 */ /* 0x000eaa0000300800 */
[----:B------:R-:W-:Y:S01]  /*2c140*/  HMMA.16816.F32 R12, R12, R16, R8 ;  /* 0x000000100c0c723c */ /* 0x000fe20000001808 */
[----:B------:R-:W2:Y:S04]  /*2c150*/  LDL.LU R11, [R1+0x570] ;  /* 0x00057000010b7983 */ /* 0x000ea80000300800 */
[----:B------:R-:W5:-:S14]  /*2c160*/  LDL.LU R18, [R1+0x590] ;  /* 0x0005900001127983 */ /* 0x000f5c0000300800 */
[----:B------:R0:W-:Y:S04]  /*2c170*/  STL.64 [R1+0x1c0], R12 ;  /* 0x0001c00c01007387 */ /* 0x0001e80000100a00 */
[----:B------:R1:W-:Y:S04]  /*2c180*/  STL.64 [R1+0x1c8], R14 ;  /* 0x0001c80e01007387 */ /* 0x0003e80000100a00 */
[----:B------:R-:W5:Y:S04]  /*2c190*/  LDL.LU R17, [R1+0x594] ;  /* 0x0005940001117983 */ /* 0x000f680000300800 */
[----:B------:R-:W5:Y:S04]  /*2c1a0*/  LDL.LU R16, [R1+0x598] ;  /* 0x0005980001107983 */ /* 0x000f680000300800 */
[----:B------:R-:W5:Y:S01]  /*2c1b0*/  LDL.LU R0, [R1+0x59c] ;  /* 0x00059c0001007983 */ /* 0x000f620000300800 */
[----:B0-----:R-:W-:-:S02]  /*2c1c0*/  IMAD.MOV.U32 R12, RZ, RZ, R26 ;  /* 0x000000ffff0c7224 */ /* 0x001fc400078e001a */
[----:B------:R-:W-:Y:S02]  /*2c1d0*/  IMAD.MOV.U32 R13, RZ, RZ, R22 ;  /* 0x000000ffff0d7224 */ /* 0x000fe400078e0016 */
[----:B-1----:R-:W-:Y:S02]  /*2c1e0*/  IMAD.MOV.U32 R14, RZ, RZ, R28 ;  /* 0x000000ffff0e7224 */ /* 0x002fe400078e001c */
[----:B------:R-:W-:Y:S02]  /*2c1f0*/  IMAD.MOV.U32 R15, RZ, RZ, R2 ;  /* 0x000000ffff0f7224 */ /* 0x000fe400078e0002 */
[C---:B---3--:R-:W-:Y:S01]  /*2c200*/  FMUL R9, R3.reuse, R25 ;  /* 0x0000001903097220 */ /* 0x048fe20000400000 */
[C---:B----4-:R-:W-:Y:S02]  /*2c210*/  FMUL R10, R6.reuse, R24 ;  /* 0x00000018060a7220 */ /* 0x050fe40000400000 */
[----:B------:R-:W3:Y:S04]  /*2c220*/  LDL.LU R24, [R1+0x48] ;  /* 0x0000480001187983 */ /* 0x000ee80000300800 */
[----:B------:R-:W3:Y:S01]  /*2c230*/  LDL.LU R25, [R1+0x4c] ;  /* 0x00004c0001197983 */ /* 0x000ee20000300800 */
[----:B--2---:R-:W-:Y:S01]  /*2c240*/  FMUL R8, R3, R11 ;  /* 0x0000000b03087220 */ /* 0x004fe20000400000 */
[----:B-----5:R-:W-:-:S07]  /*2c250*/  FMUL R11, R6, R19 ;  /* 0x00000013060b7220 */ /* 0x020fce0000400000 */
[----:B------:R-:W-:Y:S01]  /*2c260*/  HMMA.16816.F32 R8, R12, R4, R8 ;  /* 0x000000040c08723c */ /* 0x000fe20000001808 */
[----:B------:R-:W2:-:S15]  /*2c270*/  LDL.LU R4, [R1+0x40] ;  /* 0x0000400001047983 */ /* 0x000e9e0000300800 */
[----:B------:R-:W-:-:S03]  /*2c280*/  NOP ;  /* 0x0000000000007918 */ /* 0x000fc60000000000 */
[----:B------:R0:W-:Y:S04]  /*2c290*/  STL.64 [R1+0x1b0], R8 ;  /* 0x0001b00801007387 */ /* 0x0001e80000100a00 */
[----:B------:R1:W-:Y:S04]  /*2c2a0*/  STL.64 [R1+0x1b8], R10 ;  /* 0x0001b80a01007387 */ /* 0x0003e80000100a00 */
[----:B------:R-:W2:Y:S01]  /*2c2b0*/  LDL.LU R5, [R1+0x44] ;  /* 0x0000440001057983 */ /* 0x000ea20000300800 */
[C---:B0-----:R-:W-:Y:S01]  /*2c2c0*/  FMUL R8, R3.reuse, R18 ;  /* 0x0000001203087220 */ /* 0x041fe20000400000 */
[----:B------:R-:W-:-:S02]  /*2c2d0*/  FMUL R9, R3, R17 ;  /* 0x0000001103097220 */ /* 0x000fc40000400000 */
[----:B------:R-:W4:Y:S01]  /*2c2e0*/  LDL.LU R19, [R1+0x5ac] ;  /* 0x0005ac0001137983 */ /* 0x000f220000300800 */
[C---:B-1----:R-:W-:Y:S01]  /*2c2f0*/  FMUL R10, R6.reuse, R16 ;  /* 0x00000010060a7220 */ /* 0x042fe20000400000 */
[----:B------:R-:W-:Y:S02]  /*2c300*/  FMUL R11, R6, R0 ;  /* 0x00000000060b7220 */ /* 0x000fe40000400000 */
[----:B------:R-:W5:Y:S04]  /*2c310*/  LDL.LU R18, [R1+0x5b0] ;  /* 0x0005b00001127983 */ /* 0x000f680000300800 */
[----:B------:R-:W2:Y:S01]  /*2c320*/  LDL.LU R17, [R1+0x5b4] ;  /* 0x0005b40001117983 */ /* 0x000ea20000300800 */
[----:B------:R-:W-:Y:S03]  /*2c330*/  HMMA.16816.F32 R12, R12, R20, R8 ;  /* 0x000000140c0c723c */ /* 0x000fe60000001808 */
[----:B------:R-:W2:Y:S04]  /*2c340*/  LDL.LU R16, [R1+0x5b8] ;  /* 0x0005b80001107983 */ /* 0x000ea80000300800 */
[----:B------:R-:W2:Y:S04]  /*2c350*/  LDL.LU R0, [R1+0x5bc] ;  /* 0x0005bc0001007983 */ /* 0x000ea80000300800 */
[----:B------:R-:W2:Y:S04]  /*2c360*/  LDL.LU R9, [R1+0x5a0] ;  /* 0x0005a00001097983 */ /* 0x000ea80000300800 */
[----:B------:R-:W3:Y:S04]  /*2c370*/  LDL.LU R10, [R1+0x5a4] ;  /* 0x0005a400010a7983 */ /* 0x000ee80000300800 */
[----:B------:R0:W-:Y:S04]  /*2c380*/  STL.64 [R1+0x1a0], R12 ;  /* 0x0001a00c01007387 */ /* 0x0001e80000100a00 */
[----:B------:R1:W-:Y:S04]  /*2c390*/  STL.64 [R1+0x1a8], R14 ;  /* 0x0001a80e01007387 */ /* 0x0003e80000100a00 */
[----:B------:R-:W4:Y:S01]  /*2c3a0*/  LDL.LU R11, [R1+0x5a8] ;  /* 0x0005a800010b7983 */ /* 0x000f220000300800 */
[----:B0-----:R-:W-:-:S03]  /*2c3b0*/  IMAD.MOV.U32 R12, RZ, RZ, R26 ;  /* 0x000000ffff0c7224 */ /* 0x001fc600078e001a */
[----:B------:R-:W5:Y:S01]  /*2c3c0*/  LDL.LU R20, [R1+0x38] ;  /* 0x0000380001147983 */ /* 0x000f620000300800 */
[----:B------:R-:W-:Y:S02]  /*2c3d0*/  IMAD.MOV.U32 R13, RZ, RZ, R22 ;  /* 0x000000ffff0d7224 */ /* 0x000fe400078e0016 */
[----:B-1----:R-:W-:Y:S01]  /*2c3e0*/  IMAD.MOV.U32 R14, RZ, RZ, R28 ;  /* 0x000000ffff0e7224 */ /* 0x002fe200078e001c */
[----:B------:R-:W5:Y:S01]  /*2c3f0*/  LDL.LU R21, [R1+0x3c] ;  /* 0x00003c0001157983 */ /* 0x000f620000300800 */
[----:B------:R-:W-:Y:S02]  /*2c400*/  IMAD.MOV.U32 R15, RZ, RZ, R2 ;  /* 0x000000ffff0f7224 */ /* 0x000fe400078e0002 */
[C---:B--2---:R-:W-:Y:S01]  /*2c410*/  FMUL R8, R3.reuse, R9 ;  /* 0x0000000903087220 */ /* 0x044fe20000400000 */
[----:B---3--:R-:W-:Y:S01]  /*2c420*/  FMUL R9, R3, R10 ;  /* 0x0000000a03097220 */ /* 0x008fe20000400000 */
[C---:B----4-:R-:W-:Y:S01]  /*2c430*/  FMUL R10, R6.reuse, R11 ;  /* 0x0000000b060a7220 */ /* 0x050fe20000400000 */
[----:B------:R-:W-:-:S07]  /*2c440*/  FMUL R11, R6, R19 ;  /* 0x00000013060b7220 */ /* 0x000fce0000400000 */
[----:B------:R-:W-:Y:S01]  /*2c450*/  HMMA.16816.F32 R12, R12, R24, R8 ;  /* 0x000000180c0c723c */ /* 0x000fe20000001808 */
[----:B------:R-:W2:Y:S01]  /*2c460*/  LDL.LU.64 R24, [R1+0x1ad0] ;  /* 0x001ad00001187983 */ /* 0x000ea20000300a00 */
[C---:B-----5:R-:W-:Y:S01]  /*2c470*/  FMUL R8, R3.reuse, R18 ;  /* 0x0000001203087220 */ /* 0x060fe20000400000 */
[----:B------:R-:W-:Y:S01]  /*2c480*/  FMUL R9, R3, R17 ;  /* 0x0000001103097220 */ /* 0x000fe20000400000 */
[C---:B------:R-:W-:Y:S01]  /*2c490*/  FMUL R10, R6.reuse, R16 ;  /* 0x00000010060a7220 */ /* 0x040fe20000400000 */
[----:B------:R-:W-:-:S14]  /*2c4a0*/  FMUL R11, R6, R0 ;  /* 0x00000000060b7220 */ /* 0x000fdc0000400000 */
[----:B------:R0:W-:Y:S04]  /*2c4b0*/  STL.64 [R1+0x180], R12 ;  /* 0x0001800c01007387 */ /* 0x0001e80000100a00 */
[----:B------:R1:W-:Y:S04]  /*2c4c0*/  STL.64 [R1+0x188], R14 ;  /* 0x0001880e01007387 */ /* 0x0003e80000100a00 */
[----:B------:R-:W3:Y:S01]  /*2c4d0*/  LDL.LU R19, [R1+0x5f0] ;  /* 0x0005f00001137983 */ /* 0x000ee20000300800 */
[----:B0-----:R-:W-:-:S03]  /*2c4e0*/  IMAD.MOV.U32 R12, RZ, RZ, R26 ;  /* 0x000000ffff0c7224 */ /* 0x001fc600078e001a */
[----:B------:R-:W4:Y:S01]  /*2c4f0*/  LDL.LU R18, [R1+0x5f4] ;  /* 0x0005f40001127983 */ /* 0x000f220000300800 */
[----:B------:R-:W-:Y:S02]  /*2c500*/  IMAD.MOV.U32 R13, RZ, RZ, R22 ;  /* 0x000000ffff0d7224 */ /* 0x000fe400078e0016 */
[----:B-1----:R-:W-:Y:S01]  /*2c510*/  IMAD.MOV.U32 R14, RZ, RZ, R28 ;  /* 0x000000ffff0e7224 */ /* 0x002fe200078e001c */
[----:B------:R-:W5:Y:S01]  /*2c520*/  LDL.LU R17, [R1+0x5f8] ;  /* 0x0005f80001117983 */ /* 0x000f620000300800 */
[----:B------:R-:W-:-:S03]  /*2c530*/  IMAD.MOV.U32 R15, RZ, RZ, R2 ;  /* 0x000000ffff0f7224 */ /* 0x000fc600078e0002 */
[----:B------:R-:W2:Y:S04]  /*2c540*/  LDL.LU R16, [R1+0x5fc] ;  /* 0x0005fc0001107983 */ /* 0x000ea80000300800 */
[----:B------:R-:W-:Y:S01]  /*2c550*/  HMMA.16816.F32 R8, R12, R4, R8 ;  /* 0x000000040c08723c */ /* 0x000fe20000001808 */
[----:B------:R-:W2:-:S15]  /*2c560*/  LDL.LU.64 R4, [R1+0x1ac8] ;  /* 0x001ac80001047983 */ /* 0x000e9e0000300a00 */
[----:B------:R-:W-:-:S03]  /*2c570*/  NOP ;  /* 0x0000000000007918 */ /* 0x000fc60000000000 */
[----:B------:R0:W-:Y:S01]  /*2c580*/  STL.64 [R1+0x130], R8 ;  /* 0x0001300801007387 */ /* 0x0001e20000100a00 */
[----:B------:R-:W-:-:S03]  /*2c590*/  IMAD.MOV.U32 R0, RZ, RZ, R11 ;  /* 0x000000ffff007224 */ /* 0x000fc600078e000b */
[----:B------:R1:W-:Y:S04]  /*2c5a0*/  STL [R1+0x138], R10 ;  /* 0x0001380a01007387 */ /* 0x0003e80000100800 */
[----:B0-----:R-:W2:Y:S04]  /*2c5b0*/  LDL.LU R8, [R1+0x5d0] ;  /* 0x0005d00001087983 */ /* 0x001ea80000300800 */
[----:B------:R-:W3:Y:S04]  /*2c5c0*/  LDL.LU R9, [R1+0x5d4] ;  /* 0x0005d40001097983 */ /* 0x000ee80000300800 */
[----:B-1----:R-:W4:Y:S04]  /*2c5d0*/  LDL.LU R10, [R1+0x5d8] ;  /* 0x0005d800010a7983 */ /* 0x002f280000300800 */
[----:B------:R-:W5:Y:S04]  /*2c5e0*/  LDL.LU R11, [R1+0x5dc] ;  /* 0x0005dc00010b7983 */ /* 0x000f680000300800 */
[----:B------:R-:W-:Y:S01]  /*2c5f0*/  STL [R1+0x19a8], R0 ;  /* 0x0019a80001007387 */ /* 0x000fe20000100800 */
[C---:B--2---:R-:W-:Y:S01]  /*2c600*/  FMUL R8, R3.reuse, R8 ;  /* 0x0000000803087220 */ /* 0x044fe20000400000 */
[----:B---3--:R-:W-:Y:S01]  /*2c610*/  FMUL R9, R3, R9 ;  /* 0x0000000903097220 */ /* 0x008fe20000400000 */
[C---:B----4-:R-:W-:Y:S01]  /*2c620*/  FMUL R10, R6.reuse, R10 ;  /* 0x0000000a060a7220 */ /* 0x050fe20000400000 */
[----:B-----5:R-:W-:-:S07]  /*2c630*/  FMUL R11, R6, R11 ;  /* 0x0000000b060b7220 */ /* 0x020fce0000400000 */
[----:B------:R-:W-:Y:S01]  /*2c640*/  HMMA.16816.F32 R12, R12, R20, R8 ;  /* 0x000000140c0c723c */ /* 0x000fe20000001808 */
[C---:B------:R-:W-:Y:S01]  /*2c650*/  FMUL R10, R6.reuse, R17 ;  /* 0x00000011060a7220 */ /* 0x040fe20000400000 */
[----:B------:R-:W-:-:S15]  /*2c660*/  FMUL R11, R6, R16 ;  /* 0x00000010060b7220 */ /* 0x000fde0000400000 */
[----:B------:R-:W-:Y:S02]  /*2c670*/  NOP ;  /* 0x0000000000007918 */ /* 0x000fe40000000000 */
[----:B------:R-:W-:Y:S04]  /*2c680*/  STL.64 [R1+0x170], R12 ;  /* 0x0001700c01007387 */ /* 0x000fe80000100a00 */
[----:B------:R-:W-:Y:S04]  /*2c690*/  STL.64 [R1+0x178], R14 ;  /* 0x0001780e01007387 */ /* 0x000fe80000100a00 */
[----:B------:R0:W-:Y:S04]  /*2c6a0*/  STL.64 [R1+0x1ac0], R6 ;  /* 0x001ac00601007387 */ /* 0x0001e80000100a00 */
[----:B0-----:R-:W2:Y:S04]  /*2c6b0*/  LDL.LU R6, [R1+0x30] ;  /* 0x0000300001067983 */ /* 0x001ea80000300800 */
[----:B------:R-:W2:Y:S01]  /*2c6c0*/  LDL.LU R7, [R1+0x34] ;  /* 0x0000340001077983 */ /* 0x000ea20000300800 */
[C---:B------:R-:W-:Y:S01]  /*2c6d0*/  FMUL R8, R3.reuse, R19 ;  /* 0x0000001303087220 */ /* 0x040fe20000400000 */
[----:B------:R-:W-:Y:S01]  /*2c6e0*/  FMUL R9, R3, R18 ;  /* 0x0000001203097220 */ /* 0x000fe20000400000 */
[----:B------:R-:W-:-:S02]  /*2c6f0*/  IMAD.MOV.U32 R12, RZ, RZ, R26 ;  /* 0x000000ffff0c7224 */ /* 0x000fc400078e001a */
[----:B------:R-:W-:Y:S02]  /*2c700*/  IMAD.MOV.U32 R13, RZ, RZ, R22 ;  /* 0x000000ffff0d7224 */ /* 0x000fe400078e0016 */
[----:B------:R-:W-:Y:S02]  /*2c710*/  IMAD.MOV.U32 R14, RZ, RZ, R28 ;  /* 0x000000ffff0e7224 */ /* 0x000fe400078e001c */
[----:B------:R-:W-:Y:S02]  /*2c720*/  IMAD.MOV.U32 R15, RZ, RZ, R2 ;  /* 0x000000ffff0f7224 */ /* 0x000fe400078e0002 */
[----:B------:R-:W-:Y:S02]  /*2c730*/  IMAD.MOV.U32 R20, RZ, RZ, R24 ;  /* 0x000000ffff147224 */ /* 0x000fe400078e0018 */
[----:B------:R-:W-:-:S05]  /*2c740*/  IMAD.MOV.U32 R21, RZ, RZ, R4 ;  /* 0x000000ffff157224 */ /* 0x000fca00078e0004 */
[----:B------:R0:W-:Y:S04]  /*2c750*/  STL.64 [R1+0x1ab8], R20 ;  /* 0x001ab81401007387 */ /* 0x0001e80000100a00 */
[----:B0-----:R-:W3:Y:S04]  /*2c760*/  LDL.LU R20, [R1+0x28] ;  /* 0x0000280001147983 */ /* 0x001ee80000300800 */
[----:B------:R-:W3:Y:S04]  /*2c770*/  LDL.LU R21, [R1+0x2c] ;  /* 0x00002c0001157983 */ /* 0x000ee80000300800 */
[----:B------:R-:W4:Y:S04]  /*2c780*/  LDL.LU R4, [R1+0x2d0] ;  /* 0x0002d00001047983 */ /* 0x000f280000300800 */
[----:B------:R-:W5:Y:S04]  /*2c790*/  LDL.LU R24, [R1+0x2d4] ;  /* 0x0002d40001187983 */ /* 0x000f680000300800 */
[----:B------:R-:W3:Y:S04]  /*2c7a0*/  LDL.LU R16, [R1+0xa0] ;  /* 0x0000a00001107983 */ /* 0x000ee80000300800 */
[----:B------:R-:W3:Y:S04]  /*2c7b0*/  LDL.LU R17, [R1+0xa4] ;  /* 0x0000a40001117983 */ /* 0x000ee80000300800 */
[----:B------:R-:W3:Y:S04]  /*2c7c0*/  LDL.LU R18, [R1+0xa8] ;  /* 0x0000a80001127983 */ /* 0x000ee80000300800 */
[----:B------:R-:W3:Y:S04]  /*2c7d0*/  LDL.LU R19, [R1+0xac] ;  /* 0x0000ac0001137983 */ /* 0x000ee80000300800 */
[----:B------:R-:W3:Y:S01]  /*2c7e0*/  LDL.LU R0, [R1+0x60c] ;  /* 0x00060c0001007983 */ /* 0x000ee20000300800 */
[----:B--2---:R-:W-:Y:S03]  /*2c7f0*/  HMMA.16816.F32 R12, R12, R6, R8 ;  /* 0x000000060c0c723c */ /* 0x004fe60000001808 */
[----:B------:R-:W2:Y:S04]  /*2c800*/  LDL.LU.64 R6, [R1+0x1ac0] ;  /* 0x001ac00001067983 */ /* 0x000ea80000300a00 */
[----:B------:R-:W2:Y:S04]  /*2c810*/  LDL.LU R8, [R1+0x610] ;  /* 0x0006100001087983 */ /* 0x000ea80000300800 */
[----:B------:R-:W3:Y:S08]  /*2c820*/  LDL.LU R9, [R1+0x614] ;  /* 0x0006140001097983 */ /* 0x000ef00000300800 */
[----:B------:R0:W-:Y:S04]  /*2c830*/  STL.64 [R1+0x120], R12 ;  /* 0x0001200c01007387 */ /* 0x0001e80000100a00 */
[----:B------:R1:W-:Y:S04]  /*2c840*/  STL.64 [R1+0x128], R14 ;  /* 0x0001280e01007387 */ /* 0x0003e80000100a00 */
[----:B------:R-:W4:Y:S04]  /*2c850*/  LDL.LU R10, [R1+0x618] ;  /* 0x00061800010a7983 */ /* 0x000f280000300800 */
[----:B------:R-:W5:Y:S01]  /*2c860*/  LDL.LU R11, [R1+0x61c] ;  /* 0x00061c00010b7983 */ /* 0x000f620000300800 */
[----:B0-----:R-:W-:-:S02]  /*2c870*/  IMAD.MOV.U32 R12, RZ, RZ, R26 ;  /* 0x000000ffff0c7224 */ /* 0x001fc400078e001a */
[----:B------:R-:W-:Y:S02]  /*2c880*/  IMAD.MOV.U32 R13, RZ, RZ, R22 ;  /* 0x000000ffff0d7224 */ /* 0x000fe400078e0016 */
[----:B-1----:R-:W-:Y:S02]  /*2c890*/  IMAD.MOV.U32 R14, RZ, RZ, R28 ;  /* 0x000000ffff0e7224 */ /* 0x002fe400078e001c */
[----:B------:R-:W-:Y:S02]  /*2c8a0*/  IMAD.MOV.U32 R15, RZ, RZ, R2 ;  /* 0x000000ffff0f7224 */ /* 0x000fe400078e0002 */
[C---:B--2---:R-:W-:Y:S01]  /*2c8b0*/  FMUL R8, R3.reuse, R8 ;  /* 0x0000000803087220 */ /* 0x044fe20000400000 */
[----:B---3--:R-:W-:Y:S01]  /*2c8c0*/  FMUL R9, R3, R9 ;  /* 0x0000000903097220 */ /* 0x008fe20000400000 */
[C---:B----4-:R-:W-:Y:S01]  /*2c8d0*/  FMUL R10, R6.reuse, R10 ;  /* 0x0000000a060a7220 */ /* 0x050fe20000400000 */
[----:B-----5:R-:W-:-:S07]  /*2c8e0*/  FMUL R11, R6, R11 ;  /* 0x0000000b060b7220 */ /* 0x020fce0000400000 */
[----:B------:R-:W-:Y:S01]  /*2c8f0*/  HMMA.16816.F32 R12, R12, R20, R8 ;  /* 0x000000140c0c723c */ /* 0x000fe20000001808 */
[----:B------:R-:W2:Y:S04]  /*2c900*/  LDL.LU.64 R20, [R1+0x1ab8] ;  /* 0x001ab80001147983 */ /* 0x000ea80000300a00 */
[----:B------:R-:W3:Y:S04]  /*2c910*/  LDL.LU R9, [R1+0x600] ;  /* 0x0006000001097983 */ /* 0x000ee80000300800 */
[----:B------:R-:W4:Y:S10]  /*2c920*/  LDL.LU R10, [R1+0x604] ;  /* 0x00060400010a7983 */ /* 0x000f340000300800 */
[----:B------:R0:W-:Y:S04]  /*2c930*/  STL.64 [R1+0xf0], R12 ;  /* 0x0000f00c01007387 */ /* 0x0001e80000100a00 */
[----:B------:R1:W-:Y:S04]  /*2c940*/  STL.64 [R1+0xf8], R14 ;  /* 0x0000f80e01007387 */ /* 0x0003e80000100a00 */
[----:B------:R-:W5:Y:S01]  /*2c950*/  LDL.LU R11, [R1+0x608] ;  /* 0x00060800010b7983 */ /* 0x000f620000300800 */
[----:B0-----:R-:W-:-:S02]  /*2c960*/  IMAD.MOV.U32 R12, RZ, RZ, R26 ;  /* 0x000000ffff0c7224 */ /* 0x001fc400078e001a */
[----:B------:R-:W-:Y:S02]  /*2c970*/  IMAD.MOV.U32 R13, RZ, RZ, R22 ;  /* 0x000000ffff0d7224 */ /* 0x000fe400078e0016 */
[----:B-1----:R-:W-:Y:S02]  /*2c980*/  IMAD.MOV.U32 R14, RZ, RZ, R28 ;  /* 0x000000ffff0e7224 */ /* 0x002fe400078e001c */
[----:B------:R-:W-:Y:S02]  /*2c990*/  IMAD.MOV.U32 R15, RZ, RZ, R2 ;  /* 0x000000ffff0f7224 */ /* 0x000fe400078e0002 */
[C---:B---3--:R-:W-:Y:S01]  /*2c9a0*/  FMUL R8, R3.reuse, R9 ;  /* 0x0000000903087220 */ /* 0x048fe20000400000 */
[----:B----4-:R-:W-:Y:S02]  /*2c9b0*/  FMUL R9, R3, R10 ;  /* 0x0000000a03097220 */ /* 0x010fe40000400000 */
[----:B------:R-:W3:Y:S01]  /*2c9c0*/  LDL.LU R3, [R1+0x1ab0] ;  /* 0x001ab00001037983 */ /* 0x000ee20000300800 */
[C---:B-----5:R-:W-:Y:S01]  /*2c9d0*/  FMUL R10, R6.reuse, R11 ;  /* 0x0000000b060a7220 */ /* 0x060fe20000400000 */
[----:B------:R-:W-:-:S02]  /*2c9e0*/  FMUL R11, R6, R0 ;  /* 0x00000000060b7220 */ /* 0x000fc40000400000 */
[----:B------:R-:W4:Y:S04]  /*2c9f0*/  LDL.LU R0, [R1+0x2e4] ;  /* 0x0002e40001007983 */ /* 0x000f280000300800 */
[----:B------:R-:W5:Y:S01]  /*2ca00*/  LDL.LU R22, [R1+0x2e0] ;  /* 0x0002e00001167983 */ /* 0x000f620000300800 */
[----:B--2---:R-:W-:Y:S03]  /*2ca10*/  HMMA.16816.F32 R8, R12, R20, R8 ;  /* 0x000000140c08723c */ /* 0x004fe60000001808 */
[----:B------:R-:W2:Y:S01]  /*2ca20*/  LDL.LU.64 R20, [R1+0x1aa8] ;  /* 0x001aa80001147983 */ /* 0x000ea20000300a00 */
[----:B------:R-:W-:Y:S02]  /*2ca30*/  F2FP.F16.E4M3.UNPACK_B R12, R4.H1 ;  /* 0x00000004ff0c723e */ /* 0x000fe400030006ff */
[----:B------:R-:W-:-:S13]  /*2ca40*/  F2FP.F16.E4M3.UNPACK_B R13, R24.H1 ;  /* 0x00000018ff0d723e */ /* 0x000fda00030006ff */
[----:B------:R0:W-:Y:S04]  /*2ca50*/  STL.64 [R1+0x90], R8 ;  /* 0x0000900801007387 */ /* 0x0001e80000100a00 */
[----:B------:R1:W-:Y:S01]  /*2ca60*/  STL.64 [R1+0x98], R10 ;  /* 0x0000980a01007387 */ /* 0x0003e20000100a00 */
[----:B0-----:R-:W-:Y:S02]  /*2ca70*/  IMAD.MOV.U32 R8, RZ, RZ, R25 ;  /* 0x000000ffff087224 */ /* 0x001fe400078e0019 */
[----:B------:R-:W-:Y:S02]  /*2ca80*/  IMAD.MOV.U32 R9, RZ, RZ, R5 ;  /* 0x000000ffff097224 */ /* 0x000fe400078e0005 */
[----:B-1----:R-:W-:Y:S02]  /*2ca90*/  IMAD.MOV.U32 R10, RZ, RZ, R7 ;  /* 0x000000ffff0a7224 */ /* 0x002fe400078e0007 */
[----:B--2---:R-:W-:-:S07]  /*2caa0*/  IMAD.MOV.U32 R11, RZ, RZ, R21 ;  /* 0x000000ffff0b7224 */ /* 0x004fce00078e0015 */
[----:B------:R-:W-:-:S15]  /*2cab0*/  HMMA.16816.F32 R16, R8, R12, R16 ;  /* 0x0000000c0810723c */ /* 0x000fde0000001810 */
[----:B------:R-:W-:-:S04]  /*2cac0*/  NOP ;  /* 0x0000000000007918 */ /* 0x000fc80000000000 */
[----:B------:R-:W-:Y:S04]  /*2cad0*/  STL [R1+0x84], R17 ;  /* 0x0000841101007387 */ /* 0x000fe80000100800 */
[----:B------:R-:W-:Y:S04]  /*2cae0*/  STL [R1+0x8c], R19 ;  /* 0x00008c1301007387 */ /* 0x000fe80000100800 */
[----:B------:R-:W2:Y:S04]  /*2caf0*/  LDL.LU R6, [R1+0x2f0] ;  /* 0x0002f00001067983 */ /* 0x000ea80000300800 */
[----:B------:R-:W3:Y:S04]  /*2cb00*/  LDL.LU R4, [R1+0x2f4] ;  /* 0x0002f40001047983 */ /* 0x000ee80000300800 */
[----:B--2---:R-:W-:Y:S04]  /*2cb10*/  STL.64 [R1+0x1aa0], R6 ;  /* 0x001aa00601007387 */ /* 0x004fe80000100a00 */
[----:B---3--:R0:W-:Y:S04]  /*2cb20*/  STL.64 [R1+0x1a98], R4 ;  /* 0x001a980401007387 */ /* 0x0081e80000100a00 */
[----:B0-----:R-:W2:Y:S04]  /*2cb30*/  LDL.LU R4, [R1] ;  /* 0x0000000001047983 */ /* 0x001ea80000300800 */
[----:B------:R-:W2:Y:S04]  /*2cb40*/  LDL.LU R5, [R1+0x4] ;  /* 0x0000040001057983 */ /* 0x000ea80000300800 */
[----:B------:R-:W2:Y:S04]  /*2cb50*/  LDL.LU R6, [R1+0x8] ;  /* 0x0000080001067983 */ /* 0x000ea80000300800 */
[----:B------:R-:W3:Y:S01]  /*2cb60*/  LDL.LU R17, [R1+0x300] ;  /* 0x0003000001117983 */ /* 0x000ee20000300800 */
[----:B------:R-:W-:-:S02]  /*2cb70*/  IMAD.MOV.U32 R24, RZ, RZ, R16 ;  /* 0x000000ffff187224 */ /* 0x000fc400078e0010 */
[----:B------:R-:W-:Y:S02]  /*2cb80*/  IMAD.MOV.U32 R7, RZ, RZ, R20 ;  /* 0x000000ffff077224 */ /* 0x000fe400078e0014 */
[----:B------:R-:W-:Y:S02]  /*2cb90*/  IMAD.MOV.U32 R8, RZ, RZ, R27 ;  /* 0x000000ffff087224 */ /* 0x000fe400078e001b */
[----:B------:R-:W-:Y:S02]  /*2cba0*/  IMAD.MOV.U32 R9, RZ, RZ, R23 ;  /* 0x000000ffff097224 */ /* 0x000fe400078e0017 */
[----:B------:R-:W-:Y:S02]  /*2cbb0*/  IMAD.MOV.U32 R10, RZ, RZ, R29 ;  /* 0x000000ffff0a7224 */ /* 0x000fe400078e001d */
[----:B------:R-:W-:Y:S02]  /*2cbc0*/  IMAD.MOV.U32 R11, RZ, RZ, R3 ;  /* 0x000000ffff0b7224 */ /* 0x000fe400078e0003 */
[----:B------:R-:W-:Y:S01]  /*2cbd0*/  IMAD.MOV.U32 R26, RZ, RZ, R18 ;  /* 0x000000ffff1a7224 */ /* 0x000fe200078e0012 */
[----:B---3--:R0:W-:Y:S04]  /*2cbe0*/  STL [R1+0x1a90], R17 ;  /* 0x001a901101007387 */ /* 0x0081e80000100800 */
[----:B------:R-:W3:Y:S01]  /*2cbf0*/  LDL.LU R16, [R1+0xb0] ;  /* 0x0000b00001107983 */ /* 0x000ee20000300800 */
[----:B--2---:R-:W-:Y:S03]  /*2cc00*/  HMMA.16816.F32 R8, R8, R12, R4 ;  /* 0x0000000c0808723c */ /* 0x004fe60000001804 */
[----:B0-----:R-:W3:Y:S04]  /*2cc10*/  LDL.LU R17, [R1+0xb4] ;  /* 0x0000b40001117983 */ /* 0x001ee80000300800 */
[----:B------:R-:W3:Y:S04]  /*2cc20*/  LDL.LU R18, [R1+0xb8] ;  /* 0x0000b80001127983 */ /* 0x000ee80000300800 */
[----:B------:R-:W3:Y:S04]  /*2cc30*/  LDL.LU R19, [R1+0xbc] ;  /* 0x0000bc0001137983 */ /* 0x000ee80000300800 */
[----:B------:R-:W2:Y:S04]  /*2cc40*/  LDL.LU R20, [R1+0x304] ;  /* 0x0003040001147983 */ /* 0x000ea80000300800 */
[----:B------:R-:W-:Y:S04]  /*2cc50*/  STL [R1+0x19e8], R24 ;  /* 0x0019e81801007387 */ /* 0x000fe80000100800 */
[----:B------:R-:W-:Y:S04]  /*2cc60*/  STL [R1+0x19ac], R26 ;  /* 0x0019ac1a01007387 */ /* 0x000fe80000100800 */
[----:B------:R-:W2:Y:S04]  /*2cc70*/  LDL.LU.64 R6, [R1+0x1aa0] ;  /* 0x001aa00001067983 */ /* 0x000ea80000300a00 */
[----:B------:R-:W3:Y:S01]  /*2cc80*/  LDL.LU.64 R4, [R1+0x1a98] ;  /* 0x001a980001047983 */ /* 0x000ee20000300a00 */
[----:B-----5:R-:W-:-:S03]  /*2cc90*/  F2FP.F16.E4M3.UNPACK_B R12, R22.H1 ;  /* 0x00000016ff0c723e */ /* 0x020fc600030006ff */
[----:B------:R0:W-:Y:S01]  /*2cca0*/  STL.64 [R1+0x3f0], R8 ;  /* 0x0003f00801007387 */ /* 0x0001e20000100a00 */
[----:B----4-:R-:W-:-:S03]  /*2ccb0*/  F2FP.F16.E4M3.UNPACK_B R13, R0.H1 ;  /* 0x00000000ff0d723e */ /* 0x010fc600030006ff */
[----:B------:R1:W-:Y:S01]  /*2ccc0*/  STL.64 [R1+0x3f8], R10 ;  /* 0x0003f80a01007387 */ /* 0x0003e20000100a00 */
[----:B0-----:R-:W-:Y:S02]  /*2ccd0*/  IMAD.MOV.U32 R8, RZ, RZ, R25 ;  /* 0x000000ffff087224 */ /* 0x001fe400078e0019 */
[----:B-1----:R-:W-:Y:S02]  /*2cce0*/  IMAD.MOV.U32 R11, RZ, RZ, R21 ;  /* 0x000000ffff0b7224 */ /* 0x002fe400078e0015 */
[----:B--2---:R-:W-:Y:S01]  /*2ccf0*/  IMAD.MOV.U32 R10, RZ, RZ, R7 ;  /* 0x000000ffff0a7224 */ /* 0x004fe200078e0007 */
[----:B------:R-:W-:Y:S01]  /*2cd00*/  STL.64 [R1+0x1a88], R6 ;  /* 0x001a880601007387 */ /* 0x000fe20000100a00 */
[----:B---3--:R-:W-:-:S03]  /*2cd10*/  IMAD.MOV.U32 R9, RZ, RZ, R5 ;  /* 0x000000ffff097224 */ /* 0x008fc600078e0005 */
[----:B------:R0:W-:Y:S04]  /*2cd20*/  STL.64 [R1+0x1a80], R4 ;  /* 0x001a800401007387 */ /* 0x0001e80000100a00 */
[----:B------:R-:W-:Y:S01]  /*2cd30*/  HMMA.16816.F32 R8, R8, R12, R16 ;  /* 0x0000000c0808723c */ /* 0x000fe20000001810 */
[----:B0-----:R-:W2:Y:S04]  /*2cd40*/  LDL.LU R4, [R1+0x10] ;  /* 0x0000100001047983 */ /* 0x001ea80000300800 */
[----:B------:R-:W2:Y:S04]  /*2cd50*/  LDL.LU R5, [R1+0x14] ;  /* 0x0000140001057983 */ /* 0x000ea80000300800 */
[----:B------:R-:W2:Y:S04]  /*2cd60*/  LDL.LU R6, [R1+0x18] ;  /* 0x0000180001067983 */ /* 0x000ea80000300800 */
[----:B------:R-:W2:Y:S04]  /*2cd70*/  LDL.LU R7, [R1+0x1c] ;  /* 0x00001c0001077983 */ /* 0x000ea80000300800 */
[----:B------:R-:W3:Y:S04]  /*2cd80*/  LDL.LU R17, [R1+0x1a90] ;  /* 0x001a900001117983 */ /* 0x000ee80000300800 */
[----:B------:R-:W4:Y:S04]  /*2cd90*/  LDL.LU R18, [R1+0x310] ;  /* 0x0003100001127983 */ /* 0x000f280000300800 */
[----:B------:R-:W4:Y:S04]  /*2cda0*/  LDL.LU R19, [R1+0x314] ;  /* 0x0003140001137983 */ /* 0x000f280000300800 */
[----:B------:R0:W-:Y:S04]  /*2cdb0*/  STL.64 [R1+0x70], R8 ;  /* 0x0000700801007387 */ /* 0x0001e80000100a00 */
[----:B------:R1:W-:Y:S01]  /*2cdc0*/  STL.64 [R1+0x78], R10 ;  /* 0x0000780a01007387 */ /* 0x0003e20000100a00 */
[----:B0-----:R-:W-:-:S02]  /*2cdd0*/  IMAD.MOV.U32 R8, RZ, RZ, R27 ;  /* 0x000000ffff087224 */ /* 0x001fc400078e001b */
[----:B------:R-:W-:Y:S02]  /*2cde0*/  IMAD.MOV.U32 R9, RZ, RZ, R23 ;  /* 0x000000ffff097224 */ /* 0x000fe400078e0017 */
[----:B-1----:R-:W-:Y:S02]  /*2cdf0*/  IMAD.MOV.U32 R10, RZ, RZ, R29 ;  /* 0x000000ffff0a7224 */ /* 0x002fe400078e001d */
[----:B------:R-:W-:-:S07]  /*2ce00*/  IMAD.MOV.U32 R11, RZ, RZ, R3 ;  /* 0x000000ffff0b7224 */ /* 0x000fce00078e0003 */
[----:B--2---:R-:W-:Y:S01]  /*2ce10*/  HMMA.16816.F32 R8, R8, R12, R4 ;  /* 0x0000000c0808723c */ /* 0x004fe20000001804 */
[----:B----4-:R-:W-:Y:S04]  /*2ce20*/  STL.64 [R1+0x1a78], R18 ;  /* 0x001a781201007387 */ /* 0x010fe80000100a00 */
[----:B---3--:R0:W-:Y:S04]  /*2ce30*/  STL [R1+0x1a70], R17 ;  /* 0x001a701101007387 */ /* 0x0081e80000100800 */
[----:B------:R-:W2:Y:S04]  /*2ce40*/  LDL.LU R16, [R1+0xc0] ;  /* 0x0000c00001107983 */ /* 0x000ea80000300800 */
[----:B0-----:R-:W2:Y:S04]  /*2ce50*/  LDL.LU R17, [R1+0xc4] ;  /* 0x0000c40001117983 */ /* 0x001ea80000300800 */
[----:B------:R-:W2:Y:S04]  /*2ce60*/  LDL.LU R18, [R1+0xc8] ;  /* 0x0000c80001127983 */ /* 0x000ea80000300800 */
[----:B------:R-:W2:Y:S04]  /*2ce70*/  LDL.LU R19, [R1+0xcc] ;  /* 0x0000cc0001137983 */ /* 0x000ea80000300800 */
[----:B------:R-:W-:Y:S04]  /*2ce80*/  STL [R1+0x19ec], R23 ;  /* 0x0019ec1701007387 */ /* 0x000fe80000100800 */
[----:B------:R-:W3:Y:S04]  /*2ce90*/  LDL.LU.64 R6, [R1+0x1a88] ;  /* 0x001a880001067983 */ /* 0x000ee80000300a00 */
[----:B------:R-:W4:Y:S04]  /*2cea0*/  LDL.LU.64 R4, [R1+0x1a80] ;  /* 0x001a800001047983 */ /* 0x000f280000300a00 */
[----:B------:R0:W-:Y:S04]  /*2ceb0*/  STL.64 [R1+0x3e0], R8 ;  /* 0x0003e00801007387 */ /* 0x0001e80000100a00 */
[----:B------:R1:W-:Y:S01]  /*2cec0*/  STL.64 [R1+0x3e8], R10 ;  /* 0x0003e80a01007387 */ /* 0x0003e20000100a00 */
[----:B0-----:R-:W-:-:S02]  /*2ced0*/  IMAD.MOV.U32 R8, RZ, RZ, R25 ;  /* 0x000000ffff087224 */ /* 0x001fc400078e0019 */
[----:B-1----:R-:W-:Y:S01]  /*2cee0*/  IMAD.MOV.U32 R11, RZ, RZ, R21 ;  /* 0x000000ffff0b7224 */ /* 0x002fe200078e0015 */
[----:B---3--:R-:W-:Y:S01]  /*2cef0*/  F2FP.F16.E4M3.UNPACK_B R14, R6.H1 ;  /* 0x00000006ff0e723e */ /* 0x008fe200030006ff */
[----:B------:R-:W-:Y:S01]  /*2cf00*/  IMAD.MOV.U32 R10, RZ, RZ, R7 ;  /* 0x000000ffff0a7224 */ /* 0x000fe200078e0007 */
[----:B----4-:R-:W-:Y:S01]  /*2cf10*/  F2FP.F16.E4M3.UNPACK_B R15, R4.H1 ;  /* 0x00000004ff0f723e */ /* 0x010fe200030006ff */
[----:B------:R-:W-:-:S07]  /*2cf20*/  IMAD.MOV.U32 R9, RZ, RZ, R5 ;  /* 0x000000ffff097224 */ /* 0x000fce00078e0005 */
[----:B--2---:R-:W-:Y:S01]  /*2cf30*/  HMMA.16816.F32 R8, R8, R14, R16 ;  /* 0x0000000e0808723c */ /* 0x004fe20000001810 */
[----:B------:R-:W2:Y:S04]  /*2cf40*/  LDL.LU.64 R18, [R1+0x1a78] ;  /* 0x001a780001127983 */ /* 0x000ea80000300a00 */
[----:B------:R-:W3:Y:S01]  /*2cf50*/  LDL.LU R17, [R1+0x1a70] ;  /* 0x001a700001117983 */ /* 0x000ee20000300800 */
[----:B------:R-:W-:-:S13]  /*2cf60*/  IMAD.MOV.U32 R4, RZ, RZ, R15 ;  /* 0x000000ffff047224 */ /* 0x000fda00078e000f */
[----:B------:R-:W-:Y:S04]  /*2cf70*/  STL.64 [R1+0x50], R8 ;  /* 0x0000500801007387 */ /* 0x000fe80000100a00 */
[----:B------:R-:W-:Y:S04]  /*2cf80*/  STL.64 [R1+0x58], R10 ;  /* 0x0000580a01007387 */ /* 0x000fe80000100a00 */
[----:B------:R-:W4:Y:S04]  /*2cf90*/  LDL.LU R15, [R1+0x320] ;  /* 0x00032000010f7983 */ /* 0x000f280000300800 */
[----:B------:R-:W5:Y:S01]  /*2cfa0*/  LDL.LU R2, [R1+0x324] ;  /* 0x0003240001027983 */ /* 0x000f620000300800 */
[----:B---3--:R-:W-:-:S03]  /*2cfb0*/  F2FP.F16.E4M3.UNPACK_B R12, R17.H1 ;  /* 0x00000011ff0c723e */ /* 0x008fc600030006ff */
[----:B------:R-:W3:Y:S04]  /*2cfc0*/  LDL.LU R17, [R1+0x330] ;  /* 0x0003300001117983 */ /* 0x000ee80000300800 */
[----:B--2---:R-:W-:Y:S04]  /*2cfd0*/  STL.64 [R1+0x1a68], R18 ;  /* 0x001a681201007387 */ /* 0x004fe80000100a00 */
[----:B---3--:R0:W-:Y:S04]  /*2cfe0*/  STL [R1+0x1a60], R17 ;  /* 0x001a601101007387 */ /* 0x0081e80000100800 */
[----:B------:R-:W2:Y:S04]  /*2cff0*/  LDL.LU R16, [R1+0xd0] ;  /* 0x0000d00001107983 */ /* 0x000ea80000300800 */
[----:B0-----:R-:W2:Y:S04]  /*2d000*/  LDL.LU R17, [R1+0xd4] ;  /* 0x0000d40001117983 */ /* 0x001ea80000300800 */
[----:B------:R-:W2:Y:S04]  /*2d010*/  LDL.LU R18, [R1+0xd8] ;  /* 0x0000d80001127983 */ /* 0x000ea80000300800 */
[----:B------:R-:W2:Y:S01]  /*2d020*/  LDL.LU R19, [R1+0xdc] ;  /* 0x0000dc0001137983 */ /* 0x000ea20000300800 */
[----:B------:R-:W-:Y:S01]  /*2d030*/  F2FP.F16.E4M3.UNPACK_B R13, R20.H1 ;  /* 0x00000014ff0d723e */ /* 0x000fe200030006ff */
[----:B------:R-:W-:-:S02]  /*2d040*/  IMAD.MOV.U32 R8, RZ, RZ, R25 ;  /* 0x000000ffff087224 */ /* 0x000fc400078e0019 */
[----:B------:R-:W-:Y:S01]  /*2d050*/  IMAD.MOV.U32 R9, RZ, RZ, R5 ;  /* 0x000000ffff097224 */ /* 0x000fe200078e0005 */
[----:B------:R-:W3:Y:S01]  /*2d060*/  LDL.LU R20, [R1+0x334] ;  /* 0x0003340001147983 */ /* 0x000ee20000300800 */
[----:B------:R-:W-:Y:S02]  /*2d070*/  IMAD.MOV.U32 R10, RZ, RZ, R7 ;  /* 0x000000ffff0a7224 */ /* 0x000fe400078e0007 */
[----:B------:R-:W-:-:S07]  /*2d080*/  IMAD.MOV.U32 R11, RZ, RZ, R21 ;  /* 0x000000ffff0b7224 */ /* 0x000fce00078e0015 */
[----:B--2---:R-:W-:Y:S01]  /*2d090*/  HMMA.16816.F32 R8, R8, R12, R16 ;  /* 0x0000000c0808723c */ /* 0x004fe20000001810 */
[----:B------:R-:W2:Y:S01]  /*2d0a0*/  LDL.LU.64 R18, [R1+0x1a68] ;  /* 0x001a680001127983 */ /* 0x000ea20000300a00 */
[----:B------:R-:W-:-:S03]  /*2d0b0*/  IMAD.MOV.U32 R23, RZ, RZ, R12 ;  /* 0x000000ffff177224 */ /* 0x000fc600078e000c */
[----:B------:R-:W3:Y:S01]  /*2d0c0*/  LDL.LU R17, [R1+0x1a60] ;  /* 0x001a600001117983 */ /* 0x000ee20000300800 */
[----:B------:R-:W-:-:S13]  /*2d0d0*/  IMAD.MOV.U32 R24, RZ, RZ, R13 ;  /* 0x000000ffff187224 */ /* 0x000fda00078e000d */
[----:B------:R-:W-:Y:S01]  /*2d0e0*/  IMAD.MOV.U32 R28, RZ, RZ, R11 ;  /* 0x000000ffff1c7224 */ /* 0x000fe200078e000b */
[----:B------:R-:W-:Y:S04]  /*2d0f0*/  STL.64 [R1+0x60], R8 ;  /* 0x0000600801007387 */ /* 0x000fe80000100a00 */
[----:B------:R-:W-:Y:S04]  /*2d100*/  STL [R1+0x68], R10 ;  /* 0x0000680a01007387 */ /* 0x000fe80000100800 */
[----:B------:R-:W-:Y:S04]  /*2d110*/  STL [R1+0x18e0], R28 ;  /* 0x0018e01c01007387 */ /* 0x000fe80000100800 */
[----:B------:R-:W3:Y:S04]  /*2d120*/  LDL.LU R22, [R1+0x340] ;  /* 0x0003400001167983 */ /* 0x000ee80000300800 */
[----:B------:R-:W3:Y:S01]  /*2d130*/  LDL.LU R0, [R1+0x344] ;  /* 0x0003440001007983 */ /* 0x000ee20000300800 */
[----:B--2---:R-:W-:-:S02]  /*2d140*/  F2FP.F16.E4M3.UNPACK_B R12, R18.H1 ;  /* 0x00000012ff0c723e */ /* 0x004fc400030006ff */
[----:B------:R-:W-:-:S03]  /*2d150*/  F2FP.F16.E4M3.UNPACK_B R13, R19.H1 ;  /* 0x00000013ff0d723e */ /* 0x000fc600030006ff */
[----:B------:R-:W-:Y:S04]  /*2d160*/  STL [R1+0x18], R12 ;  /* 0x0000180c01007387 */ /* 0x000fe80000100800 */
[----:B------:R-:W2:Y:S04]  /*2d170*/  LDL.LU R18, [R1+0x350] ;  /* 0x0003500001127983 */ /* 0x000ea80000300800 */
[----:B------:R-:W-:Y:S04]  /*2d180*/  STL [R1+0x1c], R13 ;  /* 0x00001c0d01007387 */ /* 0x000fe80000100800 */
[----:B------:R-:W2:Y:S04]  /*2d190*/  LDL.LU R19, [R1+0x354] ;  /* 0x0003540001137983 */ /* 0x000ea80000300800 */
[----:B--2---:R-:W-:Y:S04]  /*2d1a0*/  STL.64 [R1+0x1a48], R18 ;  /* 0x001a481201007387 */ /* 0x004fe80000100a00 */
[----:B---3--:R0:W-:Y:S04]  /*2d1b0*/  STL [R1+0x1a40], R17 ;  /* 0x001a401101007387 */ /* 0x0081e80000100800 */
[----:B------:R-:W2:Y:S04]  /*2d1c0*/  LDL.LU R16, [R1+0x100] ;  /* 0x0001000001107983 */ /* 0x000ea80000300800 */
[----:B0-----:R-:W2:Y:S04]  /*2d1d0*/  LDL.LU R17, [R1+0x104] ;  /* 0x0001040001117983 */ /* 0x001ea80000300800 */
[----:B------:R-:W3:Y:S04]  /*2d1e0*/  LDL.LU R18, [R1+0x108] ;  /* 0x0001080001127983 */ /* 0x000ee80000300800 */
[----:B------:R-:W3:Y:S01]  /*2d1f0*/  LDL.LU R19, [R1+0x10c] ;  /* 0x00010c0001137983 */ /* 0x000ee20000300800 */
[----:B------:R-:W-:-:S03]  /*2d200*/  IMAD.MOV.U32 R8, RZ, RZ, R25 ;  /* 0x000000ffff087224 */ /* 0x000fc600078e0019 */
[----:B---3--:R-:W-:Y:S04]  /*2d210*/  STL.64 [R1+0x1a58], R18 ;  /* 0x001a581201007387 */ /* 0x008fe80000100a00 */
[----:B--2---:R0:W-:Y:S04]  /*2d220*/  STL.64 [R1+0x1a50], R16 ;  /* 0x001a501001007387 */ /* 0x0041e80000100a00 */
[----:B0-----:R-:W2:Y:S04]  /*2d230*/  LDL.LU R16, [R1+0xe0] ;  /* 0x0000e00001107983 */ /* 0x001ea80000300800 */
[----:B------:R-:W2:Y:S04]  /*2d240*/  LDL.LU R17, [R1+0xe4] ;  /* 0x0000e40001117983 */ /* 0x000ea80000300800 */
[----:B------:R-:W2:Y:S04]  /*2d250*/  LDL.LU R18, [R1+0xe8] ;  /* 0x0000e80001127983 */ /* 0x000ea80000300800 */
[----:B------:R-:W2:Y:S01]  /*2d260*/  LDL.LU R19, [R1+0xec] ;  /* 0x0000ec0001137983 */ /* 0x000ea20000300800 */
[----:B------:R-:W-:-:S02]  /*2d270*/  IMAD.MOV.U32 R9, RZ, RZ, R5 ;  /* 0x000000ffff097224 */ /* 0x000fc400078e0005 */
[----:B------:R-:W-:Y:S02]  /*2d280*/  IMAD.MOV.U32 R10, RZ, RZ, R7 ;  /* 0x000000ffff0a7224 */ /* 0x000fe400078e0007 */
[----:B------:R-:W-:-:S07]  /*2d290*/  IMAD.MOV.U32 R11, RZ, RZ, R21 ;  /* 0x000000ffff0b7224 */ /* 0x000fce00078e0015 */
[----:B--2---:R-:W-:Y:S01]  /*2d2a0*/  HMMA.16816.F32 R8, R8, R12, R16 ;  /* 0x0000000c0808723c */ /* 0x004fe20000001810 */
[----:B------:R-:W2:Y:S04]  /*2d2b0*/  LDL.LU.64 R18, [R1+0x1a58] ;  /* 0x001a580001127983 */ /* 0x000ea80000300a00 */
[----:B------:R-:W2:Y:S01]  /*2d2c0*/  LDL.LU.64 R16, [R1+0x1a50] ;  /* 0x001a500001107983 */ /* 0x000ea20000300a00 */
[----:B----4-:R-:W-:Y:S02]  /*2d2d0*/  F2FP.F16.E4M3.UNPACK_B R12, R15.H1 ;  /* 0x0000000fff0c723e */ /* 0x010fe400030006ff */
[----:B-----5:R-:W-:-:S11]  /*2d2e0*/  F2FP.F16.E4M3.UNPACK_B R13, R2.H1 ;  /* 0x00000002ff0d723e */ /* 0x020fd600030006ff */
[----:B------:R0:W-:Y:S01]  /*2d2f0*/  STL.64 [R1+0xa0], R8 ;  /* 0x0000a00801007387 */ /* 0x0001e20000100a00 */
[----:B------:R-:W-:Y:S02]  /*2d300*/  IMAD.MOV.U32 R28, RZ, RZ, R10 ;  /* 0x000000ffff1c7224 */ /* 0x000fe400078e000a */
[----:B------:R-:W-:Y:S01]  /*2d310*/  IMAD.MOV.U32 R10, RZ, RZ, R7 ;  /* 0x000000ffff0a7224 */ /* 0x000fe200078e0007 */
[----:B------:R1:W-:Y:S01]  /*2d320*/  STL [R1+0xac], R11 ;  /* 0x0000ac0b01007387 */ /* 0x0003e20000100800 */
[----:B0-----:R-:W-:Y:S02]  /*2d330*/  IMAD.MOV.U32 R8, RZ, RZ, R25 ;  /* 0x000000ffff087224 */ /* 0x001fe400078e0019 */
[----:B------:R-:W-:Y:S02]  /*2d340*/  IMAD.MOV.U32 R9, RZ, RZ, R5 ;  /* 0x000000ffff097224 */ /* 0x000fe400078e0005 */
[----:B-1----:R-:W-:Y:S01]  /*2d350*/  IMAD.MOV.U32 R11, RZ, RZ, R21 ;  /* 0x000000ffff0b7224 */ /* 0x002fe200078e0015 */
[----:B------:R-:W-:Y:S04]  /*2d360*/  STL [R1+0x18f8], R28 ;  /* 0x0018f81c01007387 */ /* 0x000fe80000100800 */
[----:B------:R0:W-:Y:S04]  /*2d370*/  STL [R1+0x10], R12 ;  /* 0x0000100c01007387 */ /* 0x0001e80000100800 */
[----:B------:R1:W-:Y:S01]  /*2d380*/  STL [R1+0x14], R13 ;  /* 0x0000140d01007387 */ /* 0x0003e20000100800 */
[----:B--2---:R-:W-:Y:S03]  /*2d390*/  HMMA.16816.F32 R8, R8, R12, R16 ;  /* 0x0000000c0808723c */ /* 0x004fe60000001810 */
[----:B------:R-:W2:Y:S04]  /*2d3a0*/  LDL.LU.64 R18, [R1+0x1a48] ;  /* 0x001a480001127983 */ /* 0x000ea80000300a00 */
[----:B------:R-:W0:-:S12]  /*2d3b0*/  LDL.LU R17, [R1+0x1a40] ;  /* 0x001a400001117983 */ /* 0x000e180000300800 */
[----:B------:R-:W-:Y:S04]  /*2d3c0*/  STL.64 [R1+0xb0], R8 ;  /* 0x0000b00801007387 */ /* 0x000fe80000100a00 */
[----:B------:R-:W-:Y:S01]  /*2d3d0*/  STL.64 [R1+0xb8], R10 ;  /* 0x0000b80a01007387 */ /* 0x000fe20000100a00 */
[----:B0-----:R-:W-:-:S03]  /*2d3e0*/  F2FP.F16.E4M3.UNPACK_B R12, R17.H1 ;  /* 0x00000011ff0c723e */ /* 0x001fc600030006ff */
[----:B------:R-:W3:Y:S01]  /*2d3f0*/  LDL.LU R17, [R1+0x360] ;  /* 0x0003600001117983 */ /* 0x000ee20000300800 */
[----:B-1----:R-:W-:-:S03]  /*2d400*/  F2FP.F16.E4M3.UNPACK_B R13, R20.H1 ;  /* 0x00000014ff0d723e */ /* 0x002fc600030006ff */
[----:B--2---:R-:W-:Y:S04]  /*2d410*/  STL.64 [R1+0x1a28], R18 ;  /* 0x001a281201007387 */ /* 0x004fe80000100a00 */
[----:B------:R-:W-:Y:S04]  /*2d420*/  STL [R1+0x8], R12 ;  /* 0x0000080c01007387 */ /* 0x000fe80000100800 */
[----:B---3--:R0:W-:Y:S04]  /*2d430*/  STL [R1+0x1a20], R17 ;  /* 0x001a201101007387 */ /* 0x0081e80000100800 */
[----:B------:R-:W-:Y:S04]  /*2d440*/  STL [R1+0xc], R13 ;  /* 0x00000c0d01007387 */ /* 0x000fe80000100800 */
        /* <DEDUP_REMOVED lines=12> */
[----:B------:R-:W-:Y:S01]  /*2d510*/  IMAD.MOV.U32 R10, RZ, RZ, R7 ;  /* 0x000000ffff0a7224 */ /* 0x000fe200078e0007 */
[----:B------:R-:W3:Y:S01]  /*2d520*/  LDL.LU R20, [R1+0x364] ;  /* 0x0003640001147983 */ /* 0x000ee20000300800 */
[----:B------:R-:W-:-:S07]  /*2d530*/  IMAD.MOV.U32 R11, RZ, RZ, R21 ;  /* 0x000000ffff0b7224 */ /* 0x000fce00078e0015 */
[----:B--2---:R-:W-:Y:S01]  /*2d540*/  HMMA.16816.F32 R8, R8, R12, R16 ;  /* 0x0000000c0808723c */ /* 0x004fe20000001810 */
[----:B------:R-:W2:Y:S04]  /*2d550*/  LDL.LU.64 R18, [R1+0x1a38] ;  /* 0x001a380001127983 */ /* 0x000ea80000300a00 */
[----:B------:R-:W2:Y:S01]  /*2d560*/  LDL.LU.64 R16, [R1+0x1a30] ;  /* 0x001a300001107983 */ /* 0x000ea20000300a00 */
[----:B------:R-:W-:Y:S02]  /*2d570*/  F2FP.F16.E4M3.UNPACK_B R12, R22.H1 ;  /* 0x00000016ff0c723e */ /* 0x000fe400030006ff */
[----:B------:R-:W-:-:S11]  /*2d580*/  F2FP.F16.E4M3.UNPACK_B R13, R0.H1 ;  /* 0x00000000ff0d723e */ /* 0x000fd600030006ff */
[----:B------:R0:W-:Y:S04]  /*2d590*/  STL.64 [R1+0xc0], R8 ;  /* 0x0000c00801007387 */ /* 0x0001e80000100a00 */
[----:B------:R1:W-:Y:S01]  /*2d5a0*/  STL.64 [R1+0xc8], R10 ;  /* 0x0000c80a01007387 */ /* 0x0003e20000100a00 */
[----:B0-----:R-:W-:Y:S02]  /*2d5b0*/  IMAD.MOV.U32 R8, RZ, RZ, R25 ;  /* 0x000000ffff087224 */ /* 0x001fe400078e0019 */
[----:B------:R-:W-:Y:S02]  /*2d5c0*/  IMAD.MOV.U32 R9, RZ, RZ, R5 ;  /* 0x000000ffff097224 */ /* 0x000fe400078e0005 */
[----:B-1----:R-:W-:Y:S02]  /*2d5d0*/  IMAD.MOV.U32 R10, RZ, RZ, R7 ;  /* 0x000000ffff0a7224 */ /* 0x002fe400078e0007 */
[----:B------:R-:W-:-:S02]  /*2d5e0*/  IMAD.MOV.U32 R11, RZ, RZ, R21 ;  /* 0x000000ffff0b7224 */ /* 0x000fc400078e0015 */
[----:B------:R-:W-:Y:S02]  /*2d5f0*/  IMAD.MOV.U32 R26, RZ, RZ, R12 ;  /* 0x000000ffff1a7224 */ /* 0x000fe400078e000c */
[----:B------:R-:W-:Y:S02]  /*2d600*/  IMAD.MOV.U32 R6, RZ, RZ, R14 ;  /* 0x000000ffff067224 */ /* 0x000fe400078e000e */
[----:B------:R-:W-:Y:S01]  /*2d610*/  IMAD.MOV.U32 R0, RZ, RZ, R13 ;  /* 0x000000ffff007224 */ /* 0x000fe200078e000d */
[----:B--2---:R-:W-:Y:S01]  /*2d620*/  HMMA.16816.F32 R8, R8, R12, R16 ;  /* 0x0000000c0808723c */ /* 0x004fe20000001810 */
[----:B------:R-:W2:Y:S04]  /*2d630*/  LDL.LU.64 R18, [R1+0x1a28] ;  /* 0x001a280001127983 */ /* 0x000ea80000300a00 */
[----:B------:R-:W4:-:S14]  /*2d640*/  LDL.LU R17, [R1+0x1a20] ;  /* 0x001a200001117983 */ /* 0x000f1c0000300800 */
[----:B------:R-:W-:Y:S04]  /*2d650*/  STL.64 [R1+0xd0], R8 ;  /* 0x0000d00801007387 */ /* 0x000fe80000100a00 */
[----:B------:R-:W-:Y:S04]  /*2d660*/  STL.64 [R1+0xd8], R10 ;  /* 0x0000d80a01007387 */ /* 0x000fe80000100a00 */
[----:B------:R-:W-:Y:S04]  /*2d670*/  STL.64 [R1+0x19d8], R26 ;  /* 0x0019d81a01007387 */ /* 0x000fe80000100a00 */
[----:B------:R-:W5:Y:S04]  /*2d680*/  LDL.LU R14, [R1+0x370] ;  /* 0x00037000010e7983 */ /* 0x000f680000300800 */
[----:B------:R-:W5:Y:S04]  /*2d690*/  LDL.LU R15, [R1+0x374] ;  /* 0x00037400010f7983 */ /* 0x000f680000300800 */
[----:B------:R-:W2:Y:S04]  /*2d6a0*/  LDL.LU R13, [R1+0x380] ;  /* 0x00038000010d7983 */ /* 0x000ea80000300800 */
[----:B-----5:R-:W-:Y:S04]  /*2d6b0*/  STL.64 [R1+0x1a08], R14 ;  /* 0x001a080e01007387 */ /* 0x020fe80000100a00 */
[----:B--2---:R0:W-:Y:S04]  /*2d6c0*/  STL [R1+0x1a00], R13 ;  /* 0x001a000d01007387 */ /* 0x0041e80000100800 */
[----:B------:R-:W2:Y:S04]  /*2d6d0*/  LDL.LU R12, [R1+0x160] ;  /* 0x00016000010c7983 */ /* 0x000ea80000300800 */
[----:B0-----:R-:W2:Y:S04]  /*2d6e0*/  LDL.LU R13, [R1+0x164] ;  /* 0x00016400010d7983 */ /* 0x001ea80000300800 */
[----:B------:R-:W5:Y:S04]  /*2d6f0*/  LDL.LU R14, [R1+0x168] ;  /* 0x00016800010e7983 */ /* 0x000f680000300800 */
[----:B------:R-:W5:Y:S01]  /*2d700*/  LDL.LU R15, [R1+0x16c] ;  /* 0x00016c00010f7983 */ /* 0x000f620000300800 */
[----:B------:R-:W-:Y:S01]  /*2d710*/  F2FP.F16.E4M3.UNPACK_B R18, R18.H1 ;  /* 0x00000012ff12723e */ /* 0x000fe200030006ff */
[----:B------:R-:W-:-:S02]  /*2d720*/  IMAD.MOV.U32 R8, RZ, RZ, R25 ;  /* 0x000000ffff087224 */ /* 0x000fc400078e0019 */
[----:B-----5:R-:W-:Y:S04]  /*2d730*/  STL.64 [R1+0x1a18], R14 ;  /* 0x001a180e01007387 */ /* 0x020fe80000100a00 */
[----:B--2---:R0:W-:Y:S04]  /*2d740*/  STL.64 [R1+0x1a10], R12 ;  /* 0x001a100c01007387 */ /* 0x0041e80000100a00 */
[----:B0-----:R-:W2:Y:S04]  /*2d750*/  LDL.LU R12, [R1+0x150] ;  /* 0x00015000010c7983 */ /* 0x001ea80000300800 */
[----:B------:R-:W2:Y:S04]  /*2d760*/  LDL.LU R13, [R1+0x154] ;  /* 0x00015400010d7983 */ /* 0x000ea80000300800 */
[----:B------:R-:W2:Y:S04]  /*2d770*/  LDL.LU R14, [R1+0x158] ;  /* 0x00015800010e7983 */ /* 0x000ea80000300800 */
[----:B------:R-:W2:Y:S01]  /*2d780*/  LDL.LU R15, [R1+0x15c] ;  /* 0x00015c00010f7983 */ /* 0x000ea20000300800 */
[----:B------:R-:W-:Y:S01]  /*2d790*/  F2FP.F16.E4M3.UNPACK_B R19, R19.H1 ;  /* 0x00000013ff13723e */ /* 0x000fe200030006ff */
[----:B------:R-:W-:-:S02]  /*2d7a0*/  IMAD.MOV.U32 R9, RZ, RZ, R5 ;  /* 0x000000ffff097224 */ /* 0x000fc400078e0005 */
[----:B------:R-:W-:Y:S01]  /*2d7b0*/  IMAD.MOV.U32 R10, RZ, RZ, R7 ;  /* 0x000000ffff0a7224 */ /* 0x000fe200078e0007 */
[----:B------:R-:W5:Y:S01]  /*2d7c0*/  LDL.LU R2, [R1+0x384] ;  /* 0x0003840001027983 */ /* 0x000f620000300800 */
[----:B------:R-:W-:-:S07]  /*2d7d0*/  IMAD.MOV.U32 R11, RZ, RZ, R21 ;  /* 0x000000ffff0b7224 */ /* 0x000fce00078e0015 */
[----:B--2---:R-:W-:Y:S01]  /*2d7e0*/  HMMA.16816.F32 R8, R8, R18, R12 ;  /* 0x000000120808723c */ /* 0x004fe2000000180c */
[----:B------:R-:W2:Y:S04]  /*2d7f0*/  LDL.LU.64 R14, [R1+0x1a18] ;  /* 0x001a1800010e7983 */ /* 0x000ea80000300a00 */
[----:B------:R-:W2:Y:S01]  /*2d800*/  LDL.LU.64 R12, [R1+0x1a10] ;  /* 0x001a1000010c7983 */ /* 0x000ea20000300a00 */
[----:B----4-:R-:W-:Y:S02]  /*2d810*/  F2FP.F16.E4M3.UNPACK_B R16, R17.H1 ;  /* 0x00000011ff10723e */ /* 0x010fe400030006ff */
[----:B---3--:R-:W-:-:S11]  /*2d820*/  F2FP.F16.E4M3.UNPACK_B R17, R20.H1 ;  /* 0x00000014ff11723e */ /* 0x008fd600030006ff */
[----:B------:R0:W-:Y:S04]  /*2d830*/  STL.64 [R1+0xe0], R8 ;  /* 0x0000e00801007387 */ /* 0x0001e80000100a00 */
[----:B------:R1:W-:Y:S04]  /*2d840*/  STL.64 [R1+0xe8], R10 ;  /* 0x0000e80a01007387 */ /* 0x0003e80000100a00 */
[----:B------:R-:W3:Y:S01]  /*2d850*/  LDL.LU R22, [R1+0x3a0] ;  /* 0x0003a00001167983 */ /* 0x000ee20000300800 */
[----:B0-----:R-:W-:-:S03]  /*2d860*/  IMAD.MOV.U32 R8, RZ, RZ, R25 ;  /* 0x000000ffff087224 */ /* 0x001fc600078e0019 */
[----:B------:R-:W4:Y:S01]  /*2d870*/  LDL.LU R20, [R1+0x3a4] ;  /* 0x0003a40001147983 */ /* 0x000f220000300800 */
[----:B------:R-:W-:Y:S02]  /*2d880*/  IMAD.MOV.U32 R9, RZ, RZ, R5 ;  /* 0x000000ffff097224 */ /* 0x000fe400078e0005 */
[----:B-1----:R-:W-:Y:S02]  /*2d890*/  IMAD.MOV.U32 R10, RZ, RZ, R7 ;  /* 0x000000ffff0a7224 */ /* 0x002fe400078e0007 */
[----:B------:R-:W-:-:S07]  /*2d8a0*/  IMAD.MOV.U32 R11, RZ, RZ, R21 ;  /* 0x000000ffff0b7224 */ /* 0x000fce00078e0015 */
[----:B--2---:R-:W-:Y:S01]  /*2d8b0*/  HMMA.16816.F32 R8, R8, R16, R12 ;  /* 0x000000100808723c */ /* 0x004fe2000000180c */
[----:B------:R-:W2:Y:S04]  /*2d8c0*/  LDL.LU.64 R14, [R1+0x1a08] ;  /* 0x001a0800010e7983 */ /* 0x000ea80000300a00 */
[----:B------:R-:W2:Y:S04]  /*2d8d0*/  LDL.LU R13, [R1+0x1a00] ;  /* 0x001a0000010d7983 */ /* 0x000ea80000300800 */
[----:B------:R-:W2:Y:S04]  /*2d8e0*/  LDL.LU R27, [R1+0x3b0] ;  /* 0x0003b000011b7983 */ /* 0x000ea80000300800 */
[----:B------:R-:W2:Y:S06]  /*2d8f0*/  LDL.LU R28, [R1+0x3b4] ;  /* 0x0003b400011c7983 */ /* 0x000eac0000300800 */
[----:B------:R-:W-:Y:S04]  /*2d900*/  STL.64 [R1+0x100], R8 ;  /* 0x0001000801007387 */ /* 0x000fe80000100a00 */
[----:B------:R-:W-:Y:S04]  /*2d910*/  STL.64 [R1+0x108], R10 ;  /* 0x0001080a01007387 */ /* 0x000fe80000100a00 */
[----:B------:R-:W-:Y:S04]  /*2d920*/  STL.64 [R1+0x1968], R18 ;  /* 0x0019681201007387 */ /* 0x000fe80000100a00 */
[----:B------:R0:W-:Y:S04]  /*2d930*/  STL.64 [R1+0x1960], R16 ;  /* 0x0019601001007387 */ /* 0x0001e80000100a00 */
[----:B0-----:R-:W2:Y:S04]  /*2d940*/  LDL.LU R16, [R1+0x200] ;  /* 0x0002000001107983 */ /* 0x001ea80000300800 */
[----:B------:R-:W2:Y:S04]  /*2d950*/  LDL.LU R17, [R1+0x204] ;  /* 0x0002040001117983 */ /* 0x000ea80000300800 */
[----:B------:R-:W2:Y:S04]  /*2d960*/  LDL.LU R18, [R1+0x208] ;  /* 0x0002080001127983 */ /* 0x000ea80000300800 */
[----:B------:R-:W2:Y:S01]  /*2d970*/  LDL.LU R19, [R1+0x20c] ;  /* 0x00020c0001137983 */ /* 0x000ea20000300800 */
[----:B------:R-:W-:-:S03]  /*2d980*/  IMAD.MOV.U32 R8, RZ, RZ, R25 ;  /* 0x000000ffff087224 */ /* 0x000fc600078e0019 */
[----:B--2---:R-:W-:Y:S04]  /*2d990*/  STL.64 [R1+0x19f8], R18 ;  /* 0x0019f81201007387 */ /* 0x004fe80000100a00 */
[----:B------:R0:W-:Y:S04]  /*2d9a0*/  STL.64 [R1+0x19f0], R16 ;  /* 0x0019f01001007387 */ /* 0x0001e80000100a00 */
[----:B0-----:R-:W2:Y:S04]  /*2d9b0*/  LDL.LU R16, [R1+0x190] ;  /* 0x0001900001107983 */ /* 0x001ea80000300800 */
[----:B------:R-:W2:Y:S04]  /*2d9c0*/  LDL.LU R17, [R1+0x194] ;  /* 0x0001940001117983 */ /* 0x000ea80000300800 */
[----:B------:R-:W2:Y:S04]  /*2d9d0*/  LDL.LU R18, [R1+0x198] ;  /* 0x0001980001127983 */ /* 0x000ea80000300800 */
[----:B------:R-:W2:Y:S01]  /*2d9e0*/  LDL.LU R19, [R1+0x19c] ;  /* 0x00019c0001137983 */ /* 0x000ea20000300800 */
[----:B------:R-:W-:Y:S01]  /*2d9f0*/  F2FP.F16.E4M3.UNPACK_B R14, R14.H1 ;  /* 0x0000000eff0e723e */ /* 0x000fe200030006ff */
[----:B------:R-:W-:Y:S01]  /*2da00*/  IMAD.MOV.U32 R9, RZ, RZ, R5 ;  /* 0x000000ffff097224 */ /* 0x000fe200078e0005 */
[----:B------:R-:W-:Y:S01]  /*2da10*/  F2FP.F16.E4M3.UNPACK_B R15, R15.H1 ;  /* 0x0000000fff0f723e */ /* 0x000fe200030006ff */
[----:B------:R-:W-:-:S02]  /*2da20*/  IMAD.MOV.U32 R10, RZ, RZ, R7 ;  /* 0x000000ffff0a7224 */ /* 0x000fc400078e0007 */
[----:B------:R-:W-:-:S07]  /*2da30*/  IMAD.MOV.U32 R11, RZ, RZ, R21 ;  /* 0x000000ffff0b7224 */ /* 0x000fce00078e0015 */
[----:B--2---:R-:W-:Y:S01]  /*2da40*/  HMMA.16816.F32 R8, R8, R14, R16 ;  /* 0x0000000e0808723c */ /* 0x004fe20000001810 */
[----:B------:R-:W2:Y:S04]  /*2da50*/  LDL.LU.64 R18, [R1+0x19f8] ;  /* 0x0019f80001127983 */ /* 0x000ea80000300a00 */
[----:B------:R-:W2:Y:S01]  /*2da60*/  LDL.LU.64 R16, [R1+0x19f0] ;  /* 0x0019f00001107983 */ /* 0x000ea20000300a00 */
[----:B------:R-:W-:Y:S02]  /*2da70*/  F2FP.F16.E4M3.UNPACK_B R12, R13.H1 ;  /* 0x0000000dff0c723e */ /* 0x000fe400030006ff */
[----:B-----5:R-:W-:-:S11]  /*2da80*/  F2FP.F16.E4M3.UNPACK_B R13, R2.H1 ;  /* 0x00000002ff0d723e */ /* 0x020fd600030006ff */
[----:B------:R0:W-:Y:S04]  /*2da90*/  STL.64 [R1+0x110], R8 ;  /* 0x0001100801007387 */ /* 0x0001e80000100a00 */
[----:B------:R1:W-:Y:S01]  /*2daa0*/  STL.64 [R1+0x118], R10 ;  /* 0x0001180a01007387 */ /* 0x0003e20000100a00 */
[----:B0-----:R-:W-:Y:S02]  /*2dab0*/  IMAD.MOV.U32 R8, RZ, RZ, R25 ;  /* 0x000000ffff087224 */ /* 0x001fe400078e0019 */
[----:B------:R-:W-:Y:S02]  /*2dac0*/  IMAD.MOV.U32 R9, RZ, RZ, R5 ;  /* 0x000000ffff097224 */ /* 0x000fe400078e0005 */
[----:B-1----:R-:W-:Y:S02]  /*2dad0*/  IMAD.MOV.U32 R10, RZ, RZ, R7 ;  /* 0x000000ffff0a7224 */ /* 0x002fe400078e0007 */
[----:B------:R-:W-:Y:S01]  /*2dae0*/  IMAD.MOV.U32 R11, RZ, RZ, R21 ;  /* 0x000000ffff0b7224 */ /* 0x000fe200078e0015 */
[----:B------:R-:W-:Y:S04]  /*2daf0*/  STL.64 [R1+0x1948], R14 ;  /* 0x0019480e01007387 */ /* 0x000fe80000100a00 */
[----:B------:R0:W-:Y:S02]  /*2db00*/  STL.64 [R1+0x1940], R12 ;  /* 0x0019400c01007387 */ /* 0x0001e40000100a00 */
[----:B--2---:R-:W-:-:S15]  /*2db10*/  HMMA.16816.F32 R8, R8, R12, R16 ;  /* 0x0000000c0808723c */ /* 0x004fde0000001810 */
[----:B------:R-:W-:-:S04]  /*2db20*/  NOP ;  /* 0x0000000000007918 */ /* 0x000fc80000000000 */
[----:B------:R1:W-:Y:S04]  /*2db30*/  STL.64 [R1+0x150], R8 ;  /* 0x0001500801007387 */ /* 0x0003e80000100a00 */
[----:B------:R2:W-:Y:S04]  /*2db40*/  STL.64 [R1+0x158], R10 ;  /* 0x0001580a01007387 */ /* 0x0005e80000100a00 */
[----:B0-----:R-:W5:Y:S04]  /*2db50*/  LDL.LU R12, [R1+0x230] ;  /* 0x00023000010c7983 */ /* 0x001f680000300800 */
[----:B------:R-:W5:Y:S04]  /*2db60*/  LDL.LU R13, [R1+0x234] ;  /* 0x00023400010d7983 */ /* 0x000f680000300800 */
[----:B------:R-:W5:Y:S04]  /*2db70*/  LDL.LU R14, [R1+0x238] ;  /* 0x00023800010e7983 */ /* 0x000f680000300800 */
[----:B------:R-:W5:Y:S01]  /*2db80*/  LDL.LU R15, [R1+0x23c] ;  /* 0x00023c00010f7983 */ /* 0x000f620000300800 */
[----:B---3--:R-:W-:Y:S01]  /*2db90*/  F2FP.F16.E4M3.UNPACK_B R16, R22.H1 ;  /* 0x00000016ff10723e */ /* 0x008fe200030006ff */
[----:B-1----:R-:W-:Y:S01]  /*2dba0*/  IMAD.MOV.U32 R8, RZ, RZ, R25 ;  /* 0x000000ffff087224 */ /* 0x002fe200078e0019 */
[----:B----4-:R-:W-:Y:S01]  /*2dbb0*/  F2FP.F16.E4M3.UNPACK_B R17, R20.H1 ;  /* 0x00000014ff11723e */ /* 0x010fe200030006ff */
[----:B------:R-:W-:-:S02]  /*2dbc0*/  IMAD.MOV.U32 R9, RZ, RZ, R5 ;  /* 0x000000ffff097224 */ /* 0x000fc400078e0005 */
[----:B--2---:R-:W-:Y:S02]  /*2dbd0*/  IMAD.MOV.U32 R10, RZ, RZ, R7 ;  /* 0x000000ffff0a7224 */ /* 0x004fe400078e0007 */
[----:B------:R-:W-:Y:S01]  /*2dbe0*/  IMAD.MOV.U32 R11, RZ, RZ, R21 ;  /* 0x000000ffff0b7224 */ /* 0x000fe200078e0015 */
[----:B------:R0:W-:Y:S04]  /*2dbf0*/  STL [R1+0x48], R16 ;  /* 0x0000481001007387 */ /* 0x0001e80000100800 */
[----:B------:R1:W-:Y:S01]  /*2dc00*/  STL [R1+0x4c], R17 ;  /* 0x00004c1101007387 */ /* 0x0003e20000100800 */
[----:B------:R-:W-:Y:S01]  /*2dc10*/  F2FP.F16.E4M3.UNPACK_B R26, R27.H1 ;  /* 0x0000001bff1a723e */ /* 0x000fe200030006ff */
[----:B------:R-:W-:Y:S01]  /*2dc20*/  IMAD.MOV.U32 R18, RZ, RZ, R23 ;  /* 0x000000ffff127224 */ /* 0x000fe200078e0017 */
[----:B------:R-:W-:Y:S01]  /*2dc30*/  F2FP.F16.E4M3.UNPACK_B R27, R28.H1 ;  /* 0x0000001cff1b723e */ /* 0x000fe200030006ff */
[----:B------:R-:W-:Y:S01]  /*2dc40*/  IMAD.MOV.U32 R19, RZ, RZ, R24 ;  /* 0x000000ffff137224 */ /* 0x000fe200078e0018 */
[----:B-----5:R-:W-:Y:S01]  /*2dc50*/  HMMA.16816.F32 R12, R8, R16, R12 ;  /* 0x00000010080c723c */ /* 0x020fe2000000180c */
[----:B0-----:R-:W-:-:S02]  /*2dc60*/  IMAD.MOV.U32 R16, RZ, RZ, R6 ;  /* 0x000000ffff107224 */ /* 0x001fc400078e0006 */
[----:B-1----:R-:W-:-:S15]  /*2dc70*/  IMAD.MOV.U32 R17, RZ, RZ, R4 ;  /* 0x000000ffff117224 */ /* 0x002fde00078e0004 */
[----:B------:R-:W-:Y:S01]  /*2dc80*/  NOP ;  /* 0x0000000000007918 */ /* 0x000fe20000000000 */
[----:B------:R-:W-:Y:S02]  /*2dc90*/  IMAD.MOV.U32 R2, RZ, RZ, R15 ;  /* 0x000000ffff027224 */ /* 0x000fe400078e000f */
[----:B------:R-:W-:Y:S02]  /*2dca0*/  IMAD.MOV.U32 R20, RZ, RZ, R14 ;  /* 0x000000ffff147224 */ /* 0x000fe400078e000e */
[----:B------:R-:W-:Y:S01]  /*2dcb0*/  IMAD.MOV.U32 R22, RZ, RZ, R13 ;  /* 0x000000ffff167224 */ /* 0x000fe200078e000d */
[----:B------:R-:W-:Y:S04]  /*2dcc0*/  STL [R1+0x160], R12 ;  /* 0x0001600c01007387 */ /* 0x000fe80000100800 */
[----:B------:R0:W-:Y:S04]  /*2dcd0*/  STL [R1+0x1938], R2 ;  /* 0x0019380201007387 */ /* 0x0001e80000100800 */
[----:B------:R-:W-:Y:S04]  /*2dce0*/  STL [R1+0x1934], R20 ;  /* 0x0019341401007387 */ /* 0x000fe80000100800 */
[----:B------:R-:W-:Y:S04]  /*2dcf0*/  STL [R1+0x1930], R22 ;  /* 0x0019301601007387 */ /* 0x000fe80000100800 */
[----:B0-----:R-:W2:Y:S04]  /*2dd00*/  LDL.LU R2, [R1+0x3c0] ;  /* 0x0003c00001027983 */ /* 0x001ea80000300800 */
[----:B------:R-:W3:Y:S04]  /*2dd10*/  LDL.LU R28, [R1+0x3c4] ;  /* 0x0003c400011c7983 */ /* 0x000ee80000300800 */
[----:B------:R-:W4:Y:S04]  /*2dd20*/  LDL.LU R23, [R1+0x19ec] ;  /* 0x0019ec0001177983 */ /* 0x000f280000300800 */
[----:B------:R-:W5:Y:S04]  /*2dd30*/  LDL.LU R24, [R1+0x19e8] ;  /* 0x0019e80001187983 */ /* 0x000f680000300800 */
[----:B------:R-:W-:Y:S04]  /*2dd40*/  STL.64 [R1+0x19b0], R18 ;  /* 0x0019b01201007387 */ /* 0x000fe80000100a00 */
[----:B------:R0:W-:Y:S04]  /*2dd50*/  STL.64 [R1+0x19e0], R16 ;  /* 0x0019e01001007387 */ /* 0x0001e80000100a00 */
        /* <DEDUP_REMOVED lines=10> */
[----:B--2---:R-:W-:Y:S04]  /*2de00*/  STL.64 [R1+0x19c0], R14 ;  /* 0x0019c00e01007387 */ /* 0x004fe80000100a00 */
[----:B------:R0:W-:Y:S04]  /*2de10*/  STL.64 [R1+0x19b8], R12 ;  /* 0x0019b80c01007387 */ /* 0x0001e80000100a00 */
[----:B0-----:R-:W2:Y:S04]  /*2de20*/  LDL.LU R12, [R1+0x260] ;  /* 0x00026000010c7983 */ /* 0x001ea80000300800 */
[----:B------:R-:W2:Y:S04]  /*2de30*/  LDL.LU R13, [R1+0x264] ;  /* 0x00026400010d7983 */ /* 0x000ea80000300800 */
[----:B------:R-:W2:Y:S04]  /*2de40*/  LDL.LU R14, [R1+0x268] ;  /* 0x00026800010e7983 */ /* 0x000ea80000300800 */
[----:B------:R-:W2:Y:S01]  /*2de50*/  LDL.LU R15, [R1+0x26c] ;  /* 0x00026c00010f7983 */ /* 0x000ea20000300800 */
[----:B------:R-:W-:Y:S01]  /*2de60*/  HMMA.16816.F32 R8, R8, R26, R16 ;  /* 0x0000001a0808723c */ /* 0x000fe20000001810 */
[----:B------:R-:W-:-:S02]  /*2de70*/  F2FP.F16.E4M3.UNPACK_B R18, R2.H1 ;  /* 0x00000002ff12723e */ /* 0x000fc400030006ff */
[----:B--2---:R-:W-:Y:S04]  /*2de80*/  STL.64 [R1+0x19d0], R14 ;  /* 0x0019d00e01007387 */ /* 0x004fe80000100a00 */
[----:B------:R0:W-:Y:S04]  /*2de90*/  STL.64 [R1+0x19c8], R12 ;  /* 0x0019c80c01007387 */ /* 0x0001e80000100a00 */
[----:B0-----:R-:W2:Y:S04]  /*2dea0*/  LDL.LU R12, [R1+0x250] ;  /* 0x00025000010c7983 */ /* 0x001ea80000300800 */
[----:B------:R-:W2:Y:S04]  /*2deb0*/  LDL.LU R13, [R1+0x254] ;  /* 0x00025400010d7983 */ /* 0x000ea80000300800 */
[----:B------:R-:W2:Y:S04]  /*2dec0*/  LDL.LU R14, [R1+0x258] ;  /* 0x00025800010e7983 */ /* 0x000ea80000300800 */
[----:B------:R-:W2:Y:S01]  /*2ded0*/  LDL.LU R15, [R1+0x25c] ;  /* 0x00025c00010f7983 */ /* 0x000ea20000300800 */
[----:B---3--:R-:W-:-:S03]  /*2dee0*/  F2FP.F16.E4M3.UNPACK_B R19, R28.H1 ;  /* 0x0000001cff13723e */ /* 0x008fc600030006ff */
[----:B------:R-:W3:Y:S04]  /*2def0*/  LDL.LU.64 R16, [R1+0x19e0] ;  /* 0x0019e00001107983 */ /* 0x000ee80000300a00 */
[----:B------:R0:W-:Y:S04]  /*2df00*/  STL.64 [R1+0x190], R8 ;  /* 0x0001900801007387 */ /* 0x0001e80000100a00 */
[----:B------:R1:W-:Y:S01]  /*2df10*/  STL.64 [R1+0x198], R10 ;  /* 0x0001980a01007387 */ /* 0x0003e20000100a00 */
[----:B------:R-:W-:Y:S02]  /*2df20*/  IMAD.MOV.U32 R20, RZ, RZ, R26 ;  /* 0x000000ffff147224 */ /* 0x000fe400078e001a */
[----:B------:R-:W-:-:S02]  /*2df30*/  IMAD.MOV.U32 R22, RZ, RZ, R27 ;  /* 0x000000ffff167224 */ /* 0x000fc400078e001b */
[----:B------:R-:W3:Y:S01]  /*2df40*/  LDL.LU.64 R26, [R1+0x19d8] ;  /* 0x0019d800011a7983 */ /* 0x000ee20000300a00 */
[----:B0-----:R-:W-:Y:S02]  /*2df50*/  IMAD.MOV.U32 R8, RZ, RZ, R25 ;  /* 0x000000ffff087224 */ /* 0x001fe400078e0019 */
[----:B------:R-:W-:Y:S02]  /*2df60*/  IMAD.MOV.U32 R9, RZ, RZ, R5 ;  /* 0x000000ffff097224 */ /* 0x000fe400078e0005 */
[----:B-1----:R-:W-:Y:S02]  /*2df70*/  IMAD.MOV.U32 R10, RZ, RZ, R7 ;  /* 0x000000ffff0a7224 */ /* 0x002fe400078e0007 */
[----:B------:R-:W-:Y:S01]  /*2df80*/  IMAD.MOV.U32 R11, RZ, RZ, R21 ;  /* 0x000000ffff0b7224 */ /* 0x000fe200078e0015 */
[----:B------:R0:W-:Y:S06]  /*2df90*/  STL [R1+0x38], R18 ;  /* 0x0000381201007387 */ /* 0x0001ec0000100800 */
[----:B--2---:R-:W-:Y:S01]  /*2dfa0*/  HMMA.16816.F32 R8, R8, R18, R12 ;  /* 0x000000120808723c */ /* 0x004fe2000000180c */
[----:B------:R-:W2:Y:S04]  /*2dfb0*/  LDL.LU.64 R14, [R1+0x19d0] ;  /* 0x0019d000010e7983 */ /* 0x000ea80000300a00 */
[----:B------:R-:W2:Y:S01]  /*2dfc0*/  LDL.LU.64 R12, [R1+0x19c8] ;  /* 0x0019c800010c7983 */ /* 0x000ea20000300a00 */
[----:B------:R-:W-:Y:S01]  /*2dfd0*/  IMAD.MOV.U32 R2, RZ, RZ, R19 ;  /* 0x000000ffff027224 */ /* 0x000fe200078e0013 */
[----:B0-----:R-:W-:Y:S01]  /*2dfe0*/  F2FP.F16.E4M3.UNPACK_B R18, R6.H1 ;  /* 0x00000006ff12723e */ /* 0x001fe200030006ff */
[----:B------:R-:W-:Y:S01]  /*2dff0*/  IMAD.MOV.U32 R6, RZ, RZ, R7 ;  /* 0x000000ffff067224 */ /* 0x000fe200078e0007 */
[----:B------:R-:W-:Y:S01]  /*2e000*/  F2FP.F16.E4M3.UNPACK_B R19, R4.H1 ;  /* 0x00000004ff13723e */ /* 0x000fe200030006ff */
[----:B------:R-:W-:-:S02]  /*2e010*/  IMAD.MOV.U32 R4, RZ, RZ, R25 ;  /* 0x000000ffff047224 */ /* 0x000fc400078e0019 */
[----:B------:R-:W-:-:S07]  /*2e020*/  IMAD.MOV.U32 R7, RZ, RZ, R21 ;  /* 0x000000ffff077224 */ /* 0x000fce00078e0015 */
[----:B------:R0:W-:Y:S04]  /*2e030*/  STL.64 [R1+0x200], R8 ;  /* 0x0002000801007387 */ /* 0x0001e80000100a00 */
[----:B------:R1:W-:Y:S04]  /*2e040*/  STL.64 [R1+0x208], R10 ;  /* 0x0002080a01007387 */ /* 0x0003e80000100a00 */
[----:B0-----:R-:W3:Y:S04]  /*2e050*/  LDL.LU R8, [R1+0x220] ;  /* 0x0002200001087983 */ /* 0x001ee80000300800 */
[----:B------:R-:W3:Y:S04]  /*2e060*/  LDL.LU R9, [R1+0x224] ;  /* 0x0002240001097983 */ /* 0x000ee80000300800 */
[----:B-1----:R-:W4:Y:S04]  /*2e070*/  LDL.LU R10, [R1+0x228] ;  /* 0x00022800010a7983 */ /* 0x002f280000300800 */
[----:B------:R-:W4:Y:S04]  /*2e080*/  LDL.LU R11, [R1+0x22c] ;  /* 0x00022c00010b7983 */ /* 0x000f280000300800 */
[----:B-----5:R-:W-:Y:S01]  /*2e090*/  STL [R1+0x1908], R24 ;  /* 0x0019081801007387 */ /* 0x020fe20000100800 */
[----:B------:R-:W-:-:S03]  /*2e0a0*/  IMAD.MOV.U32 R28, RZ, RZ, R19 ;  /* 0x000000ffff1c7224 */ /* 0x000fc600078e0013 */
[----:B------:R0:W-:Y:S04]  /*2e0b0*/  STL [R1+0x30], R18 ;  /* 0x0000301201007387 */ /* 0x0001e80000100800 */
[----:B------:R-:W-:Y:S01]  /*2e0c0*/  STL [R1+0x1970], R20 ;  /* 0x0019701401007387 */ /* 0x000fe20000100800 */
[----:B--2---:R-:W-:Y:S03]  /*2e0d0*/  HMMA.16816.F32 R4, R4, R18, R12 ;  /* 0x000000120404723c */ /* 0x004fe6000000180c */
[----:B------:R-:W2:Y:S04]  /*2e0e0*/  LDL.LU.64 R14, [R1+0x19c0] ;  /* 0x0019c000010e7983 */ /* 0x000ea80000300a00 */
[----:B------:R-:W2:Y:S04]  /*2e0f0*/  LDL.LU.64 R12, [R1+0x19b8] ;  /* 0x0019b800010c7983 */ /* 0x000ea80000300a00 */
[----:B0-----:R-:W2:Y:S08]  /*2e100*/  LDL.LU.64 R18, [R1+0x19b0] ;  /* 0x0019b00001127983 */ /* 0x001eb00000300a00 */
[----:B------:R3:W-:Y:S04]  /*2e110*/  STL.64 [R1+0x140], R4 ;  /* 0x0001400401007387 */ /* 0x0007e80000100a00 */
[----:B------:R0:W-:Y:S01]  /*2e120*/  STL.64 [R1+0x148], R6 ;  /* 0x0001480601007387 */ /* 0x0001e20000100a00 */
[----:B---3--:R-:W-:-:S02]  /*2e130*/  IMAD.MOV.U32 R4, RZ, RZ, R27 ;  /* 0x000000ffff047224 */ /* 0x008fc400078e001b */
[----:B----4-:R-:W-:Y:S02]  /*2e140*/  IMAD.MOV.U32 R5, RZ, RZ, R23 ;  /* 0x000000ffff057224 */ /* 0x010fe400078e0017 */
[----:B0-----:R-:W-:Y:S02]  /*2e150*/  IMAD.MOV.U32 R6, RZ, RZ, R29 ;  /* 0x000000ffff067224 */ /* 0x001fe400078e001d */
[----:B------:R-:W-:-:S07]  /*2e160*/  IMAD.MOV.U32 R7, RZ, RZ, R3 ;  /* 0x000000ffff077224 */ /* 0x000fce00078e0003 */
[----:B------:R-:W-:Y:S01]  /*2e170*/  HMMA.16816.F32 R8, R4, R16, R8 ;  /* 0x000000100408723c */ /* 0x000fe20000001808 */
[----:B------:R-:W-:Y:S02]  /*2e180*/  IMAD.MOV.U32 R24, RZ, RZ, R26 ;  /* 0x000000ffff187224 */ /* 0x000fe400078e001a */
[----:B------:R-:W-:-:S15]  /*2e190*/  IMAD.MOV.U32 R25, RZ, RZ, R0 ;  /* 0x000000ffff197224 */ /* 0x000fde00078e0000 */
[----:B------:R-:W-:Y:S01]  /*2e1a0*/  NOP ;  /* 0x0000000000007918 */ /* 0x000fe20000000000 */
[----:B------:R-:W-:Y:S04]  /*2e1b0*/  STL.64 [R1+0x2c0], R8 ;  /* 0x0002c00801007387 */ /* 0x000fe80000100a00 */
[----:B------:R0:W-:Y:S04]  /*2e1c0*/  STL.64 [R1+0x2c8], R10 ;  /* 0x0002c80a01007387 */ /* 0x0001e80000100a00 */
[----:B0-----:R-:W3:Y:S01]  /*2e1d0*/  LDL.LU R10, [R1+0x10] ;  /* 0x00001000010a7983 */ /* 0x001ee20000300800 */
[----:B--2---:R-:W-:-:S15]  /*2e1e0*/  HMMA.16816.F32 R4, R4, R18, R12 ;  /* 0x000000120404723c */ /* 0x004fde000000180c */
[----:B------:R-:W-:-:S04]  /*2e1f0*/  NOP ;  /* 0x0000000000007918 */ /* 0x000fc80000000000 */
[----:B------:R-:W-:Y:S04]  /*2e200*/  STL.64 [R1+0x2b0], R4 ;  /* 0x0002b00401007387 */ /* 0x000fe80000100a00 */
[----:B------:R-:W-:Y:S04]  /*2e210*/  STL.64 [R1+0x2b8], R6 ;  /* 0x0002b80601007387 */ /* 0x000fe80000100a00 */
[----:B------:R-:W3:Y:S04]  /*2e220*/  LDL.LU R11, [R1+0x14] ;  /* 0x00001400010b7983 */ /* 0x000ee80000300800 */
[----:B------:R-:W2:Y:S04]  /*2e230*/  LDL.LU R12, [R1+0x1a0] ;  /* 0x0001a000010c7983 */ /* 0x000ea80000300800 */
[----:B------:R-:W2:Y:S04]  /*2e240*/  LDL.LU R13, [R1+0x1a4] ;  /* 0x0001a400010d7983 */ /* 0x000ea80000300800 */
[----:B------:R-:W4:Y:S04]  /*2e250*/  LDL.LU R14, [R1+0x1a8] ;  /* 0x0001a800010e7983 */ /* 0x000f280000300800 */
[----:B------:R-:W4:Y:S04]  /*2e260*/  LDL.LU R15, [R1+0x1ac] ;  /* 0x0001ac00010f7983 */ /* 0x000f280000300800 */
[----:B------:R-:W5:Y:S04]  /*2e270*/  LDL.LU R8, [R1+0x18] ;  /* 0x0000180001087983 */ /* 0x000f680000300800 */
        /* <DEDUP_REMOVED lines=24> */
[----:B0-----:R-:W5:Y:S04]  /*2e400*/  LDL.LU R16, [R1+0x1f0] ;  /* 0x0001f00001107983 */ /* 0x001f680000300800 */
[----:B------:R-:W5:Y:S04]  /*2e410*/  LDL.LU R17, [R1+0x1f4] ;  /* 0x0001f40001117983 */ /* 0x000f680000300800 */
[----:B------:R-:W5:Y:S04]  /*2e420*/  LDL.LU R18, [R1+0x1f8] ;  /* 0x0001f80001127983 */ /* 0x000f680000300800 */
[----:B------:R-:W5:Y:S01]  /*2e430*/  LDL.LU R19, [R1+0x1fc] ;  /* 0x0001fc0001137983 */ /* 0x000f620000300800 */
[----:B------:R-:W-:-:S02]  /*2e440*/  IMAD.MOV.U32 R5, RZ, RZ, R23 ;  /* 0x000000ffff057224 */ /* 0x000fc400078e0017 */
[----:B------:R-:W-:Y:S02]  /*2e450*/  IMAD.MOV.U32 R6, RZ, RZ, R29 ;  /* 0x000000ffff067224 */ /* 0x000fe400078e001d */
[----:B------:R-:W-:Y:S01]  /*2e460*/  IMAD.MOV.U32 R7, RZ, RZ, R3 ;  /* 0x000000ffff077224 */ /* 0x000fe200078e0003 */
[----:B----4-:R-:W-:Y:S04]  /*2e470*/  STL.64 [R1+0x1958], R14 ;  /* 0x0019580e01007387 */ /* 0x010fe80000100a00 */
[----:B------:R0:W-:Y:S04]  /*2e480*/  STL.64 [R1+0x1950], R12 ;  /* 0x0019500c01007387 */ /* 0x0001e80000100a00 */
[----:B0-----:R-:W2:Y:S04]  /*2e490*/  LDL.LU R12, [R1+0x1b0] ;  /* 0x0001b000010c7983 */ /* 0x001ea80000300800 */
[----:B------:R-:W2:Y:S04]  /*2e4a0*/  LDL.LU R13, [R1+0x1b4] ;  /* 0x0001b400010d7983 */ /* 0x000ea80000300800 */
[----:B------:R-:W2:Y:S04]  /*2e4b0*/  LDL.LU R14, [R1+0x1b8] ;  /* 0x0001b800010e7983 */ /* 0x000ea80000300800 */
[----:B------:R-:W2:Y:S01]  /*2e4c0*/  LDL.LU R15, [R1+0x1bc] ;  /* 0x0001bc00010f7983 */ /* 0x000ea20000300800 */
[----:B-----5:R-:W-:Y:S03]  /*2e4d0*/  HMMA.16816.F32 R4, R4, R8, R16 ;  /* 0x000000080404723c */ /* 0x020fe60000001810 */
[----:B------:R-:W3:Y:S04]  /*2e4e0*/  LDL.LU.64 R18, [R1+0x19a0] ;  /* 0x0019a00001127983 */ /* 0x000ee80000300a00 */
[----:B------:R-:W3:-:S12]  /*2e4f0*/  LDL.LU.64 R16, [R1+0x1998] ;  /* 0x0019980001107983 */ /* 0x000ed80000300a00 */
[----:B------:R0:W-:Y:S04]  /*2e500*/  STL.64 [R1+0x2a0], R4 ;  /* 0x0002a00401007387 */ /* 0x0001e80000100a00 */
[----:B------:R1:W-:Y:S01]  /*2e510*/  STL.64 [R1+0x2a8], R6 ;  /* 0x0002a80601007387 */ /* 0x0003e20000100a00 */
[----:B0-----:R-:W-:Y:S02]  /*2e520*/  IMAD.MOV.U32 R4, RZ, RZ, R27 ;  /* 0x000000ffff047224 */ /* 0x001fe400078e001b */
[----:B------:R-:W-:Y:S02]  /*2e530*/  IMAD.MOV.U32 R5, RZ, RZ, R23 ;  /* 0x000000ffff057224 */ /* 0x000fe400078e0017 */
[----:B-1----:R-:W-:Y:S02]  /*2e540*/  IMAD.MOV.U32 R6, RZ, RZ, R29 ;  /* 0x000000ffff067224 */ /* 0x002fe400078e001d */
[----:B------:R-:W-:-:S07]  /*2e550*/  IMAD.MOV.U32 R7, RZ, RZ, R3 ;  /* 0x000000ffff077224 */ /* 0x000fce00078e0003 */
[----:B---3--:R-:W-:Y:S01]  /*2e560*/  HMMA.16816.F32 R4, R4, R10, R16 ;  /* 0x0000000a0404723c */ /* 0x008fe20000001810 */
[----:B------:R-:W3:Y:S04]  /*2e570*/  LDL.LU.64 R18, [R1+0x1990] ;  /* 0x0019900001127983 */ /* 0x000ee80000300a00 */
[----:B------:R-:W3:Y:S04]  /*2e580*/  LDL.LU.64 R16, [R1+0x1988] ;  /* 0x0019880001107983 */ /* 0x000ee80000300a00 */
[----:B------:R-:W4:Y:S01]  /*2e590*/  LDL.LU R8, [R1+0x130] ;  /* 0x0001300001087983 */ /* 0x000f220000300800 */
[----:B------:R-:W-:-:S09]  /*2e5a0*/  IMAD.MOV.U32 R11, RZ, RZ, R0 ;  /* 0x000000ffff0b7224 */ /* 0x000fd200078e0000 */
[----:B------:R0:W-:Y:S04]  /*2e5b0*/  STL.64 [R1+0x290], R4 ;  /* 0x0002900401007387 */ /* 0x0001e80000100a00 */
[----:B------:R1:W-:Y:S04]  /*2e5c0*/  STL.64 [R1+0x298], R6 ;  /* 0x0002980601007387 */ /* 0x0003e80000100a00 */
[----:B------:R-:W4:Y:S01]  /*2e5d0*/  LDL.LU R9, [R1+0x134] ;  /* 0x0001340001097983 */ /* 0x000f220000300800 */
[----:B0-----:R-:W-:-:S03]  /*2e5e0*/  IMAD.MOV.U32 R4, RZ, RZ, R27 ;  /* 0x000000ffff047224 */ /* 0x001fc600078e001b */
[----:B------:R-:W4:Y:S01]  /*2e5f0*/  LDL.LU R10, [R1+0x138] ;  /* 0x00013800010a7983 */ /* 0x000f220000300800 */
[----:B------:R-:W-:Y:S02]  /*2e600*/  IMAD.MOV.U32 R5, RZ, RZ, R23 ;  /* 0x000000ffff057224 */ /* 0x000fe400078e0017 */
[----:B-1----:R-:W-:Y:S01]  /*2e610*/  IMAD.MOV.U32 R6, RZ, RZ, R29 ;  /* 0x000000ffff067224 */ /* 0x002fe200078e001d */
[----:B------:R-:W5:Y:S01]  /*2e620*/  LDL.LU R0, [R1+0x400] ;  /* 0x0004000001007983 */ /* 0x000f620000300800 */
[----:B------:R-:W-:-:S07]  /*2e630*/  IMAD.MOV.U32 R7, RZ, RZ, R3 ;  /* 0x000000ffff077224 */ /* 0x000fce00078e0003 */
[----:B---3--:R-:W-:Y:S01]  /*2e640*/  HMMA.16816.F32 R4, R4, R20, R16 ;  /* 0x000000140404723c */ /* 0x008fe20000001810 */
[----:B------:R-:W3:Y:S04]  /*2e650*/  LDL.LU.64 R18, [R1+0x1980] ;  /* 0x0019800001127983 */ /* 0x000ee80000300a00 */
[----:B------:R-:W3:Y:S04]  /*2e660*/  LDL.LU.64 R16, [R1+0x1978] ;  /* 0x0019780001107983 */ /* 0x000ee80000300a00 */
[----:B------:R-:W2:Y:S10]  /*2e670*/  LDL.LU R20, [R1+0x1970] ;  /* 0x0019700001147983 */ /* 0x000eb40000300800 */
[----:B------:R0:W-:Y:S04]  /*2e680*/  STL.64 [R1+0x280], R4 ;  /* 0x0002800401007387 */ /* 0x0001e80000100a00 */
[----:B------:R1:W-:Y:S01]  /*2e690*/  STL.64 [R1+0x288], R6 ;  /* 0x0002880601007387 */ /* 0x0003e20000100a00 */
[----:B0-----:R-:W-:-:S02]  /*2e6a0*/  IMAD.MOV.U32 R4, RZ, RZ, R27 ;  /* 0x000000ffff047224 */ /* 0x001fc400078e001b */
[----:B------:R-:W-:Y:S02]  /*2e6b0*/  IMAD.MOV.U32 R5, RZ, RZ, R23 ;  /* 0x000000ffff057224 */ /* 0x000fe400078e0017 */
[----:B-1----:R-:W-:Y:S02]  /*2e6c0*/  IMAD.MOV.U32 R6, RZ, RZ, R29 ;  /* 0x000000ffff067224 */ /* 0x002fe400078e001d */
[----:B------:R-:W-:-:S07]  /*2e6d0*/  IMAD.MOV.U32 R7, RZ, RZ, R3 ;  /* 0x000000ffff077224 */ /* 0x000fce00078e0003 */
[----:B---3--:R-:W-:Y:S01]  /*2e6e0*/  HMMA.16816.F32 R4, R4, R24, R16 ;  /* 0x000000180404723c */ /* 0x008fe20000001810 */
[----:B------:R-:W2:Y:S04]  /*2e6f0*/  LDL.LU.64 R18, [R1+0x1968] ;  /* 0x0019680001127983 */ /* 0x000ea80000300a00 */
[----:B------:R-:W3:-:S14]  /*2e700*/  LDL.LU.64 R16, [R1+0x1960] ;  /* 0x0019600001107983 */ /* 0x000edc0000300a00 */
[----:B------:R0:W-:Y:S04]  /*2e710*/  STL.64 [R1+0x270], R4 ;  /* 0x0002700401007387 */ /* 0x0001e80000100a00 */
[----:B------:R1:W-:Y:S01]  /*2e720*/  STL.64 [R1+0x278], R6 ;  /* 0x0002780601007387 */ /* 0x0003e20000100a00 */
[----:B0-----:R-:W-:Y:S02]  /*2e730*/  IMAD.MOV.U32 R4, RZ, RZ, R27 ;  /* 0x000000ffff047224 */ /* 0x001fe400078e001b */
[----:B------:R-:W-:Y:S02]  /*2e740*/  IMAD.MOV.U32 R5, RZ, RZ, R23 ;  /* 0x000000ffff057224 */ /* 0x000fe400078e0017 */
[----:B-1----:R-:W-:Y:S02]  /*2e750*/  IMAD.MOV.U32 R6, RZ, RZ, R29 ;  /* 0x000000ffff067224 */ /* 0x002fe400078e001d */
[----:B------:R-:W-:-:S07]  /*2e760*/  IMAD.MOV.U32 R7, RZ, RZ, R3 ;  /* 0x000000ffff077224 */ /* 0x000fce00078e0003 */
[----:B--2---:R-:W-:Y:S01]  /*2e770*/  HMMA.16816.F32 R4, R4, R18, R12 ;  /* 0x000000120404723c */ /* 0x004fe2000000180c */
[----:B------:R-:W3:Y:S04]  /*2e780*/  LDL.LU.64 R14, [R1+0x1958] ;  /* 0x00195800010e7983 */ /* 0x000ee80000300a00 */
[----:B------:R-:W3:-:S14]  /*2e790*/  LDL.LU.64 R12, [R1+0x1950] ;  /* 0x00195000010c7983 */ /* 0x000edc0000300a00 */
[----:B------:R0:W-:Y:S04]  /*2e7a0*/  STL.64 [R1+0x260], R4 ;  /* 0x0002600401007387 */ /* 0x0001e80000100a00 */
[----:B------:R1:W-:Y:S01]  /*2e7b0*/  STL.64 [R1+0x268], R6 ;  /* 0x0002680601007387 */ /* 0x0003e20000100a00 */
[----:B0-----:R-:W-:Y:S02]  /*2e7c0*/  IMAD.MOV.U32 R4, RZ, RZ, R27 ;  /* 0x000000ffff047224 */ /* 0x001fe400078e001b */
[----:B------:R-:W-:Y:S02]  /*2e7d0*/  IMAD.MOV.U32 R5, RZ, RZ, R23 ;  /* 0x000000ffff057224 */ /* 0x000fe400078e0017 */
[----:B-1----:R-:W-:Y:S02]  /*2e7e0*/  IMAD.MOV.U32 R6, RZ, RZ, R29 ;  /* 0x000000ffff067224 */ /* 0x002fe400078e001d */
[----:B------:R-:W-:-:S07]  /*2e7f0*/  IMAD.MOV.U32 R7, RZ, RZ, R3 ;  /* 0x000000ffff077224 */ /* 0x000fce00078e0003 */
[----:B---3--:R-:W-:Y:S01]  /*2e800*/  HMMA.16816.F32 R4, R4, R16, R12 ;  /* 0x000000100404723c */ /* 0x008fe2000000180c */
[----:B------:R-:W2:Y:S04]  /*2e810*/  LDL.LU.64 R14, [R1+0x1948] ;  /* 0x00194800010e7983 */ /* 0x000ea80000300a00 */
[----:B------:R-:W4:Y:S04]  /*2e820*/  LDL.LU.64 R12, [R1+0x1940] ;  /* 0x00194000010c7983 */ /* 0x000f280000300a00 */
[----:B------:R-:W2:Y:S10]  /*2e830*/  LDL.LU R16, [R1+0x180] ;  /* 0x0001800001107983 */ /* 0x000eb40000300800 */
[----:B------:R0:W-:Y:S04]  /*2e840*/  STL.64 [R1+0x250], R4 ;  /* 0x0002500401007387 */ /* 0x0001e80000100a00 */
[----:B------:R1:W-:Y:S04]  /*2e850*/  STL.64 [R1+0x258], R6 ;  /* 0x0002580601007387 */ /* 0x0003e80000100a00 */
[----:B------:R-:W2:Y:S04]  /*2e860*/  LDL.LU R17, [R1+0x184] ;  /* 0x0001840001117983 */ /* 0x000ea80000300800 */
[----:B------:R-:W2:Y:S04]  /*2e870*/  LDL.LU R18, [R1+0x188] ;  /* 0x0001880001127983 */ /* 0x000ea80000300800 */
[----:B------:R-:W2:Y:S01]  /*2e880*/  LDL.LU R19, [R1+0x18c] ;  /* 0x00018c0001137983 */ /* 0x000ea20000300800 */
[----:B0-----:R-:W-:-:S02]  /*2e890*/  IMAD.MOV.U32 R4, RZ, RZ, R27 ;  /* 0x000000ffff047224 */ /* 0x001fc400078e001b */
[----:B------:R-:W-:Y:S02]  /*2e8a0*/  IMAD.MOV.U32 R5, RZ, RZ, R23 ;  /* 0x000000ffff057224 */ /* 0x000fe400078e0017 */
[----:B-1----:R-:W-:Y:S02]  /*2e8b0*/  IMAD.MOV.U32 R6, RZ, RZ, R29 ;  /* 0x000000ffff067224 */ /* 0x002fe400078e001d */
[----:B------:R-:W-:Y:S02]  /*2e8c0*/  IMAD.MOV.U32 R7, RZ, RZ, R3 ;  /* 0x000000ffff077224 */ /* 0x000fe400078e0003 */
[----:B------:R-:W-:Y:S02]  /*2e8d0*/  IMAD.MOV.U32 R24, RZ, RZ, R20 ;  /* 0x000000ffff187224 */ /* 0x000fe400078e0014 */
[----:B------:R-:W-:-:S03]  /*2e8e0*/  IMAD.MOV.U32 R25, RZ, RZ, R22 ;  /* 0x000000ffff197224 */ /* 0x000fc600078e0016 */
[----:B--2---:R-:W-:Y:S01]  /*2e8f0*/  HMMA.16816.F32 R16, R4, R14, R16 ;  /* 0x0000000e0410723c */ /* 0x004fe20000001810 */
[C---:B-----5:R-:W-:Y:S02]  /*2e900*/  LOP3.LUT R14, R0.reuse, 0x60, RZ, 0x3c, !PT ;  /* 0x00000060000e7812 */ /* 0x060fe400078e3cff */
[----:B------:R-:W-:-:S05]  /*2e910*/  LOP3.LUT R0, R0, 0x40, RZ, 0x3c, !PT ;  /* 0x0000004000007812 */ /* 0x000fca00078e3cff */
[----:B----4-:R-:W-:Y:S01]  /*2e920*/  HMMA.16816.F32 R4, R4, R12, R8 ;  /* 0x0000000c0404723c */ /* 0x010fe20000001808 */
[----:B------:R-:W0:Y:S04]  /*2e930*/  LDS.64 R10, [R0+UR9+0x8000] ;  /* 0x00800009000a7984 */ /* 0x000e280008000a00 */
[----:B------:R-:W-:Y:S04]  /*2e940*/  LDS.64 R8, [R14+UR9+0x8000] ;  /* 0x008000090e087984 */ /* 0x000fe80008000a00 */
[----:B------:R-:W-:Y:S04]  /*2e950*/  LDS.64 R12, [R14+UR9+0x8400] ;  /* 0x008400090e0c7984 */ /* 0x000fe80008000a00 */
[----:B------:R-:W-:Y:S04]  /*2e960*/  STL.64 [R1+0x240], R16 ;  /* 0x0002401001007387 */ /* 0x000fe80000100a00 */
[----:B------:R1:W-:Y:S04]  /*2e970*/  STL.64 [R1+0x248], R18 ;  /* 0x0002481201007387 */ /* 0x0003e80000100a00 */
[----:B------:R2:W-:Y:S04]  /*2e980*/  STL.64 [R1+0x230], R4 ;  /* 0x0002300401007387 */ /* 0x0005e80000100a00 */
[----:B------:R-:W-:Y:S04]  /*2e990*/  STL.64 [R1+0x238], R6 ;  /* 0x0002380601007387 */ /* 0x000fe80000100a00 */
[----:B-1----:R-:W3:Y:S01]  /*2e9a0*/  LDL.LU R18, [R1+0x38] ;  /* 0x0000380001127983 */ /* 0x002ee20000300800 */
[----:B------:R-:W-:-:S03]  /*2e9b0*/  IMAD.MOV.U32 R19, RZ, RZ, R2 ;  /* 0x000000ffff137224 */ /* 0x000fc600078e0002 */
[----:B------:R-:W4:Y:S04]  /*2e9c0*/  LDL.LU R2, [R1+0x1938] ;  /* 0x0019380001027983 */ /* 0x000f280000300800 */
[----:B------:R-:W5:Y:S04]  /*2e9d0*/  LDL.LU R20, [R1+0x1934] ;  /* 0x0019340001147983 */ /* 0x000f680000300800 */
[----:B------:R-:W4:Y:S04]  /*2e9e0*/  LDL.LU R22, [R1+0x1930] ;  /* 0x0019300001167983 */ /* 0x000f280000300800 */
[----:B------:R-:W-:Y:S01]  /*2e9f0*/  STL.64 [R1+0x1928], R26 ;  /* 0x0019281a01007387 */ /* 0x000fe20000100a00 */
[----:B--2---:R-:W-:-:S03]  /*2ea00*/  IMAD.MOV.U32 R4, RZ, RZ, R27 ;  /* 0x000000ffff047224 */ /* 0x004fc600078e001b */
[----:B------:R1:W-:Y:S04]  /*2ea10*/  STL.64 [R1+0x1920], R24 ;  /* 0x0019201801007387 */ /* 0x0003e80000100a00 */
[----:B------:R-:W2:Y:S04]  /*2ea20*/  LDS.64 R16, [R0+UR9+0x8400] ;  /* 0x0084000900107984 */ /* 0x000ea80008000a00 */
[----:B-1----:R-:W4:Y:S04]  /*2ea30*/  LDL.LU R24, [R1+0x170] ;  /* 0x0001700001187983 */ /* 0x002f280000300800 */
[----:B------:R-:W4:Y:S04]  /*2ea40*/  LDL.LU R25, [R1+0x174] ;  /* 0x0001740001197983 */ /* 0x000f280000300800 */
[----:B------:R-:W4:Y:S04]  /*2ea50*/  LDL.LU R26, [R1+0x178] ;  /* 0x00017800011a7983 */ /* 0x000f280000300800 */
[----:B------:R-:W4:Y:S04]  /*2ea60*/  LDL.LU R27, [R1+0x17c] ;  /* 0x00017c00011b7983 */ /* 0x000f280000300800 */
[----:B0-----:R0:W-:Y:S04]  /*2ea70*/  STL [R1+0x184c], R11 ;  /* 0x00184c0b01007387 */ /* 0x0011e80000100800 */
[----:B0-----:R-:W4:Y:S04]  /*2ea80*/  LDL.LU R11, [R1+0x2d8] ;  /* 0x0002d800010b7983 */ /* 0x001f280000300800 */
[----:B---3--:R-:W-:Y:S04]  /*2ea90*/  STL.64 [R1+0x1918], R18 ;  /* 0x0019181201007387 */ /* 0x008fe80000100a00 */
[----:B--2---:R0:W-:Y:S04]  /*2eaa0*/  STL.64 [R1+0x1910], R16 ;  /* 0x0019101001007387 */ /* 0x0041e80000100a00 */
[----:B0-----:R-:W2:Y:S04]  /*2eab0*/  LDL.LU R16, [R1+0x120] ;  /* 0x0001200001107983 */ /* 0x001ea80000300800 */
[----:B------:R-:W2:Y:S04]  /*2eac0*/  LDL.LU R17, [R1+0x124] ;  /* 0x0001240001117983 */ /* 0x000ea80000300800 */
[----:B------:R-:W2:Y:S04]  /*2ead0*/  LDL.LU R18, [R1+0x128] ;  /* 0x0001280001127983 */ /* 0x000ea80000300800 */
[----:B------:R-:W2:Y:S04]  /*2eae0*/  LDL.LU R19, [R1+0x12c] ;  /* 0x00012c0001137983 */ /* 0x000ea80000300800 */
[----:B------:R-:W-:Y:S04]  /*2eaf0*/  STL [R1+0x1770], R0 ;  /* 0x0017700001007387 */ /* 0x000fe80000100800 */
[----:B------:R0:W-:Y:S04]  /*2eb00*/  STL [R1+0x1848], R9 ;  /* 0x0018480901007387 */ /* 0x0001e80000100800 */
[----:B0-----:R-:W3:Y:S04]  /*2eb10*/  LDL.LU R9, [R1+0x2dc] ;  /* 0x0002dc0001097983 */ /* 0x001ee80000300800 */
[----:B----4-:R0:W-:Y:S04]  /*2eb20*/  STL.64 [R1+0x18f0], R10 ;  /* 0x0018f00a01007387 */ /* 0x0101e80000100a00 */
[----:B0-----:R-:W4:Y:S04]  /*2eb30*/  LDL.LU R10, [R1+0x48] ;  /* 0x00004800010a7983 */ /* 0x001f280000300800 */
[----:B------:R-:W4:Y:S01]  /*2eb40*/  LDL.LU R11, [R1+0x4c] ;  /* 0x00004c00010b7983 */ /* 0x000f220000300800 */
[----:B------:R-:W-:-:S02]  /*2eb50*/  IMAD.MOV.U32 R5, RZ, RZ, R23 ;  /* 0x000000ffff057224 */ /* 0x000fc400078e0017 */
[----:B------:R-:W-:Y:S02]  /*2eb60*/  IMAD.MOV.U32 R6, RZ, RZ, R29 ;  /* 0x000000ffff067224 */ /* 0x000fe400078e001d */
[----:B------:R-:W-:Y:S01]  /*2eb70*/  IMAD.MOV.U32 R7, RZ, RZ, R3 ;  /* 0x000000ffff077224 */ /* 0x000fe200078e0003 */
[----:B---3--:R-:W-:Y:S04]  /*2eb80*/  STL.64 [R1+0x18e8], R8 ;  /* 0x0018e80801007387 */ /* 0x008fe80000100a00 */
[----:B------:R-:W-:Y:S04]  /*2eb90*/  STL [R1+0x1774], R14 ;  /* 0x0017740e01007387 */ /* 0x000fe80000100800 */
[----:B------:R0:W-:Y:S04]  /*2eba0*/  STL.64 [R1+0x1900], R12 ;  /* 0x0019000c01007387 */ /* 0x0001e80000100a00 */
[----:B0-----:R-:W3:Y:S04]  /*2ebb0*/  LDL.LU R12, [R1+0xf0] ;  /* 0x0000f000010c7983 */ /* 0x001ee80000300800 */
[----:B------:R-:W3:Y:S04]  /*2ebc0*/  LDL.LU R13, [R1+0xf4] ;  /* 0x0000f400010d7983 */ /* 0x000ee80000300800 */
[----:B------:R-:W3:Y:S01]  /*2ebd0*/  LDL.LU R14, [R1+0xf8] ;  /* 0x0000f800010e7983 */ /* 0x000ee20000300800 */
[----:B----4-:R-:W-:Y:S03]  /*2ebe0*/  HMMA.16816.F32 R4, R4, R10, R24 ;  /* 0x0000000a0404723c */ /* 0x010fe60000001818 */
[----:B------:R-:W3:Y:S04]  /*2ebf0*/  LDL.LU R15, [R1+0xfc] ;  /* 0x0000fc00010f7983 */ /* 0x000ee80000300800 */
[----:B------:R-:W4:Y:S04]  /*2ec00*/  LDL.LU.64 R26, [R1+0x1928] ;  /* 0x00192800011a7983 */ /* 0x000f280000300a00 */
[----:B------:R-:W2:Y:S04]  /*2ec10*/  LDL.LU.64 R24, [R1+0x1920] ;  /* 0x0019200001187983 */ /* 0x000ea80000300a00 */
[----:B------:R-:W3:Y:S04]  /*2ec20*/  LDL.LU R8, [R1+0x90] ;  /* 0x0000900001087983 */ /* 0x000ee80000300800 */
[----:B------:R0:W-:Y:S04]  /*2ec30*/  STL.64 [R1+0x220], R4 ;  /* 0x0002200401007387 */ /* 0x0001e80000100a00 */
[----:B------:R1:W-:Y:S04]  /*2ec40*/  STL.64 [R1+0x228], R6 ;  /* 0x0002280601007387 */ /* 0x0003e80000100a00 */
[----:B------:R-:W3:Y:S01]  /*2ec50*/  LDL.LU R9, [R1+0x94] ;  /* 0x0000940001097983 */ /* 0x000ee20000300800 */
[----:B0-----:R-:W-:-:S03]  /*2ec60*/  IMAD.MOV.U32 R5, RZ, RZ, R23 ;  /* 0x000000ffff057224 */ /* 0x001fc600078e0017 */
[----:B------:R-:W3:Y:S01]  /*2ec70*/  LDL.LU R10, [R1+0x98] ;  /* 0x00009800010a7983 */ /* 0x000ee20000300800 */
[----:B-1----:R-:W-:-:S03]  /*2ec80*/  IMAD.MOV.U32 R6, RZ, RZ, R29 ;  /* 0x000000ffff067224 */ /* 0x002fc600078e001d */
[----:B------:R-:W3:Y:S01]  /*2ec90*/  LDL.LU R11, [R1+0x9c] ;  /* 0x00009c00010b7983 */ /* 0x000ee20000300800 */
[----:B------:R-:W-:Y:S02]  /*2eca0*/  IMAD.MOV.U32 R7, RZ, RZ, R3 ;  /* 0x000000ffff077224 */ /* 0x000fe400078e0003 */
[----:B----4-:R-:W-:-:S07]  /*2ecb0*/  IMAD.MOV.U32 R4, RZ, RZ, R27 ;  /* 0x000000ffff047224 */ /* 0x010fce00078e001b */
[----:B--2---:R-:W-:Y:S01]  /*2ecc0*/  HMMA.16816.F32 R4, R4, R24, R16 ;  /* 0x000000180404723c */ /* 0x004fe20000001810 */
[----:B------:R-:W3:Y:S04]  /*2ecd0*/  LDL.LU.64 R18, [R1+0x1918] ;  /* 0x0019180001127983 */ /* 0x000ee80000300a00 */
[----:B------:R-:W2:Y:S04]  /*2ece0*/  LDL.LU.64 R16, [R1+0x1910] ;  /* 0x0019100001107983 */ /* 0x000ea80000300a00 */
[----:B------:R-:W4:Y:S10]  /*2ecf0*/  LDL.LU R24, [R1+0x1908] ;  /* 0x0019080001187983 */ /* 0x000f340000300800 */
[----:B------:R0:W-:Y:S04]  /*2ed00*/  STL.64 [R1+0x210], R4 ;  /* 0x0002100401007387 */ /* 0x0001e80000100a00 */
[----:B------:R1:W-:Y:S01]  /*2ed10*/  STL.64 [R1+0x218], R6 ;  /* 0x0002180601007387 */ /* 0x0003e20000100a00 */
[----:B0-----:R-:W-:-:S02]  /*2ed20*/  IMAD.MOV.U32 R4, RZ, RZ, R27 ;  /* 0x000000ffff047224 */ /* 0x001fc400078e001b */
[----:B------:R-:W-:Y:S02]  /*2ed30*/  IMAD.MOV.U32 R5, RZ, RZ, R23 ;  /* 0x000000ffff057224 */ /* 0x000fe400078e0017 */
[----:B-1----:R-:W-:Y:S02]  /*2ed40*/  IMAD.MOV.U32 R6, RZ, RZ, R29 ;  /* 0x000000ffff067224 */ /* 0x002fe400078e001d */
[----:B------:R-:W-:-:S07]  /*2ed50*/  IMAD.MOV.U32 R7, RZ, RZ, R3 ;  /* 0x000000ffff077224 */ /* 0x000fce00078e0003 */
[----:B---3--:R-:W-:Y:S01]  /*2ed60*/  HMMA.16816.F32 R4, R4, R18, R12 ;  /* 0x000000120404723c */ /* 0x008fe2000000180c */
[----:B------:R-:W3:Y:S04]  /*2ed70*/  LDL.LU.64 R12, [R1+0x1900] ;  /* 0x00190000010c7983 */ /* 0x000ee80000300a00 */
[----:B------:R-:W2:Y:S04]  /*2ed80*/  LDL R14, [R1+0x2e8] ;  /* 0x0002e800010e7983 */ /* 0x000ea80000100800 */
[----:B------:R-:W2:Y:S10]  /*2ed90*/  LDL R0, [R1+0x2ec] ;  /* 0x0002ec0001007983 */ /* 0x000eb40000100800 */
[----:B------:R0:W-:Y:S04]  /*2eda0*/  STL.64 [R1+0x1f0], R4 ;  /* 0x0001f00401007387 */ /* 0x0001e80000100a00 */
[----:B------:R-:W-:Y:S04]  /*2edb0*/  STL.64 [R1+0x1f8], R6 ;  /* 0x0001f80601007387 */ /* 0x000fe80000100a00 */
[----:B------:R-:W2:Y:S04]  /*2edc0*/  LDL R21, [R1+0x30c] ;  /* 0x00030c0001157983 */ /* 0x000ea80000100800 */
[----:B------:R-:W3:Y:S01]  /*2edd0*/  LDL R15, [R1+0x2f8] ;  /* 0x0002f800010f7983 */ /* 0x000ee20000100800 */
[----:B0-----:R-:W-:-:S03]  /*2ede0*/  IMAD.MOV.U32 R4, RZ, RZ, R27 ;  /* 0x000000ffff047224 */ /* 0x001fc600078e001b */
[----:B------:R-:W3:Y:S04]  /*2edf0*/  LDL R18, [R1+0x2fc] ;  /* 0x0002fc0001127983 */ /* 0x000ee80000100800 */
[----:B------:R-:W3:Y:S04]  /*2ee00*/  LDL R19, [R1+0x308] ;  /* 0x0003080001137983 */ /* 0x000ee80000100800 */
[----:B------:R-:W4:Y:S04]  /*2ee10*/  LDL.LU R25, [R1+0x84] ;  /* 0x0000840001197983 */ /* 0x000f280000300800 */
[----:B------:R-:W4:Y:S04]  /*2ee20*/  LDL.LU R27, [R1+0x8c] ;  /* 0x00008c00011b7983 */ /* 0x000f280000300800 */
[----:B------:R-:W-:Y:S04]  /*2ee30*/  STL [R1+0x1874], R22 ;  /* 0x0018741601007387 */ /* 0x000fe80000100800 */
[----:B-----5:R0:W-:Y:S01]  /*2ee40*/  STL [R1+0x1870], R20 ;  /* 0x0018701401007387 */ /* 0x0201e20000100800 */
[----:B------:R-:W-:-:S03]  /*2ee50*/  IMAD.MOV.U32 R5, RZ, RZ, R23 ;  /* 0x000000ffff057224 */ /* 0x000fc600078e0017 */
[----:B--2---:R1:W-:Y:S04]  /*2ee60*/  STL [R1+0x18e4], R21 ;  /* 0x0018e41501007387 */ /* 0x0043e80000100800 */
[----:B0-----:R-:W2:Y:S04]  /*2ee70*/  LDL.LU R20, [R1+0x70] ;  /* 0x0000700001147983 */ /* 0x001ea80000300800 */
[----:B-1----:R-:W2:Y:S04]  /*2ee80*/  LDL.LU R21, [R1+0x74] ;  /* 0x0000740001157983 */ /* 0x002ea80000300800 */
[----:B------:R-:W2:Y:S04]  /*2ee90*/  LDL.LU R22, [R1+0x78] ;  /* 0x0000780001167983 */ /* 0x000ea80000300800 */
[----:B------:R-:W2:Y:S04]  /*2eea0*/  LDL.LU R23, [R1+0x7c] ;  /* 0x00007c0001177983 */ /* 0x000ea80000300800 */
[----:B------:R0:W-:Y:S04]  /*2eeb0*/  STL [R1+0x18b8], R2 ;  /* 0x0018b80201007387 */ /* 0x0001e80000100800 */
[----:B0-----:R-:W5:Y:S01]  /*2eec0*/  LDL.LU R2, [R1+0x30] ;  /* 0x0000300001027983 */ /* 0x001f620000300800 */
[----:B------:R-:W-:-:S02]  /*2eed0*/  IMAD.MOV.U32 R7, RZ, RZ, R3 ;  /* 0x000000ffff077224 */ /* 0x000fc400078e0003 */
[----:B------:R-:W-:Y:S02]  /*2eee0*/  IMAD.MOV.U32 R6, RZ, RZ, R29 ;  /* 0x000000ffff067224 */ /* 0x000fe400078e001d */
[----:B------:R-:W-:Y:S02]  /*2eef0*/  IMAD.MOV.U32 R3, RZ, RZ, R28 ;  /* 0x000000ffff037224 */ /* 0x000fe400078e001c */
[----:B------:R-:W2:Y:S05]  /*2ef00*/  LDL.LU R28, [R1+0x18f8] ;  /* 0x0018f800011c7983 */ /* 0x000eaa0000300800 */
[----:B-----5:R-:W-:Y:S01]  /*2ef10*/  HMMA.16816.F32 R4, R4, R2, R8 ;  /* 0x000000020404723c */ /* 0x020fe20000001808 */
[----:B------:R-:W5:Y:S04]  /*2ef20*/  LDL.LU.64 R10, [R1+0x18f0] ;  /* 0x0018f000010a7983 */ /* 0x000f680000300a00 */
[----:B------:R-:W2:-:S14]  /*2ef30*/  LDL.LU.64 R8, [R1+0x18e8] ;  /* 0x0018e80001087983 */ /* 0x000e9c0000300a00 */
[----:B------:R0:W-:Y:S04]  /*2ef40*/  STL.64 [R1+0x1e0], R4 ;  /* 0x0001e00401007387 */ /* 0x0001e80000100a00 */
[----:B------:R3:W-:Y:S01]  /*2ef50*/  STL.64 [R1+0x1e8], R6 ;  /* 0x0001e80601007387 */ /* 0x0007e20000100a00 */
[----:B0-----:R-:W-:Y:S02]  /*2ef60*/  IMAD.MOV.U32 R5, RZ, RZ, R16 ;  /* 0x000000ffff057224 */ /* 0x001fe400078e0010 */
[----:B---3--:R-:W-:Y:S01]  /*2ef70*/  IMAD.MOV.U32 R7, RZ, RZ, R12 ;  /* 0x000000ffff077224 */ /* 0x008fe200078e000c */
[----:B-----5:R-:W-:Y:S01]  /*2ef80*/  F2FP.F16.E4M3.UNPACK_B R2, R11 ;  /* 0x0000000bff02723e */ /* 0x020fe200020006ff */
[----:B------:R-:W-:Y:S01]  /*2ef90*/  IMAD.MOV.U32 R4, RZ, RZ, R10 ;  /* 0x000000ffff047224 */ /* 0x000fe200078e000a */
[----:B--2---:R-:W-:Y:S01]  /*2efa0*/  F2FP.F16.E4M3.UNPACK_B R3, R9 ;  /* 0x00000009ff03723e */ /* 0x004fe200020006ff */
[----:B------:R-:W-:-:S07]  /*2efb0*/  IMAD.MOV.U32 R6, RZ, RZ, R8 ;  /* 0x000000ffff067224 */ /* 0x000fce00078e0008 */
[----:B----4-:R-:W-:Y:S01]  /*2efc0*/  HMMA.16816.F32 R24, R4, R2, R24 ;  /* 0x000000020418723c */ /* 0x010fe20000001818 */
[----:B------:R-:W-:Y:S04]  /*2efd0*/  STL [R1+0x1d0], R2 ;  /* 0x0001d00201007387 */ /* 0x000fe80000100800 */
[----:B------:R-:W-:-:S14]  /*2efe0*/  STL [R1+0x1d4], R3 ;  /* 0x0001d40301007387 */ /* 0x000fdc0000100800 */
[----:B------:R-:W-:Y:S04]  /*2eff0*/  STL.64 [R1+0x1840], R26 ;  /* 0x0018401a01007387 */ /* 0x000fe80000100a00 */
[----:B------:R0:W-:Y:S04]  /*2f000*/  STL.64 [R1+0x1838], R24 ;  /* 0x0018381801007387 */ /* 0x0001e80000100a00 */
[----:B0-----:R-:W2:Y:S04]  /*2f010*/  LDL.LU R24, [R1+0x50] ;  /* 0x0000500001187983 */ /* 0x001ea80000300800 */
[----:B------:R-:W2:Y:S04]  /*2f020*/  LDL.LU R25, [R1+0x54] ;  /* 0x0000540001197983 */ /* 0x000ea80000300800 */
[----:B------:R-:W2:Y:S04]  /*2f030*/  LDL.LU R26, [R1+0x58] ;  /* 0x00005800011a7983 */ /* 0x000ea80000300800 */
[----:B------:R-:W2:Y:S01]  /*2f040*/  LDL.LU R27, [R1+0x5c] ;  /* 0x00005c00011b7983 */ /* 0x000ea20000300800 */
[----:B------:R-:W-:-:S02]  /*2f050*/  F2FP.F16.E4M3.UNPACK_B R2, R14 ;  /* 0x0000000eff02723e */ /* 0x000fc400020006ff */
[----:B------:R-:W-:-:S03]  /*2f060*/  F2FP.F16.E4M3.UNPACK_B R3, R0 ;  /* 0x00000000ff03723e */ /* 0x000fc600020006ff */
[----:B------:R0:W-:Y:S04]  /*2f070*/  STL [R1+0x1c8], R2 ;  /* 0x0001c80201007387 */ /* 0x0001e80000100800 */
[----:B------:R1:W-:Y:S01]  /*2f080*/  STL [R1+0x1cc], R3 ;  /* 0x0001cc0301007387 */ /* 0x0003e20000100800 */
[----:B------:R-:W-:Y:S03]  /*2f090*/  HMMA.16816.F32 R4, R4, R2, R20 ;  /* 0x000000020404723c */ /* 0x000fe60000001814 */
[----:B------:R-:W3:Y:S01]  /*2f0a0*/  LDL.LU R21, [R1+0x18e4] ;  /* 0x0018e40001157983 */ /* 0x000ee20000300800 */
[----:B0-----:R-:W-:Y:S02]  /*2f0b0*/  F2FP.F16.E4M3.UNPACK_B R2, R15 ;  /* 0x0000000fff02723e */ /* 0x001fe400020006ff */
[----:B-1----:R-:W-:-:S13]  /*2f0c0*/  F2FP.F16.E4M3.UNPACK_B R3, R18 ;  /* 0x00000012ff03723e */ /* 0x002fda00020006ff */
[----:B------:R0:W-:Y:S04]  /*2f0d0*/  STL.64 [R1+0x90], R4 ;  /* 0x0000900401007387 */ /* 0x0001e80000100a00 */
[----:B------:R1:W-:Y:S01]  /*2f0e0*/  STL.64 [R1+0x98], R6 ;  /* 0x0000980601007387 */ /* 0x0003e20000100a00 */
[----:B0-----:R-:W-:Y:S02]  /*2f0f0*/  IMAD.MOV.U32 R4, RZ, RZ, R10 ;  /* 0x000000ffff047224 */ /* 0x001fe400078e000a */
[----:B------:R-:W-:Y:S02]  /*2f100*/  IMAD.MOV.U32 R5, RZ, RZ, R16 ;  /* 0x000000ffff057224 */ /* 0x000fe400078e0010 */
[----:B-1----:R-:W-:Y:S02]  /*2f110*/  IMAD.MOV.U32 R6, RZ, RZ, R8 ;  /* 0x000000ffff067224 */ /* 0x002fe400078e0008 */
[----:B------:R-:W-:Y:S01]  /*2f120*/  IMAD.MOV.U32 R7, RZ, RZ, R12 ;  /* 0x000000ffff077224 */ /* 0x000fe200078e000c */
[----:B------:R-:W-:Y:S04]  /*2f130*/  STL [R1+0x1c0], R2 ;  /* 0x0001c00201007387 */ /* 0x000fe80000100800 */
[----:B------:R0:W-:Y:S01]  /*2f140*/  STL [R1+0x1c4], R3 ;  /* 0x0001c40301007387 */ /* 0x0001e20000100800 */
[----:B------:R-:W-:Y:S01]  /*2f150*/  IMAD.MOV.U32 R22, RZ, RZ, R28 ;  /* 0x000000ffff167224 */ /* 0x000fe200078e001c */
[----:B--2---:R-:W-:Y:S01]  /*2f160*/  HMMA.16816.F32 R4, R4, R2, R24 ;  /* 0x000000020404723c */ /* 0x004fe20000001818 */
[----:B------:R-:W-:-:S02]  /*2f170*/  F2FP.F16.E4M3.UNPACK_B R24, R19 ;  /* 0x00000013ff18723e */ /* 0x000fc400020006ff */
[----:B---3--:R-:W-:-:S15]  /*2f180*/  F2FP.F16.E4M3.UNPACK_B R25, R21 ;  /* 0x00000015ff19723e */ /* 0x008fde00020006ff */
[----:B------:R-:W-:Y:S01]  /*2f190*/  NOP ;  /* 0x0000000000007918 */ /* 0x000fe20000000000 */
[----:B------:R1:W-:Y:S04]  /*2f1a0*/  STL.64 [R1+0x80], R4 ;  /* 0x0000800401007387 */ /* 0x0003e80000100a00 */
[----:B------:R-:W-:Y:S04]  /*2f1b0*/  STL.64 [R1+0x88], R6 ;  /* 0x0000880601007387 */ /* 0x000fe80000100a00 */
[----:B0-----:R-:W2:Y:S04]  /*2f1c0*/  LDL R3, [R1+0x318] ;  /* 0x0003180001037983 */ /* 0x001ea80000100800 */
[----:B------:R-:W3:Y:S04]  /*2f1d0*/  LDL R29, [R1+0x31c] ;  /* 0x00031c00011d7983 */ /* 0x000ee80000100800 */
[----:B------:R-:W-:Y:S04]  /*2f1e0*/  STL [R1+0x1b8], R24 ;  /* 0x0001b81801007387 */ /* 0x000fe80000100800 */
[----:B------:R-:W4:Y:S04]  /*2f1f0*/  LDL.LU R20, [R1+0xa0] ;  /* 0x0000a00001147983 */ /* 0x000f280000300800 */
[----:B------:R-:W-:Y:S04]  /*2f200*/  STL [R1+0x1bc], R25 ;  /* 0x0001bc1901007387 */ /* 0x000fe80000100800 */
[----:B------:R-:W4:Y:S04]  /*2f210*/  LDL.LU R21, [R1+0xa4] ;  /* 0x0000a40001157983 */ /* 0x000f280000300800 */
[----:B------:R-:W5:Y:S04]  /*2f220*/  LDL.LU R28, [R1+0x18e0] ;  /* 0x0018e000011c7983 */ /* 0x000f680000300800 */
[----:B------:R-:W2:Y:S01]  /*2f230*/  LDL.LU R23, [R1+0xac] ;  /* 0x0000ac0001177983 */ /* 0x000ea20000300800 */
[----:B-1----:R-:W-:-:S02]  /*2f240*/  IMAD.MOV.U32 R4, RZ, RZ, R10 ;  /* 0x000000ffff047224 */ /* 0x002fc400078e000a */
[----:B------:R-:W-:Y:S01]  /*2f250*/  IMAD.MOV.U32 R5, RZ, RZ, R16 ;  /* 0x000000ffff057224 */ /* 0x000fe200078e0010 */
[----:B--2---:R-:W-:Y:S04]  /*2f260*/  STL.64 [R1+0x18d8], R22 ;  /* 0x0018d81601007387 */ /* 0x004fe80000100a00 */
[----:B----4-:R0:W-:Y:S04]  /*2f270*/  STL.64 [R1+0x18d0], R20 ;  /* 0x0018d01401007387 */ /* 0x0101e80000100a00 */
[----:B0-----:R-:W2:Y:S04]  /*2f280*/  LDL.LU R20, [R1+0x60] ;  /* 0x0000600001147983 */ /* 0x001ea80000300800 */
[----:B------:R-:W2:Y:S04]  /*2f290*/  LDL.LU R21, [R1+0x64] ;  /* 0x0000640001157983 */ /* 0x000ea80000300800 */
[----:B------:R-:W2:Y:S01]  /*2f2a0*/  LDL.LU R22, [R1+0x68] ;  /* 0x0000680001167983 */ /* 0x000ea20000300800 */
[----:B-----5:R-:W-:-:S02]  /*2f2b0*/  IMAD.MOV.U32 R23, RZ, RZ, R28 ;  /* 0x000000ffff177224 */ /* 0x020fc400078e001c */
[----:B------:R-:W-:Y:S01]  /*2f2c0*/  IMAD.MOV.U32 R6, RZ, RZ, R8 ;  /* 0x000000ffff067224 */ /* 0x000fe200078e0008 */
[----:B------:R-:W4:Y:S01]  /*2f2d0*/  LDL R14, [R1+0x328] ;  /* 0x00032800010e7983 */ /* 0x000f220000100800 */
[----:B------:R-:W-:-:S03]  /*2f2e0*/  IMAD.MOV.U32 R7, RZ, RZ, R12 ;  /* 0x000000ffff077224 */ /* 0x000fc600078e000c */
[----:B------:R-:W5:Y:S04]  /*2f2f0*/  LDL R0, [R1+0x32c] ;  /* 0x00032c0001007983 */ /* 0x000f680000100800 */
[----:B------:R-:W3:Y:S04]  /*2f300*/  LDL R15, [R1+0x338] ;  /* 0x00033800010f7983 */ /* 0x000ee80000100800 */
[----:B------:R-:W3:Y:S04]  /*2f310*/  LDL R18, [R1+0x33c] ;  /* 0x00033c0001127983 */ /* 0x000ee80000100800 */
[----:B------:R-:W3:Y:S04]  /*2f320*/  LDL R19, [R1+0x348] ;  /* 0x0003480001137983 */ /* 0x000ee80000100800 */
[----:B------:R-:W3:Y:S01]  /*2f330*/  LDL R28, [R1+0x34c] ;  /* 0x00034c00011c7983 */ /* 0x000ee20000100800 */
[----:B--2---:R-:W-:Y:S03]  /*2f340*/  HMMA.16816.F32 R4, R4, R24, R20 ;  /* 0x000000180404723c */ /* 0x004fe60000001814 */
[----:B------:R-:W2:Y:S04]  /*2f350*/  LDL.LU.64 R22, [R1+0x18d8] ;  /* 0x0018d80001167983 */ /* 0x000ea80000300a00 */
[----:B------:R-:W2:Y:S04]  /*2f360*/  LDL.LU.64 R20, [R1+0x18d0] ;  /* 0x0018d00001147983 */ /* 0x000ea80000300a00 */
[----:B------:R-:W2:Y:S08]  /*2f370*/  LDL.LU R24, [R1+0xd0] ;  /* 0x0000d00001187983 */ /* 0x000eb00000300800 */
[----:B------:R-:W-:Y:S04]  /*2f380*/  STL.64 [R1+0x70], R4 ;  /* 0x0000700401007387 */ /* 0x000fe80000100a00 */
[----:B------:R-:W-:Y:S04]  /*2f390*/  STL.64 [R1+0x78], R6 ;  /* 0x0000780601007387 */ /* 0x000fe80000100a00 */
        /* <DEDUP_REMOVED lines=9> */
[----:B------:R-:W-:Y:S01]  /*2f430*/  F2FP.F16.E4M3.UNPACK_B R2, R3 ;  /* 0x00000003ff02723e */ /* 0x000fe200020006ff */
[----:B------:R-:W-:Y:S01]  /*2f440*/  IMAD.MOV.U32 R4, RZ, RZ, R10 ;  /* 0x000000ffff047224 */ /* 0x000fe200078e000a */
[----:B---3--:R-:W-:Y:S01]  /*2f450*/  F2FP.F16.E4M3.UNPACK_B R3, R29 ;  /* 0x0000001dff03723e */ /* 0x008fe200020006ff */
[----:B------:R-:W-:-:S02]  /*2f460*/  IMAD.MOV.U32 R5, RZ, RZ, R16 ;  /* 0x000000ffff057224 */ /* 0x000fc400078e0010 */
[----:B------:R-:W-:Y:S02]  /*2f470*/  IMAD.MOV.U32 R6, RZ, RZ, R8 ;  /* 0x000000ffff067224 */ /* 0x000fe400078e0008 */
[----:B------:R-:W-:-:S07]  /*2f480*/  IMAD.MOV.U32 R7, RZ, RZ, R12 ;  /* 0x000000ffff077224 */ /* 0x000fce00078e000c */
[----:B------:R-:W-:Y:S01]  /*2f490*/  HMMA.16816.F32 R4, R4, R2, R20 ;  /* 0x000000020404723c */ /* 0x000fe20000001814 */
[----:B--2---:R-:W-:Y:S04]  /*2f4a0*/  STL.64 [R1+0x18c8], R26 ;  /* 0x0018c81a01007387 */ /* 0x004fe80000100a00 */
[----:B------:R0:W-:Y:S04]  /*2f4b0*/  STL.64 [R1+0x18c0], R24 ;  /* 0x0018c01801007387 */ /* 0x0001e80000100a00 */
[----:B0-----:R-:W2:Y:S04]  /*2f4c0*/  LDL.LU R24, [R1+0xb0] ;  /* 0x0000b00001187983 */ /* 0x001ea80000300800 */
[----:B------:R-:W2:Y:S04]  /*2f4d0*/  LDL.LU R25, [R1+0xb4] ;  /* 0x0000b40001197983 */ /* 0x000ea80000300800 */
[----:B------:R-:W2:Y:S04]  /*2f4e0*/  LDL.LU R26, [R1+0xb8] ;  /* 0x0000b800011a7983 */ /* 0x000ea80000300800 */
[----:B------:R-:W2:Y:S04]  /*2f4f0*/  LDL.LU R27, [R1+0xbc] ;  /* 0x0000bc00011b7983 */ /* 0x000ea80000300800 */
[----:B------:R4:W-:Y:S04]  /*2f500*/  STL [R1+0x1b0], R2 ;  /* 0x0001b00201007387 */ /* 0x0009e80000100800 */
[----:B------:R5:W-:Y:S04]  /*2f510*/  STL [R1+0x1b4], R3 ;  /* 0x0001b40301007387 */ /* 0x000be80000100800 */
[----:B------:R-:W3:Y:S04]  /*2f520*/  LDL R23, [R1+0x358] ;  /* 0x0003580001177983 */ /* 0x000ee80000100800 */
[----:B------:R-:W3:Y:S01]  /*2f530*/  LDL R21, [R1+0x35c] ;  /* 0x00035c0001157983 */ /* 0x000ee20000100800 */
[----:B----4-:R-:W-:-:S03]  /*2f540*/  F2FP.F16.E4M3.UNPACK_B R2, R14 ;  /* 0x0000000eff02723e */ /* 0x010fc600020006ff */
[----:B------:R0:W-:Y:S01]  /*2f550*/  STL.64 [R1+0x60], R4 ;  /* 0x0000600401007387 */ /* 0x0001e20000100a00 */
[----:B-----5:R-:W-:-:S03]  /*2f560*/  F2FP.F16.E4M3.UNPACK_B R3, R0 ;  /* 0x00000000ff03723e */ /* 0x020fc600020006ff */
[----:B------:R1:W-:Y:S01]  /*2f570*/  STL.64 [R1+0x68], R6 ;  /* 0x0000680601007387 */ /* 0x0003e20000100a00 */
[----:B0-----:R-:W-:Y:S02]  /*2f580*/  IMAD.MOV.U32 R4, RZ, RZ, R10 ;  /* 0x000000ffff047224 */ /* 0x001fe400078e000a */
[----:B------:R-:W-:Y:S02]  /*2f590*/  IMAD.MOV.U32 R5, RZ, RZ, R16 ;  /* 0x000000ffff057224 */ /* 0x000fe400078e0010 */
[----:B-1----:R-:W-:Y:S02]  /*2f5a0*/  IMAD.MOV.U32 R6, RZ, RZ, R8 ;  /* 0x000000ffff067224 */ /* 0x002fe400078e0008 */
[----:B------:R-:W-:Y:S01]  /*2f5b0*/  IMAD.MOV.U32 R7, RZ, RZ, R12 ;  /* 0x000000ffff077224 */ /* 0x000fe200078e000c */
[----:B------:R0:W-:Y:S04]  /*2f5c0*/  STL [R1+0x1a8], R2 ;  /* 0x0001a80201007387 */ /* 0x0001e80000100800 */
[----:B------:R-:W-:Y:S02]  /*2f5d0*/  STL [R1+0x1ac], R3 ;  /* 0x0001ac0301007387 */ /* 0x000fe40000100800 */
[----:B--2---:R-:W-:Y:S02]  /*2f5e0*/  HMMA.16816.F32 R4, R4, R2, R24 ;  /* 0x000000020404723c */ /* 0x004fe40000001818 */
[----:B------:R-:W2:Y:S04]  /*2f5f0*/  LDL.LU.64 R26, [R1+0x18c8] ;  /* 0x0018c800011a7983 */ /* 0x000ea80000300a00 */
[----:B------:R-:W2:Y:S01]  /*2f600*/  LDL.LU.64 R24, [R1+0x18c0] ;  /* 0x0018c00001187983 */ /* 0x000ea20000300a00 */
[----:B------:R-:W-:-:S03]  /*2f610*/  F2FP.F16.E4M3.UNPACK_B R14, R15 ;  /* 0x0000000fff0e723e */ /* 0x000fc600020006ff */
[----:B0-----:R-:W4:Y:S01]  /*2f620*/  LDL.LU R2, [R1+0x18b8] ;  /* 0x0018b80001027983 */ /* 0x001f220000300800 */
[----:B------:R-:W-:-:S08]  /*2f630*/  F2FP.F16.E4M3.UNPACK_B R15, R18 ;  /* 0x00000012ff0f723e */ /* 0x000fd000020006ff */
[----:B------:R0:W-:Y:S04]  /*2f640*/  STL.64 [R1+0x50], R4 ;  /* 0x0000500401007387 */ /* 0x0001e80000100a00 */
[----:B------:R1:W-:Y:S01]  /*2f650*/  STL.64 [R1+0x58], R6 ;  /* 0x0000580601007387 */ /* 0x0003e20000100a00 */
[----:B0-----:R-:W-:Y:S02]  /*2f660*/  IMAD.MOV.U32 R4, RZ, RZ, R10 ;  /* 0x000000ffff047224 */ /* 0x001fe400078e000a */
[----:B------:R-:W-:Y:S02]  /*2f670*/  IMAD.MOV.U32 R5, RZ, RZ, R16 ;  /* 0x000000ffff057224 */ /* 0x000fe400078e0010 */
[----:B-1----:R-:W-:Y:S02]  /*2f680*/  IMAD.MOV.U32 R6, RZ, RZ, R8 ;  /* 0x000000ffff067224 */ /* 0x002fe400078e0008 */
[----:B------:R-:W-:Y:S01]  /*2f690*/  IMAD.MOV.U32 R7, RZ, RZ, R12 ;  /* 0x000000ffff077224 */ /* 0x000fe200078e000c */
[----:B------:R0:W-:Y:S04]  /*2f6a0*/  STL [R1+0x1a0], R14 ;  /* 0x0001a00e01007387 */ /* 0x0001e80000100800 */
[----:B------:R1:W-:Y:S02]  /*2f6b0*/  STL [R1+0x1a4], R15 ;  /* 0x0001a40f01007387 */ /* 0x0003e40000100800 */
[----:B--2---:R-:W-:Y:S02]  /*2f6c0*/  HMMA.16816.F32 R4, R4, R14, R24 ;  /* 0x0000000e0404723c */ /* 0x004fe40000001818 */
[----:B------:R-:W2:Y:S04]  /*2f6d0*/  LDL.LU.64 R26, [R1+0x18b0] ;  /* 0x0018b000011a7983 */ /* 0x000ea80000300a00 */
[----:B------:R-:W2:Y:S01]  /*2f6e0*/  LDL.LU.64 R24, [R1+0x18a8] ;  /* 0x0018a80001187983 */ /* 0x000ea20000300a00 */
[----:B0-----:R-:W-:-:S02]  /*2f6f0*/  F2FP.F16.E4M3.UNPACK_B R14, R19 ;  /* 0x00000013ff0e723e */ /* 0x001fc400020006ff */
[----:B-1----:R-:W-:-:S10]  /*2f700*/  F2FP.F16.E4M3.UNPACK_B R15, R28 ;  /* 0x0000001cff0f723e */ /* 0x002fd400020006ff */
[----:B------:R0:W-:Y:S04]  /*2f710*/  STL.64 [R1+0x40], R4 ;  /* 0x0000400401007387 */ /* 0x0001e80000100a00 */
[----:B------:R1:W-:Y:S01]  /*2f720*/  STL.64 [R1+0x48], R6 ;  /* 0x0000480601007387 */ /* 0x0003e20000100a00 */
[----:B0-----:R-:W-:Y:S02]  /*2f730*/  IMAD.MOV.U32 R4, RZ, RZ, R10 ;  /* 0x000000ffff047224 */ /* 0x001fe400078e000a */
[----:B------:R-:W-:Y:S02]  /*2f740*/  IMAD.MOV.U32 R5, RZ, RZ, R16 ;  /* 0x000000ffff057224 */ /* 0x000fe400078e0010 */
[----:B-1----:R-:W-:Y:S02]  /*2f750*/  IMAD.MOV.U32 R6, RZ, RZ, R8 ;  /* 0x000000ffff067224 */ /* 0x002fe400078e0008 */
[----:B------:R-:W-:Y:S01]  /*2f760*/  IMAD.MOV.U32 R7, RZ, RZ, R12 ;  /* 0x000000ffff077224 */ /* 0x000fe200078e000c */
[----:B------:R-:W-:Y:S04]  /*2f770*/  STL [R1+0x188], R14 ;  /* 0x0001880e01007387 */ /* 0x000fe80000100800 */
[----:B------:R0:W-:Y:S04]  /*2f780*/  STL [R1+0x18c], R15 ;  /* 0x00018c0f01007387 */ /* 0x0001e80000100800 */
[----:B------:R-:W5:Y:S01]  /*2f790*/  LDL R28, [R1+0x36c] ;  /* 0x00036c00011c7983 */ /* 0x000f620000100800 */
[----:B--2---:R-:W-:Y:S03]  /*2f7a0*/  HMMA.16816.F32 R4, R4, R14, R24 ;  /* 0x0000000e0404723c */ /* 0x004fe60000001818 */
[----:B0-----:R-:W2:Y:S01]  /*2f7b0*/  LDL R15, [R1+0x368] ;  /* 0x00036800010f7983 */ /* 0x001ea20000100800 */
[----:B---3--:R-:W-:-:S02]  /*2f7c0*/  F2FP.F16.E4M3.UNPACK_B R24, R23 ;  /* 0x00000017ff18723e */ /* 0x008fc400020006ff */
[----:B------:R-:W-:-:S13]  /*2f7d0*/  F2FP.F16.E4M3.UNPACK_B R25, R21 ;  /* 0x00000015ff19723e */ /* 0x000fda00020006ff */
[----:B------:R-:W-:Y:S04]  /*2f7e0*/  STL.64 [R1+0x30], R4 ;  /* 0x0000300401007387 */ /* 0x000fe80000100a00 */
[----:B------:R-:W-:Y:S04]  /*2f7f0*/  STL.64 [R1+0x38], R6 ;  /* 0x0000380601007387 */ /* 0x000fe80000100a00 */
[----:B------:R-:W3:Y:S04]  /*2f800*/  LDL R26, [R1+0x378] ;  /* 0x00037800011a7983 */ /* 0x000ee80000100800 */
[----:B------:R-:W2:Y:S04]  /*2f810*/  LDL R3, [R1+0x37c] ;  /* 0x00037c0001037983 */ /* 0x000ea80000100800 */
[----:B------:R-:W2:Y:S04]  /*2f820*/  LDL R18, [R1+0x388] ;  /* 0x0003880001127983 */ /* 0x000ea80000100800 */
[----:B------:R-:W2:Y:S04]  /*2f830*/  LDL R19, [R1+0x38c] ;  /* 0x00038c0001137983 */ /* 0x000ea80000100800 */
[----:B------:R-:W2:Y:S04]  /*2f840*/  LDL.LU R14, [R1+0x3a8] ;  /* 0x0003a800010e7983 */ /* 0x000ea80000300800 */
[----:B------:R-:W2:Y:S04]  /*2f850*/  LDL.LU R0, [R1+0x3ac] ;  /* 0x0003ac0001007983 */ /* 0x000ea80000300800 */
[----:B------:R-:W2:Y:S04]  /*2f860*/  LDL.LU R20, [R1+0x150] ;  /* 0x0001500001147983 */ /* 0x000ea80000300800 */
[----:B------:R-:W2:Y:S04]  /*2f870*/  LDL.LU R21, [R1+0x154] ;  /* 0x0001540001157983 */ /* 0x000ea80000300800 */
[----:B------:R-:W-:Y:S04]  /*2f880*/  STL [R1+0x180], R24 ;  /* 0x0001801801007387 */ /* 0x000fe80000100800 */
[----:B------:R-:W2:Y:S04]  /*2f890*/  LDL.LU R22, [R1+0x158] ;  /* 0x0001580001167983 */ /* 0x000ea80000300800 */
[----:B------:R-:W-:Y:S04]  /*2f8a0*/  STL [R1+0x184], R25 ;  /* 0x0001841901007387 */ /* 0x000fe80000100800 */
        /* <DEDUP_REMOVED lines=26> */
[----:B------:R-:W-:Y:S02]  /*2fa50*/  F2FP.F16.E4M3.UNPACK_B R24, R15 ;  /* 0x0000000fff18723e */ /* 0x000fe400020006ff */
[----:B-----5:R-:W-:-:S11]  /*2fa60*/  F2FP.F16.E4M3.UNPACK_B R25, R28 ;  /* 0x0000001cff19723e */ /* 0x020fd600020006ff */
        /* <DEDUP_REMOVED lines=11> */
[----:B---3--:R-:W-:-:S03]  /*2fb20*/  F2FP.F16.E4M3.UNPACK_B R24, R26 ;  /* 0x0000001aff18723e */ /* 0x008fc600020006ff */
[----:B------:R-:W3:Y:S01]  /*2fb30*/  LDL R27, [R1+0x3b8] ;  /* 0x0003b800011b7983 */ /* 0x000ee20000100800 */
[----:B0-----:R-:W-:-:S03]  /*2fb40*/  F2FP.F16.E4M3.UNPACK_B R25, R3 ;  /* 0x00000003ff19723e */ /* 0x001fc600020006ff */
[----:B------:R-:W5:Y:S05]  /*2fb50*/  LDL R15, [R1+0x3bc] ;  /* 0x0003bc00010f7983 */ /* 0x000f6a0000100800 */
[----:B------:R0:W-:Y:S04]  /*2fb60*/  STL.64 [R1+0x10], R4 ;  /* 0x0000100401007387 */ /* 0x0001e80000100a00 */
[----:B------:R1:W-:Y:S04]  /*2fb70*/  STL.64 [R1+0x18], R6 ;  /* 0x0000180601007387 */ /* 0x0003e80000100a00 */
[----:B------:R-:W3:Y:S01]  /*2fb80*/  LDL.LU R28, [R1+0x3d8] ;  /* 0x0003d800011c7983 */ /* 0x000ee20000300800 */
[----:B0-----:R-:W-:-:S03]  /*2fb90*/  IMAD.MOV.U32 R4, RZ, RZ, R10 ;  /* 0x000000ffff047224 */ /* 0x001fc600078e000a */
[----:B------:R-:W3:Y:S01]  /*2fba0*/  LDL.LU R29, [R1+0x3dc] ;  /* 0x0003dc00011d7983 */ /* 0x000ee20000300800 */
[----:B------:R-:W-:Y:S02]  /*2fbb0*/  IMAD.MOV.U32 R5, RZ, RZ, R16 ;  /* 0x000000ffff057224 */ /* 0x000fe400078e0010 */
[----:B-1----:R-:W-:Y:S02]  /*2fbc0*/  IMAD.MOV.U32 R6, RZ, RZ, R8 ;  /* 0x000000ffff067224 */ /* 0x002fe400078e0008 */
[----:B------:R-:W-:Y:S01]  /*2fbd0*/  IMAD.MOV.U32 R7, RZ, RZ, R12 ;  /* 0x000000ffff077224 */ /* 0x000fe200078e000c */
[----:B------:R-:W-:Y:S04]  /*2fbe0*/  STL [R1+0x170], R24 ;  /* 0x0001701801007387 */ /* 0x000fe80000100800 */
[----:B------:R-:W-:Y:S02]  /*2fbf0*/  STL [R1+0x174], R25 ;  /* 0x0001741901007387 */ /* 0x000fe40000100800 */
[----:B--2---:R-:W-:Y:S02]  /*2fc00*/  HMMA.16816.F32 R4, R4, R24, R20 ;  /* 0x000000180404723c */ /* 0x004fe40000001814 */
[----:B------:R-:W2:Y:S04]  /*2fc10*/  LDL.LU.64 R22, [R1+0x1880] ;  /* 0x0018800001167983 */ /* 0x000ea80000300a00 */
[----:B------:R-:W2:Y:S01]  /*2fc20*/  LDL.LU.64 R20, [R1+0x1878] ;  /* 0x0018780001147983 */ /* 0x000ea20000300a00 */
[----:B------:R-:W-:-:S02]  /*2fc30*/  F2FP.F16.E4M3.UNPACK_B R18, R18 ;  /* 0x00000012ff12723e */ /* 0x000fc400020006ff */
[----:B------:R-:W-:-:S10]  /*2fc40*/  F2FP.F16.E4M3.UNPACK_B R19, R19 ;  /* 0x00000013ff13723e */ /* 0x000fd400020006ff */
[----:B------:R0:W-:Y:S04]  /*2fc50*/  STL.64 [R1], R4 ;  /* 0x0000000401007387 */ /* 0x0001e80000100a00 */
        /* <DEDUP_REMOVED lines=8> */
[----:B------:R-:W2:Y:S04]  /*2fce0*/  LDL.LU R22, [R1+0x1874] ;  /* 0x0018740001167983 */ /* 0x000ea80000300800 */
[----:B------:R-:W3:Y:S04]  /*2fcf0*/  LDL.LU R20, [R1+0x1870] ;  /* 0x0018700001147983 */ /* 0x000ee80000300800 */
[----:B0-----:R-:W5:Y:S04]  /*2fd00*/  LDL R18, [R1+0x3c8] ;  /* 0x0003c80001127983 */ /* 0x001f680000100800 */
[----:B-1----:R-:W5:Y:S05]  /*2fd10*/  LDL R19, [R1+0x3cc] ;  /* 0x0003cc0001137983 */ /* 0x002f6a0000100800 */
[----:B------:R0:W-:Y:S04]  /*2fd20*/  STL [R1+0x1784], R4 ;  /* 0x0017840401007387 */ /* 0x0001e80000100800 */
[----:B------:R-:W-:Y:S04]  /*2fd30*/  STL [R1+0x1780], R5 ;  /* 0x0017800501007387 */ /* 0x000fe80000100800 */
[----:B------:R-:W-:Y:S04]  /*2fd40*/  STL [R1+0x177c], R6 ;  /* 0x00177c0601007387 */ /* 0x000fe80000100800 */
[----:B------:R4:W-:Y:S04]  /*2fd50*/  STL [R1+0x1778], R7 ;  /* 0x0017780701007387 */ /* 0x0009e80000100800 */
[----:B0-----:R-:W5:Y:S01]  /*2fd60*/  LDL.LU R4, [R1+0x160] ;  /* 0x0001600001047983 */ /* 0x001f620000300800 */
[----:B------:R-:W-:Y:S01]  /*2fd70*/  F2FP.F16.E4M3.UNPACK_B R3, R0 ;  /* 0x00000000ff03723e */ /* 0x000fe200020006ff */
[----:B------:R-:W-:-:S02]  /*2fd80*/  IMAD.MOV.U32 R21, RZ, RZ, R16 ;  /* 0x000000ffff157224 */ /* 0x000fc400078e0010 */
[----:B------:R-:W-:Y:S02]  /*2fd90*/  IMAD.MOV.U32 R23, RZ, RZ, R12 ;  /* 0x000000ffff177224 */ /* 0x000fe400078e000c */
[----:B----4-:R-:W-:Y:S01]  /*2fda0*/  IMAD.MOV.U32 R7, RZ, RZ, R2 ;  /* 0x000000ffff077224 */ /* 0x010fe200078e0002 */
[----:B------:R-:W-:-:S05]  /*2fdb0*/  F2FP.F16.E4M3.UNPACK_B R2, R14 ;  /* 0x0000000eff02723e */ /* 0x000fca00020006ff */
[----:B------:R-:W-:Y:S04]  /*2fdc0*/  STL [R1+0x130], R2 ;  /* 0x0001300201007387 */ /* 0x000fe80000100800 */
[----:B------:R-:W-:Y:S01]  /*2fdd0*/  STL [R1+0x134], R3 ;  /* 0x0001340301007387 */ /* 0x000fe20000100800 */
[----:B--2---:R-:W-:Y:S02]  /*2fde0*/  IMAD.MOV.U32 R5, RZ, RZ, R22 ;  /* 0x000000ffff057224 */ /* 0x004fe400078e0016 */
[----:B------:R-:W-:Y:S02]  /*2fdf0*/  IMAD.MOV.U32 R22, RZ, RZ, R8 ;  /* 0x000000ffff167224 */ /* 0x000fe400078e0008 */
[----:B---3--:R-:W-:Y:S02]  /*2fe00*/  IMAD.MOV.U32 R6, RZ, RZ, R20 ;  /* 0x000000ffff067224 */ /* 0x008fe400078e0014 */
[----:B------:R-:W-:-:S07]  /*2fe10*/  IMAD.MOV.U32 R20, RZ, RZ, R10 ;  /* 0x000000ffff147224 */ /* 0x000fce00078e000a */
[----:B-----5:R-:W-:-:S15]  /*2fe20*/  HMMA.16816.F32 R4, R20, R2, R4 ;  /* 0x000000021404723c */ /* 0x020fde0000001804 */
[----:B------:R-:W-:-:S04]  /*2fe30*/  NOP ;  /* 0x0000000000007918 */ /* 0x000fc80000000000 */
[----:B------:R0:W-:Y:S04]  /*2fe40*/  STL.64 [R1+0xc0], R4 ;  /* 0x0000c00401007387 */ /* 0x0001e80000100a00 */
[----:B------:R-:W2:Y:S04]  /*2fe50*/  LDL.LU R24, [R1+0x140] ;  /* 0x0001400001187983 */ /* 0x000ea80000300800 */
[----:B------:R-:W2:Y:S01]  /*2fe60*/  LDL.LU R25, [R1+0x144] ;  /* 0x0001440001197983 */ /* 0x000ea20000300800 */
[----:B0-----:R-:W-:Y:S02]  /*2fe70*/  F2FP.F16.E4M3.UNPACK_B R4, R27 ;  /* 0x0000001bff04723e */ /* 0x001fe400020006ff */
[----:B------:R-:W-:-:S03]  /*2fe80*/  F2FP.F16.E4M3.UNPACK_B R5, R15 ;  /* 0x0000000fff05723e */ /* 0x000fc600020006ff */
[----:B------:R-:W-:Y:S04]  /*2fe90*/  STL [R1+0x128], R4 ;  /* 0x0001280401007387 */ /* 0x000fe80000100800 */
[----:B------:R-:W3:Y:S04]  /*2fea0*/  LDL.LU R26, [R1+0x148] ;  /* 0x00014800011a7983 */ /* 0x000ee80000300800 */
[----:B------:R-:W-:Y:S04]  /*2feb0*/  STL [R1+0x12c], R5 ;  /* 0x00012c0501007387 */ /* 0x000fe80000100800 */
[----:B------:R-:W3:Y:S04]  /*2fec0*/  LDL.LU R27, [R1+0x14c] ;  /* 0x00014c00011b7983 */ /* 0x000ee80000300800 */
[----:B---3--:R-:W-:Y:S04]  /*2fed0*/  STL.64 [R1+0x1858], R26 ;  /* 0x0018581a01007387 */ /* 0x008fe80000100a00 */
[----:B--2---:R0:W-:Y:S04]  /*2fee0*/  STL.64 [R1+0x1850], R24 ;  /* 0x0018501801007387 */ /* 0x0041e80000100a00 */
[----:B0-----:R-:W2:Y:S04]  /*2fef0*/  LDL.LU R24, [R1+0x200] ;  /* 0x0002000001187983 */ /* 0x001ea80000300800 */
[----:B------:R-:W2:Y:S04]  /*2ff00*/  LDL.LU R25, [R1+0x204] ;  /* 0x0002040001197983 */ /* 0x000ea80000300800 */
[----:B------:R-:W3:Y:S04]  /*2ff10*/  LDL.LU R26, [R1+0x208] ;  /* 0x00020800011a7983 */ /* 0x000ee80000300800 */
[----:B------:R-:W3:Y:S04]  /*2ff20*/  LDL.LU R27, [R1+0x20c] ;  /* 0x00020c00011b7983 */ /* 0x000ee80000300800 */
        /* <DEDUP_REMOVED lines=8> */
[----:B--2---:R-:W-:Y:S01]  /*2ffb0*/  HMMA.16816.F32 R4, R20, R4, R24 ;  /* 0x000000041404723c */ /* 0x004fe20000001818 */
[----:B------:R-:W2:Y:S04]  /*2ffc0*/  LDL.LU.64 R26, [R1+0x1868] ;  /* 0x00186800011a7983 */ /* 0x000ea80000300a00 */
[----:B------:R-:W2:-:S14]  /*2ffd0*/  LDL.LU.64 R24, [R1+0x1860] ;  /* 0x0018600001187983 */ /* 0x000e9c0000300a00 */
[----:B------:R0:W-:Y:S04]  /*2ffe0*/  STL.64 [R1+0xb0], R4 ;  /* 0x0000b00401007387 */ /* 0x0001e80000100a00 */
[----:B------:R1:W-:Y:S01]  /*2fff0*/  STL [R1+0xb8], R6 ;  /* 0x0000b80601007387 */ /* 0x0003e20000100800 */
[----:B0-----:R-:W-:Y:S02]  /*30000*/  F2FP.F16.E4M3.UNPACK_B R4, R18 ;  /* 0x00000012ff04723e */ /* 0x001fe400020006ff */
[----:B------:R-:W-:-:S03]  /*30010*/  F2FP.F16.E4M3.UNPACK_B R5, R19 ;  /* 0x00000013ff05723e */ /* 0x000fc600020006ff */
[----:B------:R0:W-:Y:S04]  /*30020*/  STL [R1+0x120], R4 ;  /* 0x0001200401007387 */ /* 0x0001e80000100800 */
[----:B------:R3:W-:Y:S01]  /*30030*/  STL [R1+0x124], R5 ;  /* 0x0001240501007387 */ /* 0x0007e20000100800 */
[----:B--2---:R-:W-:Y:S03]  /*30040*/  HMMA.16816.F32 R20, R20, R4, R24 ;  /* 0x000000041414723c */ /* 0x004fe60000001818 */
[----:B------:R-:W2:Y:S04]  /*30050*/  LDL.LU.64 R26, [R1+0x1858] ;  /* 0x00185800011a7983 */ /* 0x000ea80000300a00 */
[----:B------:R-:W2:Y:S01]  /*30060*/  LDL.LU.64 R24, [R1+0x1850] ;  /* 0x0018500001187983 */ /* 0x000ea20000300a00 */
[----:B------:R-:W-:Y:S01]  /*30070*/  IMAD.MOV.U32 R15, RZ, RZ, R7 ;  /* 0x000000ffff0f7224 */ /* 0x000fe200078e0007 */
[----:B------:R-:W-:-:S10]  /*30080*/  F2FP.F16.E4M3.UNPACK_B R19, R29 ;  /* 0x0000001dff13723e */ /* 0x000fd400020006ff */
[----:B-1----:R-:W-:Y:S02]  /*30090*/  IMAD.MOV.U32 R6, RZ, RZ, R22 ;  /* 0x000000ffff067224 */ /* 0x002fe400078e0016 */
[----:B------:R-:W-:Y:S02]  /*300a0*/  IMAD.MOV.U32 R7, RZ, RZ, R23 ;  /* 0x000000ffff077224 */ /* 0x000fe400078e0017 */
[----:B0-----:R-:W-:Y:S02]  /*300b0*/  IMAD.MOV.U32 R4, RZ, RZ, R20 ;  /* 0x000000ffff047224 */ /* 0x001fe400078e0014 */
[----:B---3--:R-:W-:Y:S01]  /*300c0*/  IMAD.MOV.U32 R5, RZ, RZ, R21 ;  /* 0x000000ffff057224 */ /* 0x008fe200078e0015 */
[----:B------:R0:W-:Y:S01]  /*300d0*/  STL.64 [R1+0x1790], R6 ;  /* 0x0017900601007387 */ /* 0x0001e20000100a00 */
[----:B------:R-:W-:Y:S01]  /*300e0*/  IMAD.MOV.U32 R20, RZ, RZ, R10 ;  /* 0x000000ffff147224 */ /* 0x000fe200078e000a */
[----:B------:R-:W-:Y:S01]  /*300f0*/  F2FP.F16.E4M3.UNPACK_B R18, R28 ;  /* 0x0000001cff12723e */ /* 0x000fe200020006ff */
[----:B------:R-:W-:-:S02]  /*30100*/  IMAD.MOV.U32 R22, RZ, RZ, R8 ;  /* 0x000000ffff167224 */ /* 0x000fc400078e0008 */
[----:B------:R-:W-:Y:S02]  /*30110*/  IMAD.MOV.U32 R21, RZ, RZ, R16 ;  /* 0x000000ffff157224 */ /* 0x000fe400078e0010 */
[----:B------:R-:W-:Y:S01]  /*30120*/  IMAD.MOV.U32 R23, RZ, RZ, R12 ;  /* 0x000000ffff177224 */ /* 0x000fe200078e000c */
[----:B0-----:R-:W3:Y:S04]  /*30130*/  LDL.LU R6, [R1+0x2f8] ;  /* 0x0002f80001067983 */ /* 0x001ee80000300800 */
[----:B------:R-:W4:Y:S04]  /*30140*/  LDL.LU R7, [R1+0x2fc] ;  /* 0x0002fc0001077983 */ /* 0x000f280000300800 */
[----:B------:R0:W-:Y:S04]  /*30150*/  STL.64 [R1+0x1788], R4 ;  /* 0x0017880401007387 */ /* 0x0001e80000100a00 */
[----:B------:R-:W5:Y:S04]  /*30160*/  LDL.LU R10, [R1+0x2ec] ;  /* 0x0002ec00010a7983 */ /* 0x000f680000300800 */
[----:B------:R1:W-:Y:S04]  /*30170*/  STL [R1+0x154], R19 ;  /* 0x0001541301007387 */ /* 0x0003e80000100800 */
[----:B------:R-:W3:Y:S01]  /*30180*/  LDL.LU R8, [R1+0x2e8] ;  /* 0x0002e80001087983 */ /* 0x000ee20000300800 */
[----:B0-----:R-:W-:-:S02]  /*30190*/  F2FP.F16.E4M3.UNPACK_B R4, R11.H1 ;  /* 0x0000000bff04723e */ /* 0x001fc400030006ff */
[----:B------:R-:W-:Y:S01]  /*301a0*/  F2FP.F16.E4M3.UNPACK_B R5, R9.H1 ;  /* 0x00000009ff05723e */ /* 0x000fe200030006ff */
[----:B------:R-:W3:Y:S04]  /*301b0*/  LDL.LU R11, [R1+0x184c] ;  /* 0x00184c00010b7983 */ /* 0x000ee80000300800 */
[----:B------:R-:W4:Y:S01]  /*301c0*/  LDL.LU R9, [R1+0x1848] ;  /* 0x0018480001097983 */ /* 0x000f220000300800 */
[----:B--2---:R-:W-:Y:S03]  /*301d0*/  HMMA.16816.F32 R20, R20, R18, R24 ;  /* 0x000000121414723c */ /* 0x004fe60000001818 */
[----:B------:R-:W2:Y:S04]  /*301e0*/  LDL.LU.64 R26, [R1+0x1840] ;  /* 0x00184000011a7983 */ /* 0x000ea80000300a00 */
[----:B------:R-:W2:Y:S01]  /*301f0*/  LDL.LU.64 R24, [R1+0x1838] ;  /* 0x0018380001187983 */ /* 0x000ea20000300a00 */
[----:B------:R-:W-:-:S02]  /*30200*/  IMAD.MOV.U32 R12, RZ, RZ, R18 ;  /* 0x000000ffff0c7224 */ /* 0x000fc400078e0012 */
[----:B-1----:R-:W-:Y:S01]  /*30210*/  IMAD.MOV.U32 R19, RZ, RZ, R13 ;  /* 0x000000ffff137224 */ /* 0x002fe200078e000d */
[----:B------:R-:W-:Y:S08]  /*30220*/  STL [R1+0x160], R4 ;  /* 0x0001600401007387 */ /* 0x000ff00000100800 */
[----:B------:R0:W-:Y:S04]  /*30230*/  STL.64 [R1+0x1738], R22 ;  /* 0x0017381601007387 */ /* 0x0001e80000100a00 */
[----:B------:R-:W-:Y:S04]  /*30240*/  STL [R1+0x164], R5 ;  /* 0x0001640501007387 */ /* 0x000fe80000100800 */
[----:B------:R5:W-:Y:S01]  /*30250*/  STL.64 [R1+0x1730], R20 ;  /* 0x0017301401007387 */ /* 0x000be20000100a00 */
[----:B---3--:R-:W-:-:S02]  /*30260*/  IMAD.MOV.U32 R16, RZ, RZ, R11 ;  /* 0x000000ffff107224 */ /* 0x008fc400078e000b */
[----:B----4-:R-:W-:Y:S01]  /*30270*/  IMAD.MOV.U32 R18, RZ, RZ, R9 ;  /* 0x000000ffff127224 */ /* 0x010fe200078e0009 */
[----:B0-----:R-:W-:Y:S02]  /*30280*/  F2FP.F16.E4M3.UNPACK_B R23, R8.H1 ;  /* 0x00000008ff17723e */ /* 0x001fe400030006ff */
[----:B-----5:R-:W-:-:S03]  /*30290*/  F2FP.F16.E4M3.UNPACK_B R20, R10.H1 ;  /* 0x0000000aff14723e */ /* 0x020fc600030006ff */
[----:B------:R-:W-:Y:S01]  /*302a0*/  STL [R1+0x158], R23 ;  /* 0x0001581701007387 */ /* 0x000fe20000100800 */
[----:B--2---:R-:W-:-:S15]  /*302b0*/  HMMA.16816.F32 R24, R16, R4, R24 ;  /* 0x000000041018723c */ /* 0x004fde0000001818 */
[----:B------:R-:W-:-:S04]  /*302c0*/  NOP ;  /* 0x0000000000007918 */ /* 0x000fc80000000000 */
[----:B------:R-:W-:Y:S04]  /*302d0*/  STL.64 [R1+0x440], R24 ;  /* 0x0004401801007387 */ /* 0x000fe80000100a00 */
[----:B------:R0:W-:Y:S04]  /*302e0*/  STL.64 [R1+0x448], R26 ;  /* 0x0004481a01007387 */ /* 0x0001e80000100a00 */
[----:B------:R-:W-:Y:S04]  /*302f0*/  STL [R1+0x15c], R20 ;  /* 0x00015c1401007387 */ /* 0x000fe80000100800 */
[----:B------:R-:W-:Y:S04]  /*30300*/  STL.64 [R1+0x1830], R14 ;  /* 0x0018300e01007387 */ /* 0x000fe80000100a00 */
[----:B------:R1:W-:Y:S01]  /*30310*/  STL.64 [R1+0x1828], R12 ;  /* 0x0018280c01007387 */ /* 0x0003e20000100a00 */
[----:B0-----:R-:W-:-:S02]  /*30320*/  F2FP.F16.E4M3.UNPACK_B R26, R6.H1 ;  /* 0x00000006ff1a723e */ /* 0x001fc400030006ff */
[----:B------:R-:W-:Y:S01]  /*30330*/  F2FP.F16.E4M3.UNPACK_B R27, R7.H1 ;  /* 0x00000007ff1b723e */ /* 0x000fe200030006ff */
[----:B-1----:R-:W2:Y:S04]  /*30340*/  LDL.LU R12, [R1+0x90] ;  /* 0x00009000010c7983 */ /* 0x002ea80000300800 */
[----:B------:R-:W2:Y:S04]  /*30350*/  LDL.LU R13, [R1+0x94] ;  /* 0x00009400010d7983 */ /* 0x000ea80000300800 */
[----:B------:R-:W2:Y:S04]  /*30360*/  LDL.LU R14, [R1+0x98] ;  /* 0x00009800010e7983 */ /* 0x000ea80000300800 */
[----:B------:R-:W2:Y:S04]  /*30370*/  LDL.LU R15, [R1+0x9c] ;  /* 0x00009c00010f7983 */ /* 0x000ea80000300800 */
[----:B------:R-:W3:Y:S04]  /*30380*/  LDL.LU R24, [R1+0x308] ;  /* 0x0003080001187983 */ /* 0x000ee80000300800 */
[----:B------:R-:W4:Y:S04]  /*30390*/  LDL.LU R25, [R1+0x30c] ;  /* 0x00030c0001197983 */ /* 0x000f280000300800 */
[----:B------:R-:W5:Y:S04]  /*303a0*/  LDL.LU R8, [R1+0x318] ;  /* 0x0003180001087983 */ /* 0x000f680000300800 */
[----:B------:R-:W2:Y:S04]  /*303b0*/  LDL.LU R10, [R1+0x31c] ;  /* 0x00031c00010a7983 */ /* 0x000ea80000300800 */
[----:B------:R-:W-:Y:S04]  /*303c0*/  STL [R1+0x148], R26 ;  /* 0x0001481a01007387 */ /* 0x000fe80000100800 */
[----:B------:R-:W2:Y:S04]  /*303d0*/  LDL.LU R6, [R1+0x328] ;  /* 0x0003280001067983 */ /* 0x000ea80000300800 */
[----:B------:R-:W-:Y:S04]  /*303e0*/  STL [R1+0x14c], R27 ;  /* 0x00014c1b01007387 */ /* 0x000fe80000100800 */
[----:B------:R-:W2:Y:S04]  /*303f0*/  LDL.LU R7, [R1+0x32c] ;  /* 0x00032c0001077983 */ /* 0x000ea80000300800 */
[----:B------:R-:W3:Y:S04]  /*30400*/  LDL.LU R5, [R1+0x338] ;  /* 0x0003380001057983 */ /* 0x000ee80000300800 */
[----:B------:R-:W3:Y:S04]  /*30410*/  LDL.LU R4, [R1+0x33c] ;  /* 0x00033c0001047983 */ /* 0x000ee80000300800 */
[----:B--2---:R0:W-:Y:S04]  /*30420*/  STL.64 [R1+0x1800], R6 ;  /* 0x0018000601007387 */ /* 0x0041e80000100a00 */
[----:B---3--:R-:W-:Y:S01]  /*30430*/  STL.64 [R1+0x17f8], R4 ;  /* 0x0017f80401007387 */ /* 0x008fe20000100a00 */
[----:B0-----:R-:W-:-:S03]  /*30440*/  IMAD.MOV.U32 R7, RZ, RZ, R20 ;  /* 0x000000ffff077224 */ /* 0x001fc600078e0014 */
[----:B------:R-:W2:Y:S01]  /*30450*/  LDL.LU R20, [R1+0x50] ;  /* 0x0000500001147983 */ /* 0x000ea20000300800 */
[----:B------:R-:W-:-:S03]  /*30460*/  IMAD.MOV.U32 R6, RZ, RZ, R23 ;  /* 0x000000ffff067224 */ /* 0x000fc600078e0017 */
[----:B------:R-:W2:Y:S04]  /*30470*/  LDL.LU R21, [R1+0x54] ;  /* 0x0000540001157983 */ /* 0x000ea80000300800 */
[----:B------:R-:W3:Y:S04]  /*30480*/  LDL.LU R22, [R1+0x58] ;  /* 0x0000580001167983 */ /* 0x000ee80000300800 */
        /* <DEDUP_REMOVED lines=12> */
[----:B------:R-:W3:Y:S01]  /*30550*/  LDL.LU R23, [R1+0x7c] ;  /* 0x00007c0001177983 */ /* 0x000ee20000300800 */
[----:B------:R-:W-:Y:S03]  /*30560*/  HMMA.16816.F32 R4, R16, R6, R12 ;  /* 0x000000061004723c */ /* 0x000fe6000000180c */
[----:B---3--:R-:W-:Y:S04]  /*30570*/  STL.64 [R1+0x1820], R22 ;  /* 0x0018201601007387 */ /* 0x008fe80000100a00 */
[----:B--2---:R0:W-:Y:S04]  /*30580*/  STL.64 [R1+0x1818], R20 ;  /* 0x0018181401007387 */ /* 0x0041e80000100a00 */
[----:B0-----:R-:W2:Y:S04]  /*30590*/  LDL.LU R20, [R1+0x80] ;  /* 0x0000800001147983 */ /* 0x001ea80000300800 */
[----:B------:R-:W2:Y:S04]  /*305a0*/  LDL.LU R21, [R1+0x84] ;  /* 0x0000840001157983 */ /* 0x000ea80000300800 */
[----:B------:R-:W2:Y:S04]  /*305b0*/  LDL.LU R22, [R1+0x88] ;  /* 0x0000880001167983 */ /* 0x000ea80000300800 */
[----:B------:R-:W2:Y:S04]  /*305c0*/  LDL.LU R23, [R1+0x8c] ;  /* 0x00008c0001177983 */ /* 0x000ea80000300800 */
[----:B------:R-:W3:Y:S04]  /*305d0*/  LDL.LU.64 R14, [R1+0x1830] ;  /* 0x00183000010e7983 */ /* 0x000ee80000300a00 */
[----:B------:R-:W2:Y:S04]  /*305e0*/  LDL.LU.64 R12, [R1+0x1828] ;  /* 0x00182800010c7983 */ /* 0x000ea80000300a00 */
[----:B------:R0:W-:Y:S04]  /*305f0*/  STL.64 [R1+0x450], R4 ;  /* 0x0004500401007387 */ /* 0x0001e80000100a00 */
[----:B------:R-:W-:Y:S01]  /*30600*/  STL.64 [R1+0x458], R6 ;  /* 0x0004580601007387 */ /* 0x000fe20000100a00 */
[----:B0-----:R-:W-:-:S02]  /*30610*/  F2FP.F16.E4M3.UNPACK_B R4, R24.H1 ;  /* 0x00000018ff04723e */ /* 0x001fc400030006ff */
[----:B----4-:R-:W-:Y:S01]  /*30620*/  F2FP.F16.E4M3.UNPACK_B R5, R25.H1 ;  /* 0x00000019ff05723e */ /* 0x010fe200030006ff */
[----:B--2---:R-:W-:-:S07]  /*30630*/  IMAD.MOV.U32 R19, RZ, RZ, R13 ;  /* 0x000000ffff137224 */ /* 0x004fce00078e000d */
[C---:B------:R-:W-:Y:S01]  /*30640*/  HMMA.16816.F32 R24, R16.reuse, R26, R20 ;  /* 0x0000001a1018723c */ /* 0x040fe20000001814 */
[----:B------:R-:W2:Y:S04]  /*30650*/  LDL.LU.64 R22, [R1+0x1820] ;  /* 0x0018200001167983 */ /* 0x000ea80000300a00 */
[----:B------:R-:W2:Y:S04]  /*30660*/  LDL.LU.64 R20, [R1+0x1818] ;  /* 0x0018180001147983 */ /* 0x000ea80000300a00 */
[----:B------:R-:W-:Y:S10]  /*30670*/  STL [R1+0x140], R4 ;  /* 0x0001400401007387 */ /* 0x000ff40000100800 */
[----:B------:R-:W-:Y:S04]  /*30680*/  STL.64 [R1+0x470], R24 ;  /* 0x0004701801007387 */ /* 0x000fe80000100a00 */
[----:B------:R-:W-:Y:S04]  /*30690*/  STL.64 [R1+0x478], R26 ;  /* 0x0004781a01007387 */ /* 0x000fe80000100a00 */
[----:B------:R2:W-:Y:S02]  /*306a0*/  STL [R1+0x144], R5 ;  /* 0x0001440501007387 */ /* 0x0005e40000100800 */
[----:B--2---:R-:W-:Y:S02]  /*306b0*/  HMMA.16816.F32 R4, R16, R4, R20 ;  /* 0x000000041004723c */ /* 0x004fe40000001814 */
[----:B------:R-:W2:Y:S04]  /*306c0*/  LDL.LU.64 R22, [R1+0x1810] ;  /* 0x0018100001167983 */ /* 0x000ea80000300a00 */
[----:B------:R-:W2:Y:S01]  /*306d0*/  LDL.LU.64 R20, [R1+0x1808] ;  /* 0x0018080001147983 */ /* 0x000ea20000300a00 */
[----:B-----5:R-:W-:-:S02]  /*306e0*/  F2FP.F16.E4M3.UNPACK_B R24, R8.H1 ;  /* 0x00000008ff18723e */ /* 0x020fc400030006ff */
[----:B------:R-:W-:-:S10]  /*306f0*/  F2FP.F16.E4M3.UNPACK_B R25, R10.H1 ;  /* 0x0000000aff19723e */ /* 0x000fd400030006ff */
[----:B------:R-:W-:Y:S04]  /*30700*/  STL.64 [R1+0x480], R4 ;  /* 0x0004800401007387 */ /* 0x000fe80000100a00 */
[----:B------:R0:W-:Y:S04]  /*30710*/  STL.64 [R1+0x488], R6 ;  /* 0x0004880601007387 */ /* 0x0001e80000100a00 */
[----:B0-----:R-:W4:Y:S04]  /*30720*/  LDL.LU.64 R6, [R1+0x1800] ;  /* 0x0018000001067983 */ /* 0x001f280000300a00 */
[----:B------:R-:W5:Y:S04]  /*30730*/  LDL.LU.64 R4, [R1+0x17f8] ;  /* 0x0017f80001047983 */ /* 0x000f680000300a00 */
[----:B------:R-:W-:Y:S04]  /*30740*/  STL [R1+0x118], R24 ;  /* 0x0001181801007387 */ /* 0x000fe80000100800 */
[----:B------:R2:W-:Y:S02]  /*30750*/  STL [R1+0x11c], R25 ;  /* 0x00011c1901007387 */ /* 0x0005e40000100800 */
[----:B--2---:R-:W-:Y:S02]  /*30760*/  HMMA.16816.F32 R24, R16, R24, R20 ;  /* 0x000000181018723c */ /* 0x004fe40000001814 */
[----:B------:R-:W2:Y:S04]  /*30770*/  LDL.LU.64 R22, [R1+0x17f0] ;  /* 0x0017f00001167983 */ /* 0x000ea80000300a00 */
[----:B------:R-:W2:Y:S01]  /*30780*/  LDL.LU.64 R20, [R1+0x17e8] ;  /* 0x0017e80001147983 */ /* 0x000ea20000300a00 */
[----:B----4-:R-:W-:-:S02]  /*30790*/  F2FP.F16.E4M3.UNPACK_B R6, R6.H1 ;  /* 0x00000006ff06723e */ /* 0x010fc400030006ff */
[----:B------:R-:W-:Y:S02]  /*307a0*/  F2FP.F16.E4M3.UNPACK_B R7, R7.H1 ;  /* 0x00000007ff07723e */ /* 0x000fe400030006ff */
[----:B-----5:R-:W-:Y:S01]  /*307b0*/  F2FP.F16.E4M3.UNPACK_B R5, R5.H1 ;  /* 0x00000005ff05723e */ /* 0x020fe200030006ff */
[----:B------:R0:W-:Y:S01]  /*307c0*/  STL [R1+0x110], R6 ;  /* 0x0001100601007387 */ /* 0x0001e20000100800 */
[----:B------:R-:W-:-:S06]  /*307d0*/  F2FP.F16.E4M3.UNPACK_B R4, R4.H1 ;  /* 0x00000004ff04723e */ /* 0x000fcc00030006ff */
[----:B------:R-:W-:Y:S04]  /*307e0*/  STL.64 [R1+0x4a0], R24 ;  /* 0x0004a01801007387 */ /* 0x000fe80000100a00 */
[----:B------:R-:W-:Y:S04]  /*307f0*/  STL.64 [R1+0x4a8], R26 ;  /* 0x0004a81a01007387 */ /* 0x000fe80000100a00 */
[----:B------:R1:W-:Y:S01]  /*30800*/  STL [R1+0x114], R7 ;  /* 0x0001140701007387 */ /* 0x0003e20000100800 */
[----:B--2---:R-:W-:Y:S03]  /*30810*/  HMMA.16816.F32 R20, R16, R6, R20 ;  /* 0x000000061014723c */ /* 0x004fe60000001814 */
[----:B0-----:R-:W2:Y:S04]  /*30820*/  LDL.LU R6, [R1+0x348] ;  /* 0x0003480001067983 */ /* 0x001ea80000300800 */
[----:B------:R-:W-:-:S12]  /*30830*/  STL [R1+0x108], R5 ;  /* 0x0001080501007387 */ /* 0x000fd80000100800 */
[----:B------:R-:W-:Y:S04]  /*30840*/  STL.64 [R1+0x4b0], R20 ;  /* 0x0004b01401007387 */ /* 0x000fe80000100a00 */
[----:B------:R0:W-:Y:S04]  /*30850*/  STL.64 [R1+0x4b8], R22 ;  /* 0x0004b81601007387 */ /* 0x0001e80000100a00 */
[----:B-1----:R-:W4:Y:S04]  /*30860*/  LDL.LU R7, [R1+0x34c] ;  /* 0x00034c0001077983 */ /* 0x002f280000300800 */
[----:B------:R-:W-:Y:S04]  /*30870*/  STL [R1+0x10c], R4 ;  /* 0x00010c0401007387 */ /* 0x000fe80000100800 */
[----:B------:R-:W5:Y:S04]  /*30880*/  LDL.LU R24, [R1+0x10] ;  /* 0x0000100001187983 */ /* 0x000f680000300800 */
[----:B------:R-:W5:Y:S04]  /*30890*/  LDL.LU R25, [R1+0x14] ;  /* 0x0000140001197983 */ /* 0x000f680000300800 */
[----:B------:R-:W2:Y:S04]  /*308a0*/  LDL.LU R26, [R1+0x18] ;  /* 0x00001800011a7983 */ /* 0x000ea80000300800 */
[----:B------:R-:W2:Y:S04]  /*308b0*/  LDL.LU R27, [R1+0x1c] ;  /* 0x00001c00011b7983 */ /* 0x000ea80000300800 */
[----:B0-----:R-:W3:Y:S04]  /*308c0*/  LDL.LU R22, [R1+0x368] ;  /* 0x0003680001167983 */ /* 0x001ee80000300800 */
[----:B------:R-:W3:Y:S04]  /*308d0*/  LDL.LU R23, [R1+0x36c] ;  /* 0x00036c0001177983 */ /* 0x000ee80000300800 */
[----:B--2---:R-:W-:Y:S04]  /*308e0*/  STL.64 [R1+0x17a0], R26 ;  /* 0x0017a01a01007387 */ /* 0x004fe80000100a00 */
[----:B-----5:R0:W-:Y:S04]  /*308f0*/  STL.64 [R1+0x1798], R24 ;  /* 0x0017981801007387 */ /* 0x0201e80000100a00 */
[----:B0-----:R-:W2:Y:S04]  /*30900*/  LDL.LU R24, [R1+0x358] ;  /* 0x0003580001187983 */ /* 0x001ea80000300800 */
[----:B------:R-:W5:Y:S04]  /*30910*/  LDL.LU R25, [R1+0x35c] ;  /* 0x00035c0001197983 */ /* 0x000f680000300800 */
[----:B------:R-:W2:Y:S04]  /*30920*/  LDL.LU R20, [R1+0x378] ;  /* 0x0003780001147983 */ /* 0x000ea80000300800 */
[----:B------:R-:W2:Y:S04]  /*30930*/  LDL.LU R21, [R1+0x37c] ;  /* 0x00037c0001157983 */ /* 0x000ea80000300800 */
[----:B---3--:R-:W-:Y:S04]  /*30940*/  STL.64 [R1+0x17c0], R22 ;  /* 0x0017c01601007387 */ /* 0x008fe80000100a00 */
[----:B--2---:R0:W-:Y:S04]  /*30950*/  STL.64 [R1+0x17b8], R20 ;  /* 0x0017b81401007387 */ /* 0x0041e80000100a00 */
[----:B0-----:R-:W2:Y:S04]  /*30960*/  LDL.LU R20, [R1+0x30] ;  /* 0x0000300001147983 */ /* 0x001ea80000300800 */
[----:B------:R-:W2:Y:S04]  /*30970*/  LDL.LU R21, [R1+0x34] ;  /* 0x0000340001157983 */ /* 0x000ea80000300800 */
[----:B------:R-:W3:Y:S04]  /*30980*/  LDL.LU R22, [R1+0x38] ;  /* 0x0000380001167983 */ /* 0x000ee80000300800 */
[----:B------:R-:W3:Y:S01]  /*30990*/  LDL.LU R23, [R1+0x3c] ;  /* 0x00003c0001177983 */ /* 0x000ee20000300800 */
[----:B------:R-:W-:-:S02]  /*309a0*/  F2FP.F16.E4M3.UNPACK_B R26, R6.H1 ;  /* 0x00000006ff1a723e */ /* 0x000fc400030006ff */
[----:B----4-:R-:W-:Y:S01]  /*309b0*/  F2FP.F16.E4M3.UNPACK_B R27, R7.H1 ;  /* 0x00000007ff1b723e */ /* 0x010fe200030006ff */
[----:B---3--:R0:W-:Y:S04]  /*309c0*/  STL.64 [R1+0x17d0], R22 ;  /* 0x0017d01601007387 */ /* 0x0081e80000100a00 */
[----:B--2---:R-:W-:Y:S04]  /*309d0*/  STL.64 [R1+0x17c8], R20 ;  /* 0x0017c81401007387 */ /* 0x004fe80000100a00 */
[----:B------:R-:W-:Y:S04]  /*309e0*/  STL.64 [R1+0x17e0], R14 ;  /* 0x0017e00e01007387 */ /* 0x000fe80000100a00 */
[----:B------:R1:W-:Y:S01]  /*309f0*/  STL.64 [R1+0x17d8], R12 ;  /* 0x0017d80c01007387 */ /* 0x0003e20000100a00 */
[----:B0-----:R-:W-:-:S02]  /*30a00*/  IMAD.MOV.U32 R23, RZ, RZ, R4 ;  /* 0x000000ffff177224 */ /* 0x001fc400078e0004 */
[----:B------:R-:W-:Y:S01]  /*30a10*/  IMAD.MOV.U32 R22, RZ, RZ, R5 ;  /* 0x000000ffff167224 */ /* 0x000fe200078e0005 */
[----:B-1----:R-:W2:Y:S04]  /*30a20*/  LDL.LU R12, [R1+0x40] ;  /* 0x00004000010c7983 */ /* 0x002ea80000300800 */
[----:B------:R-:W2:Y:S04]  /*30a30*/  LDL.LU R13, [R1+0x44] ;  /* 0x00004400010d7983 */ /* 0x000ea80000300800 */
[----:B------:R-:W2:Y:S04]  /*30a40*/  LDL.LU R14, [R1+0x48] ;  /* 0x00004800010e7983 */ /* 0x000ea80000300800 */
[----:B------:R-:W2:Y:S04]  /*30a50*/  LDL.LU R15, [R1+0x4c] ;  /* 0x00004c00010f7983 */ /* 0x000ea80000300800 */
[----:B------:R-:W3:Y:S04]  /*30a60*/  LDL.LU R8, [R1+0x388] ;  /* 0x0003880001087983 */ /* 0x000ee80000300800 */
[----:B------:R-:W4:Y:S04]  /*30a70*/  LDL.LU R10, [R1+0x38c] ;  /* 0x00038c00010a7983 */ /* 0x000f280000300800 */
[----:B------:R-:W-:Y:S04]  /*30a80*/  STL [R1+0x100], R26 ;  /* 0x0001001a01007387 */ /* 0x000fe80000100800 */
[----:B------:R-:W3:Y:S04]  /*30a90*/  LDL.LU R4, [R1] ;  /* 0x0000000001047983 */ /* 0x000ee80000300800 */
[----:B------:R-:W-:Y:S04]  /*30aa0*/  STL [R1+0x104], R27 ;  /* 0x0001041b01007387 */ /* 0x000fe80000100800 */
[----:B------:R-:W3:Y:S04]  /*30ab0*/  LDL.LU R5, [R1+0x4] ;  /* 0x0000040001057983 */ /* 0x000ee80000300800 */
[----:B------:R-:W3:Y:S04]  /*30ac0*/  LDL.LU R6, [R1+0x8] ;  /* 0x0000080001067983 */ /* 0x000ee80000300800 */
[----:B------:R-:W3:Y:S01]  /*30ad0*/  LDL.LU R7, [R1+0xc] ;  /* 0x00000c0001077983 */ /* 0x000ee20000300800 */
[----:B--2---:R-:W-:Y:S03]  /*30ae0*/  HMMA.16816.F32 R20, R16, R22, R12 ;  /* 0x000000161014723c */ /* 0x004fe6000000180c */
[----:B---3--:R-:W-:Y:S04]  /*30af0*/  STL.64 [R1+0x17b0], R6 ;  /* 0x0017b00601007387 */ /* 0x008fe80000100a00 */
[----:B------:R0:W-:Y:S04]  /*30b00*/  STL.64 [R1+0x17a8], R4 ;  /* 0x0017a80401007387 */ /* 0x0001e80000100a00 */
[----:B0-----:R-:W2:Y:S04]  /*30b10*/  LDL.LU R4, [R1+0x20] ;  /* 0x0000200001047983 */ /* 0x001ea80000300800 */
[----:B------:R-:W2:Y:S04]  /*30b20*/  LDL.LU R5, [R1+0x24] ;  /* 0x0000240001057983 */ /* 0x000ea80000300800 */
[----:B------:R-:W2:Y:S04]  /*30b30*/  LDL.LU R6, [R1+0x28] ;  /* 0x0000280001067983 */ /* 0x000ea80000300800 */
[----:B------:R-:W2:Y:S04]  /*30b40*/  LDL.LU R7, [R1+0x2c] ;  /* 0x00002c0001077983 */ /* 0x000ea80000300800 */
[----:B------:R-:W3:Y:S04]  /*30b50*/  LDL.LU.64 R14, [R1+0x17e0] ;  /* 0x0017e000010e7983 */ /* 0x000ee80000300a00 */
[----:B------:R-:W2:Y:S04]  /*30b60*/  LDL.LU.64 R12, [R1+0x17d8] ;  /* 0x0017d800010c7983 */ /* 0x000ea80000300a00 */
[----:B------:R-:W-:Y:S04]  /*30b70*/  STL.64 [R1+0x4d0], R20 ;  /* 0x0004d01401007387 */ /* 0x000fe80000100a00 */
[----:B------:R0:W-:Y:S04]  /*30b80*/  STL.64 [R1+0x4d8], R22 ;  /* 0x0004d81601007387 */ /* 0x0001e80000100a00 */
[----:B0-----:R-:W3:Y:S04]  /*30b90*/  LDL.LU.64 R22, [R1+0x17d0] ;  /* 0x0017d00001167983 */ /* 0x001ee80000300a00 */
[----:B------:R-:W3:Y:S01]  /*30ba0*/  LDL.LU.64 R20, [R1+0x17c8] ;  /* 0x0017c80001147983 */ /* 0x000ee20000300a00 */
[----:B------:R-:W-:-:S02]  /*30bb0*/  F2FP.F16.E4M3.UNPACK_B R24, R24.H1 ;  /* 0x00000018ff18723e */ /* 0x000fc400030006ff */
[----:B-----5:R-:W-:Y:S01]  /*30bc0*/  F2FP.F16.E4M3.UNPACK_B R25, R25.H1 ;  /* 0x00000019ff19723e */ /* 0x020fe200030006ff */
[----:B--2---:R-:W-:-:S07]  /*30bd0*/  IMAD.MOV.U32 R19, RZ, RZ, R13 ;  /* 0x000000ffff137224 */ /* 0x004fce00078e000d */
[----:B---3--:R-:W-:-:S15]  /*30be0*/  HMMA.16816.F32 R20, R16, R26, R20 ;  /* 0x0000001a1014723c */ /* 0x008fde0000001814 */
[----:B------:R-:W-:-:S04]  /*30bf0*/  NOP ;  /* 0x0000000000007918 */ /* 0x000fc80000000000 */
[----:B------:R-:W-:Y:S04]  /*30c00*/  STL.64 [R1+0x4e0], R20 ;  /* 0x0004e01401007387 */ /* 0x000fe80000100a00 */
[----:B------:R0:W-:Y:S04]  /*30c10*/  STL.64 [R1+0x4e8], R22 ;  /* 0x0004e81601007387 */ /* 0x0001e80000100a00 */
[----:B0-----:R-:W2:Y:S04]  /*30c20*/  LDL.LU.64 R22, [R1+0x17c0] ;  /* 0x0017c00001167983 */ /* 0x001ea80000300a00 */
[----:B------:R-:W3:Y:S04]  /*30c30*/  LDL.LU.64 R20, [R1+0x17b8] ;  /* 0x0017b80001147983 */ /* 0x000ee80000300a00 */
[----:B------:R-:W-:Y:S04]  /*30c40*/  STL [R1+0xf8], R24 ;  /* 0x0000f81801007387 */ /* 0x000fe80000100800 */
[----:B------:R0:W-:Y:S02]  /*30c50*/  STL [R1+0xfc], R25 ;  /* 0x0000fc1901007387 */ /* 0x0001e40000100800 */
[----:B0-----:R-:W-:Y:S02]  /*30c60*/  HMMA.16816.F32 R24, R16, R24, R4 ;  /* 0x000000181018723c */ /* 0x001fe40000001804 */
[----:B------:R-:W5:Y:S04]  /*30c70*/  LDL.LU.64 R6, [R1+0x17b0] ;  /* 0x0017b00001067983 */ /* 0x000f680000300a00 */
[----:B------:R-:W5:-:S13]  /*30c80*/  LDL.LU.64 R4, [R1+0x17a8] ;  /* 0x0017a80001047983 */ /* 0x000f5a0000300a00 */
[----:B------:R-:W-:Y:S04]  /*30c90*/  STL.64 [R1+0x500], R24 ;  /* 0x0005001801007387 */ /* 0x000fe80000100a00 */
[----:B------:R0:W-:Y:S04]  /*30ca0*/  STL.64 [R1+0x508], R26 ;  /* 0x0005081a01007387 */ /* 0x0001e80000100a00 */
[----:B0-----:R-:W4:Y:S04]  /*30cb0*/  LDL.LU.64 R26, [R1+0x17a0] ;  /* 0x0017a000011a7983 */ /* 0x001f280000300a00 */
[----:B------:R-:W4:Y:S01]  /*30cc0*/  LDL.LU.64 R24, [R1+0x1798] ;  /* 0x0017980001187983 */ /* 0x000f220000300a00 */
[----:B--2---:R-:W-:-:S02]  /*30cd0*/  F2FP.F16.E4M3.UNPACK_B R22, R22.H1 ;  /* 0x00000016ff16723e */ /* 0x004fc400030006ff */
[----:B------:R-:W-:Y:S02]  /*30ce0*/  F2FP.F16.E4M3.UNPACK_B R23, R23.H1 ;  /* 0x00000017ff17723e */ /* 0x000fe400030006ff */
[----:B---3--:R-:W-:Y:S01]  /*30cf0*/  F2FP.F16.E4M3.UNPACK_B R20, R20.H1 ;  /* 0x00000014ff14723e */ /* 0x008fe200030006ff */
[----:B------:R-:W-:Y:S01]  /*30d00*/  STL [R1+0xf0], R22 ;  /* 0x0000f01601007387 */ /* 0x000fe20000100800 */
[----:B------:R-:W-:-:S03]  /*30d10*/  F2FP.F16.E4M3.UNPACK_B R21, R21.H1 ;  /* 0x00000015ff15723e */ /* 0x000fc600030006ff */
[----:B------:R-:W-:Y:S04]  /*30d20*/  STL [R1+0xf4], R23 ;  /* 0x0000f41701007387 */ /* 0x000fe80000100800 */
[----:B------:R-:W-:Y:S01]  /*30d30*/  STL [R1+0xe8], R20 ;  /* 0x0000e81401007387 */ /* 0x000fe20000100800 */
[----:B----4-:R-:W-:-:S15]  /*30d40*/  HMMA.16816.F32 R24, R16, R22, R24 ;  /* 0x000000161018723c */ /* 0x010fde0000001818 */
[----:B------:R-:W-:-:S04]  /*30d50*/  NOP ;  /* 0x0000000000007918 */ /* 0x000fc80000000000 */
[----:B------:R-:W-:Y:S04]  /*30d60*/  STL.64 [R1+0x510], R24 ;  /* 0x0005101801007387 */ /* 0x000fe80000100a00 */
[----:B------:R-:W-:Y:S04]  /*30d70*/  STL.64 [R1+0x518], R26 ;  /* 0x0005181a01007387 */ /* 0x000fe80000100a00 */
[----:B------:R5:W-:Y:S02]  /*30d80*/  STL [R1+0xec], R21 ;  /* 0x0000ec1501007387 */ /* 0x000be40000100800 */
[----:B-----5:R-:W-:Y:S02]  /*30d90*/  HMMA.16816.F32 R20, R16, R20, R4 ;  /* 0x000000141014723c */ /* 0x020fe40000001804 */
[----:B------:R-:W2:Y:S04]  /*30da0*/  LDL.LU.64 R6, [R1+0x1790] ;  /* 0x0017900001067983 */ /* 0x000ea80000300a00 */
[----:B------:R-:W3:Y:S01]  /*30db0*/  LDL.LU.64 R4, [R1+0x1788] ;  /* 0x0017880001047983 */ /* 0x000ee20000300a00 */
[----:B------:R-:W-:-:S02]  /*30dc0*/  F2FP.F16.E4M3.UNPACK_B R25, R8.H1 ;  /* 0x00000008ff19723e */ /* 0x000fc400030006ff */
[----:B------:R-:W-:-:S10]  /*30dd0*/  F2FP.F16.E4M3.UNPACK_B R24, R10.H1 ;  /* 0x0000000aff18723e */ /* 0x000fd400030006ff */
[----:B------:R-:W-:Y:S04]  /*30de0*/  STL.64 [R1+0x530], R20 ;  /* 0x0005301401007387 */ /* 0x000fe80000100a00 */
[----:B------:R2:W-:Y:S02]  /*30df0*/  STL.64 [R1+0x538], R22 ;  /* 0x0005381601007387 */ /* 0x0005e40000100a00 */
[----:B--2---:R-:W-:Y:S02]  /*30e00*/  IMAD.MOV.U32 R22, RZ, RZ, R6 ;  /* 0x000000ffff167224 */ /* 0x004fe400078e0006 */
[----:B---3--:R-:W-:Y:S02]  /*30e10*/  IMAD.MOV.U32 R20, RZ, RZ, R4 ;  /* 0x000000ffff147224 */ /* 0x008fe400078e0004 */
[----:B------:R-:W2:Y:S01]  /*30e20*/  LDL.LU R4, [R1+0x1784] ;  /* 0x0017840001047983 */ /* 0x000ea20000300800 */
[----:B------:R-:W-:-:S03]  /*30e30*/  IMAD.MOV.U32 R21, RZ, RZ, R5 ;  /* 0x000000ffff157224 */ /* 0x000fc600078e0005 */
[----:B------:R-:W-:Y:S01]  /*30e40*/  STL [R1+0xe0], R25 ;  /* 0x0000e01901007387 */ /* 0x000fe20000100800 */
[----:B------:R-:W-:-:S03]  /*30e50*/  IMAD.MOV.U32 R23, RZ, RZ, R7 ;  /* 0x000000ffff177224 */ /* 0x000fc600078e0007 */
[----:B------:R-:W2:Y:S04]  /*30e60*/  LDL.LU R5, [R1+0x1780] ;  /* 0x0017800001057983 */ /* 0x000ea80000300800 */
[----:B------:R-:W-:Y:S04]  /*30e70*/  STL [R1+0xe4], R24 ;  /* 0x0000e41801007387 */ /* 0x000fe80000100800 */
[----:B------:R-:W2:Y:S04]  /*30e80*/  LDL.LU R6, [R1+0x177c] ;  /* 0x00177c0001067983 */ /* 0x000ea80000300800 */
[----:B------:R-:W2:Y:S04]  /*30e90*/  LDL.LU R7, [R1+0x1778] ;  /* 0x0017780001077983 */ /* 0x000ea80000300800 */
[----:B------:R-:W3:Y:S04]  /*30ea0*/  LDL.LU R26, [R1+0x3b8] ;  /* 0x0003b800011a7983 */ /* 0x000ee80000300800 */
[----:B------:R-:W4:Y:S04]  /*30eb0*/  LDL.LU R27, [R1+0x3bc] ;  /* 0x0003bc00011b7983 */ /* 0x000f280000300800 */
[----:B------:R-:W5:Y:S04]  /*30ec0*/  LDL.LU R8, [R1+0x3c8] ;  /* 0x0003c80001087983 */ /* 0x000f680000300800 */
[----:B------:R-:W3:Y:S04]  /*30ed0*/  LDL.LU R10, [R1+0x3cc] ;  /* 0x0003cc00010a7983 */ /* 0x000ee80000300800 */
[----:B------:R0:W-:Y:S04]  /*30ee0*/  STL.64 [R1+0x1748], R22 ;  /* 0x0017481601007387 */ /* 0x0001e80000100a00 */
[----:B------:R-:W-:Y:S01]  /*30ef0*/  STL.64 [R1+0x1740], R20 ;  /* 0x0017401401007387 */ /* 0x000fe20000100a00 */
[----:B0-----:R-:W-:Y:S01]  /*30f00*/  IMAD.MOV.U32 R23, RZ, RZ, R24 ;  /* 0x000000ffff177224 */ /* 0x001fe200078e0018 */
[----:B------:R-:W-:Y:S01]  /*30f10*/  F2FP.F16.E4M3.UNPACK_B R24, R14.H1 ;  /* 0x0000000eff18723e */ /* 0x000fe200030006ff */
[----:B------:R-:W-:Y:S01]  /*30f20*/  IMAD.MOV.U32 R22, RZ, RZ, R25 ;  /* 0x000000ffff167224 */ /* 0x000fe200078e0019 */
[----:B------:R-:W4:Y:S01]  /*30f30*/  LDL.LU R14, [R1+0x1774] ;  /* 0x00177400010e7983 */ /* 0x000f220000300800 */
[----:B------:R-:W-:-:S03]  /*30f40*/  F2FP.F16.E4M3.UNPACK_B R25, R0.H1 ;  /* 0x00000000ff19723e */ /* 0x000fc600030006ff */
[----:B------:R-:W4:Y:S04]  /*30f50*/  LDL.LU R0, [R1+0x1770] ;  /* 0x0017700001007983 */ /* 0x000f280000300800 */
[----:B------:R-:W-:Y:S01]  /*30f60*/  STL [R1+0xd8], R24 ;  /* 0x0000d81801007387 */ /* 0x000fe20000100800 */
[----:B--2---:R-:W-:-:S15]  /*30f70*/  HMMA.16816.F32 R4, R16, R22, R4 ;  /* 0x000000161004723c */ /* 0x004fde0000001804 */
[----:B------:R-:W-:-:S04]  /*30f80*/  NOP ;  /* 0x0000000000007918 */ /* 0x000fc80000000000 */
[----:B------:R-:W-:Y:S04]  /*30f90*/  STL.64 [R1+0x540], R4 ;  /* 0x0005400401007387 */ /* 0x000fe80000100a00 */
[----:B------:R-:W-:Y:S04]  /*30fa0*/  STL.64 [R1+0x548], R6 ;  /* 0x0005480601007387 */ /* 0x000fe80000100a00 */
[----:B------:R-:W-:Y:S04]  /*30fb0*/  STL [R1+0xdc], R25 ;  /* 0x0000dc1901007387 */ /* 0x000fe80000100800 */
[----:B---3--:R-:W-:Y:S04]  /*30fc0*/  STL.64 [R1+0x1768], R10 ;  /* 0x0017680a01007387 */ /* 0x008fe80000100a00 */
[----:B-----5:R0:W-:Y:S04]  /*30fd0*/  STL.64 [R1+0x1760], R8 ;  /* 0x0017600801007387 */ /* 0x0201e80000100a00 */
[----:B----4-:R-:W1:Y:S04]  /*30fe0*/  LDS.64 R6, [R0+UR9+0x8c00] ;  /* 0x008c000900067984 */ /* 0x010e680008000a00 */
[----:B------:R-:W2:Y:S04]  /*30ff0*/  LDS.64 R4, [R14+UR9+0x8800] ;  /* 0x008800090e047984 */ /* 0x000ea80008000a00 */
[----:B0-----:R-:W3:Y:S04]  /*31000*/  LDL.LU R8, [R1+0xc0] ;  /* 0x0000c00001087983 */ /* 0x001ee80000300800 */
[----:B------:R-:W3:Y:S01]  /*31010*/  LDL.LU R9, [R1+0xc4] ;  /* 0x0000c40001097983 */ /* 0x000ee20000300800 */
[----:B------:R-:W-:-:S02]  /*31020*/  IMAD.MOV.U32 R10, RZ, RZ, R3 ;  /* 0x000000ffff0a7224 */ /* 0x000fc400078e0003 */
[----:B------:R-:W-:Y:S01]  /*31030*/  IMAD.MOV.U32 R11, RZ, RZ, R2 ;  /* 0x000000ffff0b7224 */ /* 0x000fe200078e0002 */
[----:B------:R-:W-:Y:S01]  /*31040*/  F2FP.F16.E4M3.UNPACK_B R20, R26.H1 ;  /* 0x0000001aff14723e */ /* 0x000fe200030006ff */
[----:B------:R-:W0:Y:S01]  /*31050*/  LDS.64 R2, [R0+UR9+0x8800] ;  /* 0x0088000900027984 */ /* 0x000e220008000a00 */
[----:B------:R-:W-:-:S03]  /*31060*/  F2FP.F16.E4M3.UNPACK_B R21, R27.H1 ;  /* 0x0000001bff15723e */ /* 0x000fc600030006ff */
[----:B-1----:R-:W-:Y:S04]  /*31070*/  STL.64 [R1+0x1758], R6 ;  /* 0x0017580601007387 */ /* 0x002fe80000100a00 */
[----:B--2---:R1:W-:Y:S04]  /*31080*/  STL.64 [R1+0x1750], R4 ;  /* 0x0017500401007387 */ /* 0x0043e80000100a00 */
[----:B-1----:R-:W2:Y:S04]  /*31090*/  LDL.LU R4, [R1+0xb0] ;  /* 0x0000b00001047983 */ /* 0x002ea80000300800 */
[----:B------:R-:W2:Y:S04]  /*310a0*/  LDL.LU R5, [R1+0xb4] ;  /* 0x0000b40001057983 */ /* 0x000ea80000300800 */
[----:B------:R-:W2:Y:S01]  /*310b0*/  LDL.LU R6, [R1+0xb8] ;  /* 0x0000b80001067983 */ /* 0x000ea20000300800 */
[----:B---3--:R-:W-:Y:S03]  /*310c0*/  HMMA.16816.F32 R24, R16, R24, R8 ;  /* 0x000000181018723c */ /* 0x008fe60000001808 */
[----:B------:R-:W3:Y:S04]  /*310d0*/  LDL.LU.64 R10, [R1+0x1768] ;  /* 0x00176800010a7983 */ /* 0x000ee80000300a00 */
[----:B------:R-:W4:Y:S01]  /*310e0*/  LDL.LU.64 R8, [R1+0x1760] ;  /* 0x0017600001087983 */ /* 0x000f220000300a00 */
[----:B------:R-:W-:-:S03]  /*310f0*/  IMAD.MOV.U32 R7, RZ, RZ, R15 ;  /* 0x000000ffff077224 */ /* 0x000fc600078e000f */
[----:B------:R-:W-:Y:S01]  /*31100*/  STL [R1+0xd0], R20 ;  /* 0x0000d01401007387 */ /* 0x000fe20000100800 */
[----:B------:R-:W-:Y:S02]  /*31110*/  F2FP.F16.E4M3.UNPACK_B R28, R28.H1 ;  /* 0x0000001cff1c723e */ /* 0x000fe400030006ff */
[----:B------:R-:W-:Y:S01]  /*31120*/  F2FP.F16.E4M3.UNPACK_B R29, R29.H1 ;  /* 0x0000001dff1d723e */ /* 0x000fe200030006ff */
[----:B------:R-:W1:Y:S04]  /*31130*/  LDS.64 R14, [R14+UR9+0x8c00] ;  /* 0x008c00090e0e7984 */ /* 0x000e680008000a00 */
[----:B------:R-:W-:Y:S04]  /*31140*/  STL.64 [R1+0x560], R24 ;  /* 0x0005601801007387 */ /* 0x000fe80000100a00 */
[----:B------:R-:W-:Y:S04]  /*31150*/  STL.64 [R1+0x568], R26 ;  /* 0x0005681a01007387 */ /* 0x000fe80000100a00 */
[----:B------:R2:W-:Y:S01]  /*31160*/  STL [R1+0xd4], R21 ;  /* 0x0000d41501007387 */ /* 0x0005e20000100800 */
[----:B---3--:R-:W-:-:S02]  /*31170*/  IMAD.MOV.U32 R16, RZ, RZ, R11 ;  /* 0x000000ffff107224 */ /* 0x008fc400078e000b */
[----:B----4-:R-:W-:-:S07]  /*31180*/  IMAD.MOV.U32 R18, RZ, RZ, R9 ;  /* 0x000000ffff127224 */ /* 0x010fce00078e0009 */
[----:B--2---:R-:W-:Y:S01]  /*31190*/  HMMA.16816.F32 R20, R16, R20, R4 ;  /* 0x000000141014723c */ /* 0x004fe20000001804 */
[----:B------:R-:W2:Y:S04]  /*311a0*/  LDL.LU.64 R6, [R1+0x1758] ;  /* 0x0017580001067983 */ /* 0x000ea80000300a00 */
[----:B------:R-:W3:-:S14]  /*311b0*/  LDL.LU.64 R4, [R1+0x1750] ;  /* 0x0017500001047983 */ /* 0x000edc0000300a00 */
[----:B------:R-:W-:Y:S04]  /*311c0*/  STL.64 [R1+0x580], R20 ;  /* 0x0005801401007387 */ /* 0x000fe80000100a00 */
[----:B------:R4:W-:Y:S04]  /*311d0*/  STL.64 [R1+0x588], R22 ;  /* 0x0005881601007387 */ /* 0x0009e80000100a00 */
[----:B----4-:R-:W4:Y:S04]  /*311e0*/  LDL.LU.64 R22, [R1+0x1748] ;  /* 0x0017480001167983 */ /* 0x010f280000300a00 */
[----:B------:R-:W4:Y:S01]  /*311f0*/  LDL.LU.64 R20, [R1+0x1740] ;  /* 0x0017400001147983 */ /* 0x000f220000300a00 */
[----:B------:R-:W-:-:S02]  /*31200*/  F2FP.F16.E4M3.UNPACK_B R24, R8.H1 ;  /* 0x00000008ff18723e */ /* 0x000fc400030006ff */
[----:B------:R-:W-:-:S03]  /*31210*/  F2FP.F16.E4M3.UNPACK_B R25, R10.H1 ;  /* 0x0000000aff19723e */ /* 0x000fc600030006ff */
[----:B------:R-:W-:Y:S04]  /*31220*/  STL [R1+0xc0], R24 ;  /* 0x0000c01801007387 */ /* 0x000fe80000100800 */
[----:B----4-:R-:W-:-:S15]  /*31230*/  HMMA.16816.F32 R20, R16, R24, R20 ;  /* 0x000000181014723c */ /* 0x010fde0000001814 */
[----:B------:R-:W-:-:S04]  /*31240*/  NOP ;  /* 0x0000000000007918 */ /* 0x000fc80000000000 */
[----:B------:R-:W-:Y:S04]  /*31250*/  STL.64 [R1+0x5c0], R20 ;  /* 0x0005c01401007387 */ /* 0x000fe80000100a00 */
[----:B------:R4:W-:Y:S04]  /*31260*/  STL.64 [R1+0x5c8], R22 ;  /* 0x0005c81601007387 */ /* 0x0009e80000100a00 */
[----:B----4-:R-:W4:Y:S04]  /*31270*/  LDL.LU.64 R22, [R1+0x1738] ;  /* 0x0017380001167983 */ /* 0x010f280000300a00 */
[----:B------:R-:W4:Y:S01]  /*31280*/  LDL.LU.64 R20, [R1+0x1730] ;  /* 0x0017300001147983 */ /* 0x000f220000300a00 */
[----:B------:R-:W-:-:S05]  /*31290*/  IMAD.MOV.U32 R0, RZ, RZ, R25 ;  /* 0x000000ffff007224 */ /* 0x000fca00078e0019 */
[----:B------:R-:W-:Y:S04]  /*312a0*/  STL [R1+0x1610], R0 ;  /* 0x0016100001007387 */ /* 0x000fe80000100800 */
[----:B------:R5:W-:Y:S04]  /*312b0*/  STL [R1+0x16f0], R12 ;  /* 0x0016f00c01007387 */ /* 0x000be80000100800 */
[----:B-----5:R-:W5:Y:S04]  /*312c0*/  LDL.LU R12, [R1+0x1c0] ;  /* 0x0001c000010c7983 */ /* 0x020f680000300800 */
[----:B------:R-:W5:Y:S01]  /*312d0*/  LDL.LU R13, [R1+0x1c4] ;  /* 0x0001c400010d7983 */ /* 0x000f620000300800 */
[----:B----4-:R-:W-:Y:S03]  /*312e0*/  HMMA.16816.F32 R8, R16, R28, R20 ;  /* 0x0000001c1008723c */ /* 0x010fe60000001814 */
[----:B------:R-:W4:-:S15]  /*312f0*/  LDL.LU R18, [R1+0x1d0] ;  /* 0x0001d00001127983 */ /* 0x000f1e0000300800 */
[----:B------:R-:W-:Y:S01]  /*31300*/  NOP ;  /* 0x0000000000007918 */ /* 0x000fe20000000000 */
[----:B------:R0:W-:Y:S04]  /*31310*/  STL.64 [R1+0x5e0], R8 ;  /* 0x0005e00801007387 */ /* 0x0001e80000100a00 */
[----:B------:R-:W-:Y:S04]  /*31320*/  STL.64 [R1+0x5e8], R10 ;  /* 0x0005e80a01007387 */ /* 0x000fe80000100a00 */
[----:B------:R-:W4:Y:S04]  /*31330*/  LDL.LU R19, [R1+0x1d4] ;  /* 0x0001d40001137983 */ /* 0x000f280000300800 */
[----:B------:R-:W2:Y:S04]  /*31340*/  LDL.LU R20, [R1+0x2c0] ;  /* 0x0002c00001147983 */ /* 0x000ea80000300800 */
[----:B------:R-:W2:Y:S04]  /*31350*/  LDL.LU R21, [R1+0x2c4] ;  /* 0x0002c40001157983 */ /* 0x000ea80000300800 */
[----:B------:R-:W2:Y:S04]  /*31360*/  LDL.LU R22, [R1+0x2c8] ;  /* 0x0002c80001167983 */ /* 0x000ea80000300800 */
[----:B------:R-:W2:Y:S01]  /*31370*/  LDL.LU R23, [R1+0x2cc] ;  /* 0x0002cc0001177983 */ /* 0x000ea20000300800 */
[----:B0-----:R-:W-:-:S03]  /*31380*/  IMAD.MOV.U32 R8, RZ, RZ, R2 ;  /* 0x000000ffff087224 */ /* 0x001fc600078e0002 */
[----:B--2---:R-:W-:Y:S04]  /*31390*/  STL.64 [R1+0x1728], R22 ;  /* 0x0017281601007387 */ /* 0x004fe80000100a00 */
[----:B------:R0:W-:Y:S04]  /*313a0*/  STL.64 [R1+0x1720], R20 ;  /* 0x0017201401007387 */ /* 0x0001e80000100a00 */
[----:B0-----:R-:W4:Y:S04]  /*313b0*/  LDL.LU R20, [R1+0x3f0] ;  /* 0x0003f00001147983 */ /* 0x001f280000300800 */
[----:B------:R-:W4:Y:S04]  /*313c0*/  LDL.LU R21, [R1+0x3f4] ;  /* 0x0003f40001157983 */ /* 0x000f280000300800 */
[----:B------:R-:W4:Y:S04]  /*313d0*/  LDL.LU R22, [R1+0x3f8] ;  /* 0x0003f80001167983 */ /* 0x000f280000300800 */
[----:B------:R-:W4:Y:S01]  /*313e0*/  LDL.LU R23, [R1+0x3fc] ;  /* 0x0003fc0001177983 */ /* 0x000f220000300800 */
[----:B------:R-:W-:-:S02]  /*313f0*/  IMAD.MOV.U32 R9, RZ, RZ, R6 ;  /* 0x000000ffff097224 */ /* 0x000fc400078e0006 */
[----:B---3--:R-:W-:Y:S01]  /*31400*/  IMAD.MOV.U32 R10, RZ, RZ, R4 ;  /* 0x000000ffff0a7224 */ /* 0x008fe200078e0004 */
[----:B------:R-:W2:Y:S01]  /*31410*/  LDL.LU R26, [R1+0x1b0] ;  /* 0x0001b000011a7983 */ /* 0x000ea20000300800 */
[----:B-1----:R-:W-:-:S03]  /*31420*/  IMAD.MOV.U32 R11, RZ, RZ, R14 ;  /* 0x000000ffff0b7224 */ /* 0x002fc600078e000e */
[----:B------:R-:W2:Y:S04]  /*31430*/  LDL.LU R27, [R1+0x1b4] ;  /* 0x0001b400011b7983 */ /* 0x000ea80000300800 */
[----:B------:R-:W3:Y:S04]  /*31440*/  LDL.LU R24, [R1+0x1b8] ;  /* 0x0001b80001187983 */ /* 0x000ee80000300800 */
[----:B------:R-:W3:Y:S04]  /*31450*/  LDL.LU R25, [R1+0x1bc] ;  /* 0x0001bc0001197983 */ /* 0x000ee80000300800 */
[----:B------:R0:W-:Y:S04]  /*31460*/  STL.64 [R1+0x1598], R28 ;  /* 0x0015981c01007387 */ /* 0x0001e80000100a00 */
[----:B0-----:R-:W2:Y:S04]  /*31470*/  LDL.LU R28, [R1+0x1c8] ;  /* 0x0001c800011c7983 */ /* 0x001ea80000300800 */
[----:B------:R-:W2:Y:S01]  /*31480*/  LDL.LU R29, [R1+0x1cc] ;  /* 0x0001cc00011d7983 */ /* 0x000ea20000300800 */
[----:B----4-:R-:W-:Y:S03]  /*31490*/  HMMA.16816.F32 R16, R8, R18, R20 ;  /* 0x000000120810723c */ /* 0x010fe60000001814 */
[----:B------:R-:W5:Y:S04]  /*314a0*/  LDL.LU.64 R22, [R1+0x1728] ;  /* 0x0017280001167983 */ /* 0x000f680000300a00 */
[----:B------:R-:W5:-:S12]  /*314b0*/  LDL.LU.64 R20, [R1+0x1720] ;  /* 0x0017200001147983 */ /* 0x000f580000300a00 */
[----:B------:R-:W-:Y:S04]  /*314c0*/  STL.64 [R1+0x1690], R18 ;  /* 0x0016901201007387 */ /* 0x000fe80000100a00 */
[----:B------:R0:W-:Y:S04]  /*314d0*/  STL.64 [R1+0x1688], R16 ;  /* 0x0016881001007387 */ /* 0x0001e80000100a00 */
[----:B0-----:R-:W2:Y:S04]  /*314e0*/  LDL.LU R16, [R1+0x3e0] ;  /* 0x0003e00001107983 */ /* 0x001ea80000300800 */
[----:B------:R-:W2:Y:S04]  /*314f0*/  LDL.LU R17, [R1+0x3e4] ;  /* 0x0003e40001117983 */ /* 0x000ea80000300800 */
[----:B------:R-:W2:Y:S04]  /*31500*/  LDL.LU R18, [R1+0x3e8] ;  /* 0x0003e80001127983 */ /* 0x000ea80000300800 */
[----:B------:R-:W2:Y:S02]  /*31510*/  LDL.LU R19, [R1+0x3ec] ;  /* 0x0003ec0001137983 */ /* 0x000ea40000300800 */
[C---:B--2---:R-:W-:Y:S08]  /*31520*/  HMMA.16816.F32 R16, R8.reuse, R28, R16 ;  /* 0x0000001c0810723c */ /* 0x044ff00000001810 */
[----:B-----5:R-:W-:Y:S11]  /*31530*/  HMMA.16816.F32 R8, R8, R12, R20 ;  /* 0x0000000c0808723c */ /* 0x020ff60000001814 */
[----:B------:R-:W-:Y:S04]  /*31540*/  STL.64 [R1+0xb0], R16 ;  /* 0x0000b01001007387 */ /* 0x000fe80000100a00 */
[----:B------:R-:W-:Y:S04]  /*31550*/  STL.64 [R1+0xb8], R18 ;  /* 0x0000b81201007387 */ /* 0x000fe80000100a00 */
[----:B------:R-:W2:Y:S04]  /*31560*/  LDL.LU R22, [R1+0x1a8] ;  /* 0x0001a80001167983 */ /* 0x000ea80000300800 */
[----:B------:R-:W-:Y:S04]  /*31570*/  STL.64 [R1+0xa0], R8 ;  /* 0x0000a00801007387 */ /* 0x000fe80000100a00 */
[----:B------:R-:W-:Y:S04]  /*31580*/  STL.64 [R1+0xa8], R10 ;  /* 0x0000a80a01007387 */ /* 0x000fe80000100a00 */
[----:B------:R-:W2:Y:S04]  /*31590*/  LDL.LU R23, [R1+0x1ac] ;  /* 0x0001ac0001177983 */ /* 0x000ea80000300800 */
[----:B--2---:R0:W-:Y:S04]  /*315a0*/  STL.64 [R1+0x1708], R22 ;  /* 0x0017081601007387 */ /* 0x0041e80000100a00 */
[----:B------:R-:W2:Y:S04]  /*315b0*/  LDL.LU R20, [R1+0x2a0] ;  /* 0x0002a00001147983 */ /* 0x000ea80000300800 */
[----:B------:R-:W2:Y:S04]  /*315c0*/  LDL.LU R21, [R1+0x2a4] ;  /* 0x0002a40001157983 */ /* 0x000ea80000300800 */
[----:B0-----:R-:W4:Y:S04]  /*315d0*/  LDL.LU R22, [R1+0x2a8] ;  /* 0x0002a80001167983 */ /* 0x001f280000300800 */
[----:B------:R-:W4:Y:S01]  /*315e0*/  LDL.LU R23, [R1+0x2ac] ;  /* 0x0002ac0001177983 */ /* 0x000f220000300800 */
[----:B------:R-:W-:-:S03]  /*315f0*/  IMAD.MOV.U32 R8, RZ, RZ, R2 ;  /* 0x000000ffff087224 */ /* 0x000fc600078e0002 */
[----:B----4-:R-:W-:Y:S04]  /*31600*/  STL.64 [R1+0x1718], R22 ;  /* 0x0017181601007387 */ /* 0x010fe80000100a00 */
[----:B--2---:R0:W-:Y:S04]  /*31610*/  STL.64 [R1+0x1710], R20 ;  /* 0x0017101401007387 */ /* 0x0041e80000100a00 */
[----:B0-----:R-:W3:Y:S04]  /*31620*/  LDL.LU R20, [R1+0x2b0] ;  /* 0x0002b00001147983 */ /* 0x001ee80000300800 */
[----:B------:R-:W3:Y:S04]  /*31630*/  LDL.LU R21, [R1+0x2b4] ;  /* 0x0002b40001157983 */ /* 0x000ee80000300800 */
[----:B------:R-:W3:Y:S04]  /*31640*/  LDL.LU R22, [R1+0x2b8] ;  /* 0x0002b80001167983 */ /* 0x000ee80000300800 */
[----:B------:R-:W3:Y:S01]  /*31650*/  LDL.LU R23, [R1+0x2bc] ;  /* 0x0002bc0001177983 */ /* 0x000ee20000300800 */
[----:B------:R-:W-:-:S02]  /*31660*/  IMAD.MOV.U32 R9, RZ, RZ, R6 ;  /* 0x000000ffff097224 */ /* 0x000fc400078e0006 */
[----:B------:R-:W-:Y:S01]  /*31670*/  IMAD.MOV.U32 R10, RZ, RZ, R4 ;  /* 0x000000ffff0a7224 */ /* 0x000fe200078e0004 */
[----:B------:R-:W2:Y:S01]  /*31680*/  LDL.LU R16, [R1+0x290] ;  /* 0x0002900001107983 */ /* 0x000ea20000300800 */
[----:B------:R-:W-:-:S03]  /*31690*/  IMAD.MOV.U32 R11, RZ, RZ, R14 ;  /* 0x000000ffff0b7224 */ /* 0x000fc600078e000e */
[----:B------:R-:W2:Y:S04]  /*316a0*/  LDL.LU R17, [R1+0x294] ;  /* 0x0002940001117983 */ /* 0x000ea80000300800 */
[----:B------:R-:W2:Y:S04]  /*316b0*/  LDL.LU R18, [R1+0x298] ;  /* 0x0002980001127983 */ /* 0x000ea80000300800 */
[----:B------:R-:W2:Y:S01]  /*316c0*/  LDL.LU R19, [R1+0x29c] ;  /* 0x00029c0001137983 */ /* 0x000ea20000300800 */
[----:B---3--:R-:W-:Y:S03]  /*316d0*/  HMMA.16816.F32 R8, R8, R24, R20 ;  /* 0x000000180808723c */ /* 0x008fe60000001814 */
        /* <DEDUP_REMOVED lines=10> */
[----:B------:R-:W3:-:S14]  /*31780*/  LDL.LU R26, [R1+0x178] ;  /* 0x00017800011a7983 */ /* 0x000edc0000300800 */
[----:B------:R0:W-:Y:S04]  /*31790*/  STL.64 [R1+0x80], R8 ;  /* 0x0000800801007387 */ /* 0x0001e80000100a00 */
[----:B------:R-:W-:Y:S04]  /*317a0*/  STL.64 [R1+0x88], R10 ;  /* 0x0000880a01007387 */ /* 0x000fe80000100a00 */
[----:B------:R-:W3:Y:S04]  /*317b0*/  LDL.LU R27, [R1+0x17c] ;  /* 0x00017c00011b7983 */ /* 0x000ee80000300800 */
[----:B------:R-:W4:Y:S04]  /*317c0*/  LDL.LU R24, [R1+0x180] ;  /* 0x0001800001187983 */ /* 0x000f280000300800 */
[----:B------:R-:W4:Y:S01]  /*317d0*/  LDL.LU R25, [R1+0x184] ;  /* 0x0001840001197983 */ /* 0x000f220000300800 */
[----:B0-----:R-:W-:-:S03]  /*317e0*/  IMAD.MOV.U32 R8, RZ, RZ, R2 ;  /* 0x000000ffff087224 */ /* 0x001fc600078e0002 */
[----:B---3--:R-:W-:Y:S04]  /*317f0*/  STL.64 [R1+0x16e8], R26 ;  /* 0x0016e81a01007387 */ /* 0x008fe80000100a00 */
[----:B----4-:R0:W-:Y:S04]  /*31800*/  STL.64 [R1+0x16e0], R24 ;  /* 0x0016e01801007387 */ /* 0x0101e80000100a00 */
[----:B------:R-:W3:Y:S04]  /*31810*/  LDL.LU R28, [R1+0x188] ;  /* 0x00018800011c7983 */ /* 0x000ee80000300800 */
[----:B------:R-:W3:Y:S04]  /*31820*/  LDL.LU R29, [R1+0x18c] ;  /* 0x00018c00011d7983 */ /* 0x000ee80000300800 */
[----:B------:R-:W4:Y:S04]  /*31830*/  LDL.LU R12, [R1+0x1a0] ;  /* 0x0001a000010c7983 */ /* 0x000f280000300800 */
[----:B------:R-:W4:Y:S04]  /*31840*/  LDL.LU R13, [R1+0x1a4] ;  /* 0x0001a400010d7983 */ /* 0x000f280000300800 */
[----:B0-----:R-:W5:Y:S04]  /*31850*/  LDL.LU R24, [R1+0x270] ;  /* 0x0002700001187983 */ /* 0x001f680000300800 */
[----:B------:R-:W5:Y:S04]  /*31860*/  LDL.LU R25, [R1+0x274] ;  /* 0x0002740001197983 */ /* 0x000f680000300800 */
[----:B------:R-:W3:Y:S04]  /*31870*/  LDL.LU R26, [R1+0x278] ;  /* 0x00027800011a7983 */ /* 0x000ee80000300800 */
[----:B------:R-:W3:Y:S01]  /*31880*/  LDL.LU R27, [R1+0x27c] ;  /* 0x00027c00011b7983 */ /* 0x000ee20000300800 */
[----:B------:R-:W-:-:S02]  /*31890*/  IMAD.MOV.U32 R9, RZ, RZ, R6 ;  /* 0x000000ffff097224 */ /* 0x000fc400078e0006 */
[----:B------:R-:W-:Y:S02]  /*318a0*/  IMAD.MOV.U32 R10, RZ, RZ, R4 ;  /* 0x000000ffff0a7224 */ /* 0x000fe400078e0004 */
[----:B------:R-:W-:-:S07]  /*318b0*/  IMAD.MOV.U32 R11, RZ, RZ, R14 ;  /* 0x000000ffff0b7224 */ /* 0x000fce00078e000e */
[----:B--2---:R-:W-:Y:S01]  /*318c0*/  HMMA.16816.F32 R8, R8, R22, R16 ;  /* 0x000000160808723c */ /* 0x004fe20000001810 */
[----:B---3--:R-:W-:Y:S04]  /*318d0*/  STL.64 [R1+0x1700], R26 ;  /* 0x0017001a01007387 */ /* 0x008fe80000100a00 */
[----:B-----5:R0:W-:Y:S04]  /*318e0*/  STL.64 [R1+0x16f8], R24 ;  /* 0x0016f81801007387 */ /* 0x0201e80000100a00 */
[----:B0-----:R-:W4:Y:S04]  /*318f0*/  LDL.LU R24, [R1+0x280] ;  /* 0x0002800001187983 */ /* 0x001f280000300800 */
[----:B------:R-:W4:Y:S04]  /*31900*/  LDL.LU R25, [R1+0x284] ;  /* 0x0002840001197983 */ /* 0x000f280000300800 */
[----:B------:R-:W4:Y:S04]  /*31910*/  LDL.LU R26, [R1+0x288] ;  /* 0x00028800011a7983 */ /* 0x000f280000300800 */
[----:B------:R-:W4:Y:S04]  /*31920*/  LDL.LU R27, [R1+0x28c] ;  /* 0x00028c00011b7983 */ /* 0x000f280000300800 */
[----:B------:R-:W2:Y:S04]  /*31930*/  LDL.LU R22, [R1+0x170] ;  /* 0x0001700001167983 */ /* 0x000ea80000300800 */
[----:B------:R-:W-:Y:S04]  /*31940*/  STL.64 [R1+0x70], R8 ;  /* 0x0000700801007387 */ /* 0x000fe80000100a00 */
[----:B------:R-:W-:Y:S04]  /*31950*/  STL.64 [R1+0x78], R10 ;  /* 0x0000780a01007387 */ /* 0x000fe80000100a00 */
[----:B------:R-:W2:Y:S04]  /*31960*/  LDL.LU R23, [R1+0x174] ;  /* 0x0001740001177983 */ /* 0x000ea80000300800 */
[----:B--2---:R0:W-:Y:S04]  /*31970*/  STL.64 [R1+0x16c8], R22 ;  /* 0x0016c81601007387 */ /* 0x0041e80000100a00 */
[----:B------:R-:W2:Y:S04]  /*31980*/  LDL.LU R20, [R1+0x250] ;  /* 0x0002500001147983 */ /* 0x000ea80000300800 */
[----:B------:R-:W2:Y:S04]  /*31990*/  LDL.LU R21, [R1+0x254] ;  /* 0x0002540001157983 */ /* 0x000ea80000300800 */
[----:B0-----:R-:W3:Y:S04]  /*319a0*/  LDL.LU R22, [R1+0x258] ;  /* 0x0002580001167983 */ /* 0x001ee80000300800 */
[----:B------:R-:W3:Y:S01]  /*319b0*/  LDL.LU R23, [R1+0x25c] ;  /* 0x00025c0001177983 */ /* 0x000ee20000300800 */
[----:B------:R-:W-:-:S02]  /*319c0*/  IMAD.MOV.U32 R8, RZ, RZ, R2 ;  /* 0x000000ffff087224 */ /* 0x000fc400078e0002 */
[----:B------:R-:W-:Y:S02]  /*319d0*/  IMAD.MOV.U32 R9, RZ, RZ, R6 ;  /* 0x000000ffff097224 */ /* 0x000fe400078e0006 */
[----:B------:R-:W-:Y:S02]  /*319e0*/  IMAD.MOV.U32 R10, RZ, RZ, R4 ;  /* 0x000000ffff0a7224 */ /* 0x000fe400078e0004 */
[----:B------:R-:W-:-:S07]  /*319f0*/  IMAD.MOV.U32 R11, RZ, RZ, R14 ;  /* 0x000000ffff0b7224 */ /* 0x000fce00078e000e */
[----:B----4-:R-:W-:Y:S01]  /*31a00*/  HMMA.16816.F32 R8, R8, R12, R24 ;  /* 0x0000000c0808723c */ /* 0x010fe20000001818 */
[----:B---3--:R-:W-:Y:S04]  /*31a10*/  STL.64 [R1+0x16d8], R22 ;  /* 0x0016d81601007387 */ /* 0x008fe80000100a00 */
[----:B--2---:R0:W-:Y:S04]  /*31a20*/  STL.64 [R1+0x16d0], R20 ;  /* 0x0016d01401007387 */ /* 0x0041e80000100a00 */
[----:B0-----:R-:W2:Y:S04]  /*31a30*/  LDL.LU R20, [R1+0x260] ;  /* 0x0002600001147983 */ /* 0x001ea80000300800 */
[----:B------:R-:W2:Y:S04]  /*31a40*/  LDL.LU R21, [R1+0x264] ;  /* 0x0002640001157983 */ /* 0x000ea80000300800 */
[----:B------:R-:W2:Y:S04]  /*31a50*/  LDL.LU R22, [R1+0x268] ;  /* 0x0002680001167983 */ /* 0x000ea80000300800 */
[----:B------:R-:W2:Y:S04]  /*31a60*/  LDL.LU R23, [R1+0x26c] ;  /* 0x00026c0001177983 */ /* 0x000ea80000300800 */
[----:B------:R-:W3:Y:S04]  /*31a70*/  LDL.LU R16, [R1+0x240] ;  /* 0x0002400001107983 */ /* 0x000ee80000300800 */
[----:B------:R-:W3:Y:S04]  /*31a80*/  LDL.LU R17, [R1+0x244] ;  /* 0x0002440001117983 */ /* 0x000ee80000300800 */
[----:B------:R-:W3:Y:S04]  /*31a90*/  LDL.LU R18, [R1+0x248] ;  /* 0x0002480001127983 */ /* 0x000ee80000300800 */
[----:B------:R-:W3:Y:S04]  /*31aa0*/  LDL.LU R19, [R1+0x24c] ;  /* 0x00024c0001137983 */ /* 0x000ee80000300800 */
[----:B------:R-:W4:Y:S04]  /*31ab0*/  LDL.LU.64 R26, [R1+0x1700] ;  /* 0x00170000011a7983 */ /* 0x000f280000300a00 */
[----:B------:R-:W4:Y:S04]  /*31ac0*/  LDL.LU.64 R24, [R1+0x16f8] ;  /* 0x0016f80001187983 */ /* 0x000f280000300a00 */
[----:B------:R-:W5:Y:S04]  /*31ad0*/  LDL.LU R12, [R1+0x16f0] ;  /* 0x0016f000010c7983 */ /* 0x000f680000300800 */
[----:B------:R0:W-:Y:S04]  /*31ae0*/  STL.64 [R1+0x60], R8 ;  /* 0x0000600801007387 */ /* 0x0001e80000100a00 */
[----:B------:R1:W-:Y:S01]  /*31af0*/  STL.64 [R1+0x68], R10 ;  /* 0x0000680a01007387 */ /* 0x0003e20000100a00 */
[----:B0-----:R-:W-:-:S02]  /*31b00*/  IMAD.MOV.U32 R8, RZ, RZ, R2 ;  /* 0x000000ffff087224 */ /* 0x001fc400078e0002 */
[----:B------:R-:W-:Y:S02]  /*31b10*/  IMAD.MOV.U32 R9, RZ, RZ, R6 ;  /* 0x000000ffff097224 */ /* 0x000fe400078e0006 */
[----:B-1----:R-:W-:Y:S02]  /*31b20*/  IMAD.MOV.U32 R10, RZ, RZ, R4 ;  /* 0x000000ffff0a7224 */ /* 0x002fe400078e0004 */
[----:B------:R-:W-:-:S07]  /*31b30*/  IMAD.MOV.U32 R11, RZ, RZ, R14 ;  /* 0x000000ffff0b7224 */ /* 0x000fce00078e000e */
[----:B----4-:R-:W-:Y:S01]  /*31b40*/  HMMA.16816.F32 R8, R8, R28, R24 ;  /* 0x0000001c0808723c */ /* 0x010fe20000001818 */
[----:B------:R-:W4:Y:S04]  /*31b50*/  LDL.LU.64 R26, [R1+0x16e8] ;  /* 0x0016e800011a7983 */ /* 0x000f280000300a00 */
[----:B------:R-:W2:-:S14]  /*31b60*/  LDL.LU.64 R24, [R1+0x16e0] ;  /* 0x0016e00001187983 */ /* 0x000e9c0000300a00 */
[----:B------:R0:W-:Y:S04]  /*31b70*/  STL.64 [R1+0x50], R8 ;  /* 0x0000500801007387 */ /* 0x0001e80000100a00 */
[----:B------:R1:W-:Y:S01]  /*31b80*/  STL.64 [R1+0x58], R10 ;  /* 0x0000580a01007387 */ /* 0x0003e20000100a00 */
[----:B0-----:R-:W-:Y:S02]  /*31b90*/  IMAD.MOV.U32 R8, RZ, RZ, R2 ;  /* 0x000000ffff087224 */ /* 0x001fe400078e0002 */
[----:B------:R-:W-:Y:S02]  /*31ba0*/  IMAD.MOV.U32 R9, RZ, RZ, R6 ;  /* 0x000000ffff097224 */ /* 0x000fe400078e0006 */
[----:B-1----:R-:W-:Y:S02]  /*31bb0*/  IMAD.MOV.U32 R10, RZ, RZ, R4 ;  /* 0x000000ffff0a7224 */ /* 0x002fe400078e0004 */
[----:B------:R-:W-:-:S07]  /*31bc0*/  IMAD.MOV.U32 R11, RZ, RZ, R14 ;  /* 0x000000ffff0b7224 */ /* 0x000fce00078e000e */
[----:B--2---:R-:W-:Y:S01]  /*31bd0*/  HMMA.16816.F32 R8, R8, R24, R20 ;  /* 0x000000180808723c */ /* 0x004fe20000001814 */
[----:B------:R-:W4:Y:S04]  /*31be0*/  LDL.LU.64 R22, [R1+0x16d8] ;  /* 0x0016d80001167983 */ /* 0x000f280000300a00 */
[----:B------:R-:W4:-:S14]  /*31bf0*/  LDL.LU.64 R20, [R1+0x16d0] ;  /* 0x0016d00001147983 */ /* 0x000f1c0000300a00 */
[----:B------:R0:W-:Y:S04]  /*31c00*/  STL.64 [R1+0x40], R8 ;  /* 0x0000400801007387 */ /* 0x0001e80000100a00 */
[----:B------:R1:W-:Y:S01]  /*31c10*/  STL.64 [R1+0x48], R10 ;  /* 0x0000480a01007387 */ /* 0x0003e20000100a00 */
[----:B0-----:R-:W-:Y:S02]  /*31c20*/  IMAD.MOV.U32 R8, RZ, RZ, R2 ;  /* 0x000000ffff087224 */ /* 0x001fe400078e0002 */
[----:B------:R-:W-:Y:S02]  /*31c30*/  IMAD.MOV.U32 R9, RZ, RZ, R6 ;  /* 0x000000ffff097224 */ /* 0x000fe400078e0006 */
[----:B-1----:R-:W-:Y:S02]  /*31c40*/  IMAD.MOV.U32 R10, RZ, RZ, R4 ;  /* 0x000000ffff0a7224 */ /* 0x002fe400078e0004 */
[----:B------:R-:W-:-:S07]  /*31c50*/  IMAD.MOV.U32 R11, RZ, RZ, R14 ;  /* 0x000000ffff0b7224 */ /* 0x000fce00078e000e */
[----:B----4-:R-:W-:Y:S01]  /*31c60*/  HMMA.16816.F32 R8, R8, R26, R20 ;  /* 0x0000001a0808723c */ /* 0x010fe20000001814 */
[----:B------:R-:W3:Y:S04]  /*31c70*/  LDL.LU.64 R22, [R1+0x16c8] ;  /* 0x0016c80001167983 */ /* 0x000ee80000300a00 */
[----:B------:R-:W2:-:S14]  /*31c80*/  LDL.LU R26, [R1+0x128] ;  /* 0x00012800011a7983 */ /* 0x000e9c0000300800 */
[----:B------:R0:W-:Y:S04]  /*31c90*/  STL.64 [R1+0x30], R8 ;  /* 0x0000300801007387 */ /* 0x0001e80000100a00 */
[----:B------:R1:W-:Y:S04]  /*31ca0*/  STL.64 [R1+0x38], R10 ;  /* 0x0000380a01007387 */ /* 0x0003e80000100a00 */
[----:B------:R-:W2:Y:S01]  /*31cb0*/  LDL.LU R27, [R1+0x12c] ;  /* 0x00012c00011b7983 */ /* 0x000ea20000300800 */
[----:B0-----:R-:W-:Y:S02]  /*31cc0*/  IMAD.MOV.U32 R8, RZ, RZ, R2 ;  /* 0x000000ffff087224 */ /* 0x001fe400078e0002 */
[----:B------:R-:W-:-:S02]  /*31cd0*/  IMAD.MOV.U32 R9, RZ, RZ, R6 ;  /* 0x000000ffff097224 */ /* 0x000fc400078e0006 */
[----:B-1----:R-:W-:Y:S02]  /*31ce0*/  IMAD.MOV.U32 R10, RZ, RZ, R4 ;  /* 0x000000ffff0a7224 */ /* 0x002fe400078e0004 */
[----:B------:R-:W-:-:S07]  /*31cf0*/  IMAD.MOV.U32 R11, RZ, RZ, R14 ;  /* 0x000000ffff0b7224 */ /* 0x000fce00078e000e */
[----:B---3--:R-:W-:Y:S01]  /*31d00*/  HMMA.16816.F32 R8, R8, R22, R16 ;  /* 0x000000160808723c */ /* 0x008fe20000001810 */
[----:B--2---:R0:W-:Y:S04]  /*31d10*/  STL.64 [R1+0x16b0], R26 ;  /* 0x0016b01a01007387 */ /* 0x0041e80000100a00 */
[----:B------:R-:W2:Y:S04]  /*31d20*/  LDL.LU R24, [R1+0x130] ;  /* 0x0001300001187983 */ /* 0x000ea80000300800 */
[----:B------:R-:W2:Y:S04]  /*31d30*/  LDL.LU R25, [R1+0x134] ;  /* 0x0001340001197983 */ /* 0x000ea80000300800 */
[----:B0-----:R-:W3:Y:S04]  /*31d40*/  LDL.LU R26, [R1+0x138] ;  /* 0x00013800011a7983 */ /* 0x001ee80000300800 */
[----:B------:R-:W3:Y:S04]  /*31d50*/  LDL.LU R27, [R1+0x13c] ;  /* 0x00013c00011b7983 */ /* 0x000ee80000300800 */
[----:B------:R-:W4:Y:S04]  /*31d60*/  LDL.LU R22, [R1+0x120] ;  /* 0x0001200001167983 */ /* 0x000f280000300800 */
[----:B------:R-:W-:Y:S04]  /*31d70*/  STL.64 [R1+0x20], R8 ;  /* 0x0000200801007387 */ /* 0x000fe80000100a00 */
[----:B------:R-:W-:Y:S04]  /*31d80*/  STL.64 [R1+0x28], R10 ;  /* 0x0000280a01007387 */ /* 0x000fe80000100a00 */
[----:B------:R-:W4:Y:S04]  /*31d90*/  LDL.LU R23, [R1+0x124] ;  /* 0x0001240001177983 */ /* 0x000f280000300800 */
[----:B----4-:R0:W-:Y:S04]  /*31da0*/  STL.64 [R1+0x1698], R22 ;  /* 0x0016981601007387 */ /* 0x0101e80000100a00 */
[----:B------:R-:W4:Y:S04]  /*31db0*/  LDL.LU R20, [R1+0x210] ;  /* 0x0002100001147983 */ /* 0x000f280000300800 */
[----:B------:R-:W4:Y:S04]  /*31dc0*/  LDL.LU R21, [R1+0x214] ;  /* 0x0002140001157983 */ /* 0x000f280000300800 */
[----:B0-----:R-:W2:Y:S04]  /*31dd0*/  LDL.LU R22, [R1+0x218] ;  /* 0x0002180001167983 */ /* 0x001ea80000300800 */
[----:B------:R-:W2:Y:S04]  /*31de0*/  LDL.LU R23, [R1+0x21c] ;  /* 0x00021c0001177983 */ /* 0x000ea80000300800 */
[----:B--2---:R-:W-:Y:S04]  /*31df0*/  STL.64 [R1+0x16a8], R22 ;  /* 0x0016a81601007387 */ /* 0x004fe80000100a00 */
[----:B----4-:R0:W-:Y:S04]  /*31e00*/  STL.64 [R1+0x16a0], R20 ;  /* 0x0016a01401007387 */ /* 0x0101e80000100a00 */
[----:B0-----:R-:W2:Y:S04]  /*31e10*/  LDL.LU R20, [R1+0x220] ;  /* 0x0002200001147983 */ /* 0x001ea80000300800 */
[----:B------:R-:W2:Y:S04]  /*31e20*/  LDL.LU R21, [R1+0x224] ;  /* 0x0002240001157983 */ /* 0x000ea80000300800 */
[----:B------:R-:W4:Y:S04]  /*31e30*/  LDL.LU R22, [R1+0x228] ;  /* 0x0002280001167983 */ /* 0x000f280000300800 */
        /* <DEDUP_REMOVED lines=14> */
[----:B------:R-:W2:Y:S04]  /*31f20*/  LDL.LU R19, [R1+0x1fc] ;  /* 0x0001fc0001137983 */ /* 0x000ea80000300800 */
[----:B------:R-:W5:Y:S04]  /*31f30*/  LDL.LU R13, [R1+0x154] ;  /* 0x00015400010d7983 */ /* 0x000f680000300800 */
[----:B------:R-:W4:Y:S04]  /*31f40*/  LDL.LU R28, [R1+0x160] ;  /* 0x00016000011c7983 */ /* 0x000f280000300800 */
[----:B------:R-:W4:Y:S01]  /*31f50*/  LDL.LU R29, [R1+0x164] ;  /* 0x00016400011d7983 */ /* 0x000f220000300800 */
[----:B---3--:R-:W-:Y:S03]  /*31f60*/  HMMA.16816.F32 R8, R8, R26, R20 ;  /* 0x0000001a0808723c */ /* 0x008fe60000001814 */
[----:B------:R-:W3:Y:S04]  /*31f70*/  LDL.LU.64 R22, [R1+0x16c0] ;  /* 0x0016c00001167983 */ /* 0x000ee80000300a00 */
[----:B------:R-:W3:Y:S04]  /*31f80*/  LDL.LU.64 R20, [R1+0x16b8] ;  /* 0x0016b80001147983 */ /* 0x000ee80000300a00 */
[----:B------:R-:W2:Y:S08]  /*31f90*/  LDL.LU.64 R26, [R1+0x16b0] ;  /* 0x0016b000011a7983 */ /* 0x000eb00000300a00 */
[----:B------:R0:W-:Y:S01]  /*31fa0*/  STL.64 [R1+0x10], R8 ;  /* 0x0000100801007387 */ /* 0x0001e20000100a00 */
[----:B------:R-:W-:-:S02]  /*31fb0*/  IMAD.MOV.U32 R0, RZ, RZ, R11 ;  /* 0x000000ffff007224 */ /* 0x000fc400078e000b */
[----:B------:R-:W-:Y:S01]  /*31fc0*/  IMAD.MOV.U32 R11, RZ, RZ, R14 ;  /* 0x000000ffff0b7224 */ /* 0x000fe200078e000e */
[----:B------:R1:W-:Y:S01]  /*31fd0*/  STL [R1+0x18], R10 ;  /* 0x0000180a01007387 */ /* 0x0003e20000100800 */
[----:B0-----:R-:W-:Y:S02]  /*31fe0*/  IMAD.MOV.U32 R8, RZ, RZ, R2 ;  /* 0x000000ffff087224 */ /* 0x001fe400078e0002 */
[----:B------:R-:W-:Y:S02]  /*31ff0*/  IMAD.MOV.U32 R9, RZ, RZ, R6 ;  /* 0x000000ffff097224 */ /* 0x000fe400078e0006 */
[----:B-1----:R-:W-:-:S07]  /*32000*/  IMAD.MOV.U32 R10, RZ, RZ, R4 ;  /* 0x000000ffff0a7224 */ /* 0x002fce00078e0004 */
[----:B---3--:R-:W-:Y:S01]  /*32010*/  HMMA.16816.F32 R8, R8, R24, R20 ;  /* 0x000000180808723c */ /* 0x008fe20000001814 */
[----:B------:R-:W2:Y:S04]  /*32020*/  LDL.LU.64 R22, [R1+0x16a8] ;  /* 0x0016a80001167983 */ /* 0x000ea80000300a00 */
[----:B------:R-:W2:-:S14]  /*32030*/  LDL.LU.64 R20, [R1+0x16a0] ;  /* 0x0016a00001147983 */ /* 0x000e9c0000300a00 */
[----:B------:R0:W-:Y:S04]  /*32040*/  STL.64 [R1], R8 ;  /* 0x0000000801007387 */ /* 0x0001e80000100a00 */
[----:B------:R1:W-:Y:S01]  /*32050*/  STL.64 [R1+0x8], R10 ;  /* 0x0000080a01007387 */ /* 0x0003e20000100a00 */
[----:B0-----:R-:W-:Y:S02]  /*32060*/  IMAD.MOV.U32 R8, RZ, RZ, R2 ;  /* 0x000000ffff087224 */ /* 0x001fe400078e0002 */
[----:B------:R-:W-:Y:S02]  /*32070*/  IMAD.MOV.U32 R9, RZ, RZ, R6 ;  /* 0x000000ffff097224 */ /* 0x000fe400078e0006 */
[----:B-1----:R-:W-:Y:S02]  /*32080*/  IMAD.MOV.U32 R10, RZ, RZ, R4 ;  /* 0x000000ffff0a7224 */ /* 0x002fe400078e0004 */
[----:B------:R-:W-:-:S07]  /*32090*/  IMAD.MOV.U32 R11, RZ, RZ, R14 ;  /* 0x000000ffff0b7224 */ /* 0x000fce00078e000e */
[----:B--2---:R-:W-:Y:S01]  /*320a0*/  HMMA.16816.F32 R24, R8, R26, R20 ;  /* 0x0000001a0818723c */ /* 0x004fe20000001814 */
[----:B------:R-:W2:-:S15]  /*320b0*/  LDL.LU.64 R22, [R1+0x1698] ;  /* 0x0016980001167983 */ /* 0x000e9e0000300a00 */
[----:B------:R-:W-:-:S03]  /*320c0*/  NOP ;  /* 0x0000000000007918 */ /* 0x000fc60000000000 */
[----:B------:R-:W-:Y:S04]  /*320d0*/  STL.64 [R1+0x15b0], R26 ;  /* 0x0015b01a01007387 */ /* 0x000fe80000100a00 */
[----:B------:R0:W-:Y:S04]  /*320e0*/  STL.64 [R1+0x15a8], R24 ;  /* 0x0015a81801007387 */ /* 0x0001e80000100a00 */
[----:B0-----:R-:W5:Y:S04]  /*320f0*/  LDL.LU R24, [R1+0x1e0] ;  /* 0x0001e00001187983 */ /* 0x001f680000300800 */
[----:B------:R-:W5:Y:S04]  /*32100*/  LDL.LU R25, [R1+0x1e4] ;  /* 0x0001e40001197983 */ /* 0x000f680000300800 */
[----:B------:R-:W5:Y:S04]  /*32110*/  LDL.LU R26, [R1+0x1e8] ;  /* 0x0001e800011a7983 */ /* 0x000f680000300800 */
[----:B------:R-:W5:Y:S01]  /*32120*/  LDL.LU R27, [R1+0x1ec] ;  /* 0x0001ec00011b7983 */ /* 0x000f620000300800 */
[----:B--2---:R-:W-:Y:S03]  /*32130*/  HMMA.16816.F32 R20, R8, R22, R16 ;  /* 0x000000160814723c */ /* 0x004fe60000001810 */
[----:B------:R-:W4:Y:S04]  /*32140*/  LDL.LU.64 R18, [R1+0x1690] ;  /* 0x0016900001127983 */ /* 0x000f280000300a00 */
[----:B------:R-:W4:Y:S01]  /*32150*/  LDL.LU.64 R16, [R1+0x1688] ;  /* 0x0016880001107983 */ /* 0x000f220000300a00 */
[----:B------:R-:W-:-:S11]  /*32160*/  IMAD.MOV.U32 R14, RZ, RZ, R5 ;  /* 0x000000ffff0e7224 */ /* 0x000fd600078e0005 */
[----:B------:R-:W-:Y:S01]  /*32170*/  STL.64 [R1+0x15a0], R22 ;  /* 0x0015a01601007387 */ /* 0x000fe20000100a00 */
[----:B-----5:R-:W-:Y:S01]  /*32180*/  HMMA.16816.F32 R8, R8, R12, R24 ;  /* 0x0000000c0808723c */ /* 0x020fe20000001818 */
[----:B------:R-:W-:Y:S02]  /*32190*/  IMAD.MOV.U32 R12, RZ, RZ, R3 ;  /* 0x000000ffff0c7224 */ /* 0x000fe400078e0003 */
[----:B------:R-:W-:-:S15]  /*321a0*/  IMAD.MOV.U32 R13, RZ, RZ, R7 ;  /* 0x000000ffff0d7224 */ /* 0x000fde00078e0007 */
[----:B------:R-:W-:Y:S01]  /*321b0*/  NOP ;  /* 0x0000000000007918 */ /* 0x000fe20000000000 */
[----:B------:R-:W-:Y:S04]  /*321c0*/  STL.64 [R1+0x15c0], R10 ;  /* 0x0015c00a01007387 */ /* 0x000fe80000100a00 */
[----:B------:R4:W-:Y:S02]  /*321d0*/  STL.64 [R1+0x15b8], R8 ;  /* 0x0015b80801007387 */ /* 0x0009e40000100a00 */
[----:B----4-:R-:W-:Y:S02]  /*321e0*/  HMMA.16816.F32 R8, R12, R28, R16 ;  /* 0x0000001c0c08723c */ /* 0x010fe40000001810 */
[----:B------:R-:W2:-:S15]  /*321f0*/  LDL.LU R28, [R1+0x100] ;  /* 0x00010000011c7983 */ /* 0x000e9e0000300800 */
[----:B------:R-:W-:Y:S02]  /*32200*/  NOP ;  /* 0x0000000000007918 */ /* 0x000fe40000000000 */
[----:B------:R-:W-:Y:S04]  /*32210*/  STL.64 [R1+0x3e0], R8 ;  /* 0x0003e00801007387 */ /* 0x000fe80000100a00 */
[----:B------:R-:W-:Y:S04]  /*32220*/  STL.64 [R1+0x3e8], R10 ;  /* 0x0003e80a01007387 */ /* 0x000fe80000100a00 */
[----:B------:R-:W2:Y:S04]  /*32230*/  LDL.LU R29, [R1+0x104] ;  /* 0x00010400011d7983 */ /* 0x000ea80000300800 */
[----:B------:R-:W3:Y:S04]  /*32240*/  LDL.LU R22, [R1+0x108] ;  /* 0x0001080001167983 */ /* 0x000ee80000300800 */
[----:B------:R-:W3:Y:S04]  /*32250*/  LDL.LU R23, [R1+0x10c] ;  /* 0x00010c0001177983 */ /* 0x000ee80000300800 */
[----:B---3--:R-:W-:Y:S04]  /*32260*/  STL.64 [R1+0x1620], R22 ;  /* 0x0016201601007387 */ /* 0x008fe80000100a00 */
[----:B------:R-:W-:Y:S04]  /*32270*/  STL.64 [R1+0x1618], R20 ;  /* 0x0016181401007387 */ /* 0x000fe80000100a00 */
[----:B------:R-:W3:Y:S04]  /*32280*/  LDL.LU R18, [R1+0x110] ;  /* 0x0001100001127983 */ /* 0x000ee80000300800 */
[----:B------:R-:W3:Y:S04]  /*32290*/  LDL.LU R19, [R1+0x114] ;  /* 0x0001140001137983 */ /* 0x000ee80000300800 */
[----:B------:R-:W4:Y:S04]  /*322a0*/  LDL.LU R16, [R1+0x118] ;  /* 0x0001180001107983 */ /* 0x000f280000300800 */
[----:B------:R-:W4:Y:S04]  /*322b0*/  LDL.LU R17, [R1+0x11c] ;  /* 0x00011c0001117983 */ /* 0x000f280000300800 */
[----:B---3--:R0:W-:Y:S04]  /*322c0*/  STL.64 [R1+0x1628], R18 ;  /* 0x0016281201007387 */ /* 0x0081e80000100a00 */
[----:B0-----:R-:W3:Y:S04]  /*322d0*/  LDL.LU R18, [R1+0x140] ;  /* 0x0001400001127983 */ /* 0x001ee80000300800 */
[----:B------:R-:W3:Y:S04]  /*322e0*/  LDL.LU R19, [R1+0x144] ;  /* 0x0001440001137983 */ /* 0x000ee80000300800 */
[----:B----4-:R0:W-:Y:S04]  /*322f0*/  STL.64 [R1+0x1640], R16 ;  /* 0x0016401001007387 */ /* 0x0101e80000100a00 */
[----:B0-----:R-:W4:Y:S04]  /*32300*/  LDL.LU R16, [R1+0x148] ;  /* 0x0001480001107983 */ /* 0x001f280000300800 */
[----:B------:R-:W4:Y:S04]  /*32310*/  LDL.LU R17, [R1+0x14c] ;  /* 0x00014c0001117983 */ /* 0x000f280000300800 */
[----:B---3--:R0:W-:Y:S04]  /*32320*/  STL.64 [R1+0x1658], R18 ;  /* 0x0016581201007387 */ /* 0x0081e80000100a00 */
[----:B----4-:R-:W-:Y:S04]  /*32330*/  STL.64 [R1+0x1670], R16 ;  /* 0x0016701001007387 */ /* 0x010fe80000100a00 */
[----:B------:R-:W3:Y:S04]  /*32340*/  LDL.LU R20, [R1+0x70] ;  /* 0x0000700001147983 */ /* 0x000ee80000300800 */
[----:B------:R-:W3:Y:S04]  /*32350*/  LDL.LU R21, [R1+0x74] ;  /* 0x0000740001157983 */ /* 0x000ee80000300800 */
[----:B------:R-:W4:Y:S04]  /*32360*/  LDL.LU R22, [R1+0x78] ;  /* 0x0000780001167983 */ /* 0x000f280000300800 */
[----:B------:R-:W4:Y:S04]  /*32370*/  LDL.LU R23, [R1+0x7c] ;  /* 0x00007c0001177983 */ /* 0x000f280000300800 */
[----:B0-----:R-:W5:Y:S04]  /*32380*/  LDL.LU R18, [R1+0x158] ;  /* 0x0001580001127983 */ /* 0x001f680000300800 */
[----:B------:R-:W5:Y:S04]  /*32390*/  LDL.LU R19, [R1+0x15c] ;  /* 0x00015c0001137983 */ /* 0x000f680000300800 */
[----:B----4-:R-:W-:Y:S04]  /*323a0*/  STL.64 [R1+0x1638], R22 ;  /* 0x0016381601007387 */ /* 0x010fe80000100a00 */
[----:B---3--:R0:W-:Y:S04]  /*323b0*/  STL.64 [R1+0x1630], R20 ;  /* 0x0016301401007387 */ /* 0x0081e80000100a00 */
[----:B0-----:R-:W3:Y:S04]  /*323c0*/  LDL.LU R20, [R1+0x80] ;  /* 0x0000800001147983 */ /* 0x001ee80000300800 */
[----:B------:R-:W3:Y:S04]  /*323d0*/  LDL.LU R21, [R1+0x84] ;  /* 0x0000840001157983 */ /* 0x000ee80000300800 */
[----:B------:R-:W4:Y:S04]  /*323e0*/  LDL.LU R22, [R1+0x88] ;  /* 0x0000880001167983 */ /* 0x000f280000300800 */
[----:B------:R-:W4:Y:S04]  /*323f0*/  LDL.LU R23, [R1+0x8c] ;  /* 0x00008c0001177983 */ /* 0x000f280000300800 */
        /* <DEDUP_REMOVED lines=14> */
[----:B0-----:R-:W5:Y:S04]  /*324e0*/  LDL.LU R20, [R1+0xb0] ;  /* 0x0000b00001147983 */ /* 0x001f680000300800 */
[----:B------:R-:W5:Y:S04]  /*324f0*/  LDL.LU R21, [R1+0xb4] ;  /* 0x0000b40001157983 */ /* 0x000f680000300800 */
[----:B------:R-:W5:Y:S04]  /*32500*/  LDL.LU R22, [R1+0xb8] ;  /* 0x0000b80001167983 */ /* 0x000f680000300800 */
[----:B------:R-:W5:Y:S04]  /*32510*/  LDL.LU R23, [R1+0xbc] ;  /* 0x0000bc0001177983 */ /* 0x000f680000300800 */
[----:B------:R-:W3:Y:S04]  /*32520*/  LDL.LU R8, [R1+0x60] ;  /* 0x0000600001087983 */ /* 0x000ee80000300800 */
[----:B------:R-:W3:Y:S04]  /*32530*/  LDL.LU R9, [R1+0x64] ;  /* 0x0000640001097983 */ /* 0x000ee80000300800 */
[----:B------:R-:W3:Y:S04]  /*32540*/  LDL.LU R10, [R1+0x68] ;  /* 0x00006800010a7983 */ /* 0x000ee80000300800 */
[----:B------:R-:W3:Y:S04]  /*32550*/  LDL.LU R11, [R1+0x6c] ;  /* 0x00006c00010b7983 */ /* 0x000ee80000300800 */
[----:B------:R-:W2:Y:S04]  /*32560*/  LDL.LU R24, [R1+0x50] ;  /* 0x0000500001187983 */ /* 0x000ea80000300800 */
[----:B------:R-:W2:Y:S04]  /*32570*/  LDL.LU R25, [R1+0x54] ;  /* 0x0000540001197983 */ /* 0x000ea80000300800 */
[----:B------:R-:W2:Y:S04]  /*32580*/  LDL.LU R26, [R1+0x58] ;  /* 0x00005800011a7983 */ /* 0x000ea80000300800 */
[----:B------:R-:W2:Y:S01]  /*32590*/  LDL.LU R27, [R1+0x5c] ;  /* 0x00005c00011b7983 */ /* 0x000ea20000300800 */
[----:B-----5:R-:W-:Y:S03]  /*325a0*/  HMMA.16816.F32 R16, R12, R18, R20 ;  /* 0x000000120c10723c */ /* 0x020fe60000001814 */
[----:B------:R-:W4:Y:S04]  /*325b0*/  LDL.LU.64 R22, [R1+0x1680] ;  /* 0x0016800001167983 */ /* 0x000f280000300a00 */
[----:B------:R-:W4:-:S12]  /*325c0*/  LDL.LU.64 R20, [R1+0x1678] ;  /* 0x0016780001147983 */ /* 0x000f180000300a00 */
[----:B------:R0:W-:Y:S04]  /*325d0*/  STL.64 [R1+0x3f0], R16 ;  /* 0x0003f01001007387 */ /* 0x0001e80000100a00 */
[----:B------:R4:W-:Y:S04]  /*325e0*/  STL.64 [R1+0x3f8], R18 ;  /* 0x0003f81201007387 */ /* 0x0009e80000100a00 */
[----:B0-----:R-:W4:Y:S02]  /*325f0*/  LDL.LU.64 R16, [R1+0x1670] ;  /* 0x0016700001107983 */ /* 0x001f240000300a00 */
[----:B----4-:R-:W-:Y:S02]  /*32600*/  HMMA.16816.F32 R16, R12, R16, R20 ;  /* 0x000000100c10723c */ /* 0x010fe40000001814 */
[----:B------:R-:W4:Y:S04]  /*32610*/  LDL.LU.64 R22, [R1+0x1668] ;  /* 0x0016680001167983 */ /* 0x000f280000300a00 */
[----:B------:R-:W4:-:S13]  /*32620*/  LDL.LU.64 R20, [R1+0x1660] ;  /* 0x0016600001147983 */ /* 0x000f1a0000300a00 */
[----:B------:R-:W-:Y:S04]  /*32630*/  STL.64 [R1+0x460], R16 ;  /* 0x0004601001007387 */ /* 0x000fe80000100a00 */
[----:B------:R0:W-:Y:S04]  /*32640*/  STL.64 [R1+0x468], R18 ;  /* 0x0004681201007387 */ /* 0x0001e80000100a00 */
[----:B0-----:R-:W4:Y:S02]  /*32650*/  LDL.LU.64 R18, [R1+0x1658] ;  /* 0x0016580001127983 */ /* 0x001f240000300a00 */
[----:B----4-:R-:W-:Y:S02]  /*32660*/  HMMA.16816.F32 R16, R12, R18, R20 ;  /* 0x000000120c10723c */ /* 0x010fe40000001814 */
[----:B------:R-:W4:Y:S04]  /*32670*/  LDL.LU.64 R22, [R1+0x1650] ;  /* 0x0016500001167983 */ /* 0x000f280000300a00 */
[----:B------:R-:W4:-:S13]  /*32680*/  LDL.LU.64 R20, [R1+0x1648] ;  /* 0x0016480001147983 */ /* 0x000f1a0000300a00 */
        /* <DEDUP_REMOVED lines=10> */
[----:B------:R-:W3:Y:S04]  /*32730*/  LDL.LU.64 R22, [R1+0x1620] ;  /* 0x0016200001167983 */ /* 0x000ee80000300a00 */
[----:B------:R-:W4:-:S13]  /*32740*/  LDL.LU.64 R20, [R1+0x1618] ;  /* 0x0016180001147983 */ /* 0x000f1a0000300a00 */
[----:B------:R-:W-:Y:S04]  /*32750*/  STL.64 [R1+0x4f0], R16 ;  /* 0x0004f01001007387 */ /* 0x000fe80000100a00 */
[----:B------:R-:W-:Y:S01]  /*32760*/  STL.64 [R1+0x4f8], R18 ;  /* 0x0004f81201007387 */ /* 0x000fe20000100a00 */
[----:B---3--:R-:W-:-:S15]  /*32770*/  HMMA.16816.F32 R8, R12, R22, R8 ;  /* 0x000000160c08723c */ /* 0x008fde0000001808 */
[----:B------:R-:W-:-:S04]  /*32780*/  NOP ;  /* 0x0000000000007918 */ /* 0x000fc80000000000 */
[----:B------:R-:W-:Y:S04]  /*32790*/  STL.64 [R1+0x520], R8 ;  /* 0x0005200801007387 */ /* 0x000fe80000100a00 */
[----:B------:R2:W-:Y:S02]  /*327a0*/  STL.64 [R1+0x528], R10 ;  /* 0x0005280a01007387 */ /* 0x0005e40000100a00 */
[----:B--2---:R-:W-:Y:S02]  /*327b0*/  HMMA.16816.F32 R8, R12, R28, R24 ;  /* 0x0000001c0c08723c */ /* 0x004fe40000001818 */
[----:B------:R-:W2:-:S15]  /*327c0*/  LDL.LU R26, [R1+0xd8] ;  /* 0x0000d800011a7983 */ /* 0x000e9e0000300800 */
[----:B------:R-:W-:Y:S02]  /*327d0*/  NOP ;  /* 0x0000000000007918 */ /* 0x000fe40000000000 */
[----:B------:R-:W-:Y:S04]  /*327e0*/  STL.64 [R1+0x550], R8 ;  /* 0x0005500801007387 */ /* 0x000fe80000100a00 */
[----:B------:R-:W-:Y:S04]  /*327f0*/  STL.64 [R1+0x558], R10 ;  /* 0x0005580a01007387 */ /* 0x000fe80000100a00 */
[----:B------:R-:W2:Y:S04]  /*32800*/  LDL.LU R27, [R1+0xdc] ;  /* 0x0000dc00011b7983 */ /* 0x000ea80000300800 */
[----:B------:R-:W3:Y:S04]  /*32810*/  LDL.LU R18, [R1+0xe8] ;  /* 0x0000e80001127983 */ /* 0x000ee80000300800 */
[----:B------:R-:W3:Y:S04]  /*32820*/  LDL.LU R19, [R1+0xec] ;  /* 0x0000ec0001137983 */ /* 0x000ee80000300800 */
[----:B------:R-:W5:Y:S04]  /*32830*/  LDL.LU R28, [R1+0xf0] ;  /* 0x0000f000011c7983 */ /* 0x000f680000300800 */
[----:B------:R-:W5:Y:S04]  /*32840*/  LDL.LU R29, [R1+0xf4] ;  /* 0x0000f400011d7983 */ /* 0x000f680000300800 */
[----:B---3--:R0:W-:Y:S04]  /*32850*/  STL.64 [R1+0x15e8], R18 ;  /* 0x0015e81201007387 */ /* 0x0081e80000100a00 */
[----:B------:R-:W3:Y:S04]  /*32860*/  LDL.LU R16, [R1+0x30] ;  /* 0x0000300001107983 */ /* 0x000ee80000300800 */
[----:B------:R-:W3:Y:S04]  /*32870*/  LDL.LU R17, [R1+0x34] ;  /* 0x0000340001117983 */ /* 0x000ee80000300800 */
[----:B0-----:R-:W2:Y:S04]  /*32880*/  LDL.LU R18, [R1+0x38] ;  /* 0x0000380001127983 */ /* 0x001ea80000300800 */
[----:B------:R-:W2:Y:S04]  /*32890*/  LDL.LU R19, [R1+0x3c] ;  /* 0x00003c0001137983 */ /* 0x000ea80000300800 */
[----:B--2---:R0:W-:Y:S04]  /*328a0*/  STL.64 [R1+0x15f8], R18 ;  /* 0x0015f81201007387 */ /* 0x0041e80000100a00 */
[----:B0-----:R-:W2:Y:S04]  /*328b0*/  LDL.LU R18, [R1+0xf8] ;  /* 0x0000f80001127983 */ /* 0x001ea80000300800 */
[----:B------:R-:W2:Y:S04]  /*328c0*/  LDL.LU R19, [R1+0xfc] ;  /* 0x0000fc0001137983 */ /* 0x000ea80000300800 */
[----:B---3--:R-:W-:Y:S04]  /*328d0*/  STL.64 [R1+0x15f0], R16 ;  /* 0x0015f01001007387 */ /* 0x008fe80000100a00 */
[----:B------:R-:W3:Y:S04]  /*328e0*/  LDL.LU R24, [R1+0xe0] ;  /* 0x0000e00001187983 */ /* 0x000ee80000300800 */
[----:B------:R-:W3:Y:S04]  /*328f0*/  LDL.LU R25, [R1+0xe4] ;  /* 0x0000e40001197983 */ /* 0x000ee80000300800 */
[----:B------:R-:W-:Y:S04]  /*32900*/  STL.64 [R1+0x15c8], R26 ;  /* 0x0015c81a01007387 */ /* 0x000fe80000100a00 */
[----:B---3--:R0:W-:Y:S04]  /*32910*/  STL.64 [R1+0x15e0], R24 ;  /* 0x0015e01801007387 */ /* 0x0081e80000100a00 */
[----:B0-----:R-:W3:Y:S04]  /*32920*/  LDL.LU R24, [R1+0x20] ;  /* 0x0000200001187983 */ /* 0x001ee80000300800 */
[----:B------:R-:W3:Y:S04]  /*32930*/  LDL.LU R25, [R1+0x24] ;  /* 0x0000240001197983 */ /* 0x000ee80000300800 */
[----:B------:R-:W2:Y:S04]  /*32940*/  LDL.LU R26, [R1+0x28] ;  /* 0x00002800011a7983 */ /* 0x000ea80000300800 */
[----:B------:R-:W2:Y:S04]  /*32950*/  LDL.LU R27, [R1+0x2c] ;  /* 0x00002c00011b7983 */ /* 0x000ea80000300800 */
[----:B--2---:R-:W-:Y:S04]  /*32960*/  STL.64 [R1+0x1608], R26 ;  /* 0x0016081a01007387 */ /* 0x004fe80000100a00 */
[----:B---3--:R0:W-:Y:S04]  /*32970*/  STL.64 [R1+0x1600], R24 ;  /* 0x0016001801007387 */ /* 0x0081e80000100a00 */
[----:B0-----:R-:W2:Y:S04]  /*32980*/  LDL.LU R24, [R1+0x40] ;  /* 0x0000400001187983 */ /* 0x001ea80000300800 */
[----:B------:R-:W2:Y:S04]  /*32990*/  LDL.LU R25, [R1+0x44] ;  /* 0x0000440001197983 */ /* 0x000ea80000300800 */
[----:B------:R-:W2:Y:S04]  /*329a0*/  LDL.LU R26, [R1+0x48] ;  /* 0x00004800011a7983 */ /* 0x000ea80000300800 */
[----:B------:R-:W2:Y:S04]  /*329b0*/  LDL.LU R27, [R1+0x4c] ;  /* 0x00004c00011b7983 */ /* 0x000ea80000300800 */
[----:B------:R-:W3:Y:S04]  /*329c0*/  LDL.LU R8, [R1] ;  /* 0x0000000001087983 */ /* 0x000ee80000300800 */
[----:B------:R-:W3:Y:S04]  /*329d0*/  LDL.LU R9, [R1+0x4] ;  /* 0x0000040001097983 */ /* 0x000ee80000300800 */
[----:B------:R-:W3:Y:S04]  /*329e0*/  LDL.LU R10, [R1+0x8] ;  /* 0x00000800010a7983 */ /* 0x000ee80000300800 */
[----:B------:R-:W3:Y:S01]  /*329f0*/  LDL.LU R11, [R1+0xc] ;  /* 0x00000c00010b7983 */ /* 0x000ee20000300800 */
[----:B--2---:R-:W-:Y:S03]  /*32a00*/  HMMA.16816.F32 R16, R12, R18, R24 ;  /* 0x000000120c10723c */ /* 0x004fe60000001818 */
[----:B---3--:R0:W-:Y:S04]  /*32a10*/  STL.64 [R1+0x15d8], R10 ;  /* 0x0015d80a01007387 */ /* 0x0081e80000100a00 */
[----:B------:R1:W-:Y:S01]  /*32a20*/  STL.64 [R1+0x15d0], R8 ;  /* 0x0015d00801007387 */ /* 0x0003e20000100a00 */
[----:B0-----:R-:W-:-:S03]  /*32a30*/  IMAD.MOV.U32 R11, RZ, RZ, R0 ;  /* 0x000000ffff0b7224 */ /* 0x001fc600078e0000 */
[----:B-1----:R-:W2:Y:S04]  /*32a40*/  LDL.LU R8, [R1+0x10] ;  /* 0x0000100001087983 */ /* 0x002ea80000300800 */
[----:B------:R-:W2:Y:S04]  /*32a50*/  LDL.LU R9, [R1+0x14] ;  /* 0x0000140001097983 */ /* 0x000ea80000300800 */
[----:B------:R-:W2:Y:S04]  /*32a60*/  LDL.LU R10, [R1+0x18] ;  /* 0x00001800010a7983 */ /* 0x000ea80000300800 */
[----:B------:R-:W3:Y:S04]  /*32a70*/  LDL.LU R0, [R1+0x1610] ;  /* 0x0016100001007983 */ /* 0x000ee80000300800 */
[----:B------:R-:W2:Y:S04]  /*32a80*/  LDL.LU R22, [R1+0xd0] ;  /* 0x0000d00001167983 */ /* 0x000ea80000300800 */
[----:B------:R-:W2:Y:S04]  /*32a90*/  LDL.LU R23, [R1+0xd4] ;  /* 0x0000d40001177983 */ /* 0x000ea80000300800 */
[----:B------:R-:W2:Y:S04]  /*32aa0*/  LDL.LU.64 R26, [R1+0x1608] ;  /* 0x00160800011a7983 */ /* 0x000ea80000300a00 */
[----:B------:R-:W2:Y:S04]  /*32ab0*/  LDL.LU.64 R24, [R1+0x1600] ;  /* 0x0016000001187983 */ /* 0x000ea80000300a00 */
[----:B------:R-:W-:Y:S04]  /*32ac0*/  STL.64 [R1+0x570], R16 ;  /* 0x0005701001007387 */ /* 0x000fe80000100a00 */
[----:B------:R0:W-:Y:S04]  /*32ad0*/  STL.64 [R1+0x578], R18 ;  /* 0x0005781201007387 */ /* 0x0001e80000100a00 */
[----:B0-----:R-:W5:Y:S04]  /*32ae0*/  LDL.LU.64 R18, [R1+0x15f8] ;  /* 0x0015f80001127983 */ /* 0x001f680000300a00 */
[----:B------:R-:W5:Y:S02]  /*32af0*/  LDL.LU.64 R16, [R1+0x15f0] ;  /* 0x0015f00001107983 */ /* 0x000f640000300a00 */
[----:B-----5:R-:W-:-:S15]  /*32b00*/  HMMA.16816.F32 R16, R12, R28, R16 ;  /* 0x0000001c0c10723c */ /* 0x020fde0000001810 */
[----:B------:R-:W-:-:S04]  /*32b10*/  NOP ;  /* 0x0000000000007918 */ /* 0x000fc80000000000 */
[----:B------:R-:W-:Y:S04]  /*32b20*/  STL.64 [R1+0x590], R16 ;  /* 0x0005901001007387 */ /* 0x000fe80000100a00 */
[----:B------:R0:W-:Y:S04]  /*32b30*/  STL.64 [R1+0x598], R18 ;  /* 0x0005981201007387 */ /* 0x0001e80000100a00 */
[----:B0-----:R-:W2:Y:S04]  /*32b40*/  LDL.LU.64 R18, [R1+0x15e8] ;  /* 0x0015e80001127983 */ /* 0x001ea80000300a00 */
[----:B------:R-:W4:Y:S01]  /*32b50*/  LDL.LU R28, [R1+0xc0] ;  /* 0x0000c000011c7983 */ /* 0x000f220000300800 */
[----:B--2---:R-:W-:Y:S03]  /*32b60*/  HMMA.16816.F32 R16, R12, R18, R24 ;  /* 0x000000120c10723c */ /* 0x004fe60000001818 */
[----:B------:R-:W2:-:S15]  /*32b70*/  LDL.LU.64 R24, [R1+0x15e0] ;  /* 0x0015e00001187983 */ /* 0x000e9e0000300a00 */
[----:B------:R-:W-:Y:S01]  /*32b80*/  NOP ;  /* 0x0000000000007918 */ /* 0x000fe20000000000 */
[----:B------:R-:W-:Y:S04]  /*32b90*/  STL.64 [R1+0x5a0], R16 ;  /* 0x0005a01001007387 */ /* 0x000fe80000100a00 */
[----:B------:R0:W-:Y:S04]  /*32ba0*/  STL.64 [R1+0x5a8], R18 ;  /* 0x0005a81201007387 */ /* 0x0001e80000100a00 */
[----:B0-----:R-:W5:Y:S04]  /*32bb0*/  LDL.LU R18, [R1+0x390] ;  /* 0x0003900001127983 */ /* 0x001f680000300800 */
[----:B------:R-:W5:Y:S01]  /*32bc0*/  LDL.LU R19, [R1+0x394] ;  /* 0x0003940001137983 */ /* 0x000f620000300800 */
[----:B--2---:R-:W-:Y:S03]  /*32bd0*/  HMMA.16816.F32 R24, R12, R24, R8 ;  /* 0x000000180c18723c */ /* 0x004fe60000001808 */
[----:B------:R-:W2:Y:S04]  /*32be0*/  LDL.LU.64 R10, [R1+0x15d8] ;  /* 0x0015d800010a7983 */ /* 0x000ea80000300a00 */
[----:B------:R-:W2:-:S12]  /*32bf0*/  LDL.LU.64 R8, [R1+0x15d0] ;  /* 0x0015d00001087983 */ /* 0x000e980000300a00 */
[----:B------:R-:W-:Y:S04]  /*32c00*/  STL.64 [R1+0x5b0], R24 ;  /* 0x0005b01801007387 */ /* 0x000fe80000100a00 */
[----:B------:R0:W-:Y:S04]  /*32c10*/  STL.64 [R1+0x5b8], R26 ;  /* 0x0005b81a01007387 */ /* 0x0001e80000100a00 */
[----:B0-----:R-:W2:Y:S02]  /*32c20*/  LDL.LU.64 R26, [R1+0x15c8] ;  /* 0x0015c800011a7983 */ /* 0x001ea40000300a00 */
[----:B--2---:R-:W-:Y:S02]  /*32c30*/  HMMA.16816.F32 R24, R12, R26, R8 ;  /* 0x0000001a0c18723c */ /* 0x004fe40000001808 */
[----:B------:R-:W2:Y:S04]  /*32c40*/  LDL.LU.64 R10, [R1+0x15c0] ;  /* 0x0015c000010a7983 */ /* 0x000ea80000300a00 */
[----:B------:R-:W2:-:S13]  /*32c50*/  LDL.LU.64 R8, [R1+0x15b8] ;  /* 0x0015b80001087983 */ /* 0x000e9a0000300a00 */
[----:B------:R-:W-:Y:S04]  /*32c60*/  STL.64 [R1+0x5d0], R24 ;  /* 0x0005d01801007387 */ /* 0x000fe80000100a00 */
[----:B------:R0:W-:Y:S04]  /*32c70*/  STL.64 [R1+0x5d8], R26 ;  /* 0x0005d81a01007387 */ /* 0x0001e80000100a00 */
[----:B0-----:R-:W2:Y:S04]  /*32c80*/  LDL.LU.64 R26, [R1+0x15b0] ;  /* 0x0015b000011a7983 */ /* 0x001ea80000300a00 */
[----:B------:R-:W2:Y:S04]  /*32c90*/  LDL.LU.64 R24, [R1+0x15a8] ;  /* 0x0015a80001187983 */ /* 0x000ea80000300a00 */
[----:B------:R-:W5:Y:S01]  /*32ca0*/  LDL.LU.64 R16, [R1+0x648] ;  /* 0x0006480001107983 */ /* 0x000f620000300a00 */
[----:B---3--:R-:W-:Y:S01]  /*32cb0*/  IMAD.MOV.U32 R29, RZ, RZ, R0 ;  /* 0x000000ffff1d7224 */ /* 0x008fe200078e0000 */
[----:B--2---:R-:W-:Y:S02]  /*32cc0*/  HMMA.16816.F32 R24, R12, R22, R24 ;  /* 0x000000160c18723c */ /* 0x004fe40000001818 */
[----:B------:R-:W4:-:S15]  /*32cd0*/  LDL.LU.64 R22, [R1+0x15a0] ;  /* 0x0015a00001167983 */ /* 0x000f1e0000300a00 */
[----:B------:R-:W-:Y:S02]  /*32ce0*/  NOP ;  /* 0x0000000000007918 */ /* 0x000fe40000000000 */
[----:B------:R0:W-:Y:S04]  /*32cf0*/  STL.64 [R1+0x5f0], R24 ;  /* 0x0005f01801007387 */ /* 0x0001e80000100a00 */
[----:B------:R1:W-:Y:S04]  /*32d00*/  STL.64 [R1+0x5f8], R26 ;  /* 0x0005f81a01007387 */ /* 0x0003e80000100a00 */
[----:B0-----:R-:W2:Y:S04]  /*32d10*/  LDL.LU.64 R24, [R1+0x640] ;  /* 0x0006400001187983 */ /* 0x001ea80000300a00 */
[----:B-1----:R-:W5:Y:S04]  /*32d20*/  LDL.LU R26, [R1+0x418] ;  /* 0x00041800011a7983 */ /* 0x002f680000300800 */
[----:B------:R-:W5:Y:S01]  /*32d30*/  LDL.LU R27, [R1+0x41c] ;  /* 0x00041c00011b7983 */ /* 0x000f620000300800 */
[----:B----4-:R-:W-:Y:S03]  /*32d40*/  HMMA.16816.F32 R20, R12, R28, R20 ;  /* 0x0000001c0c14723c */ /* 0x010fe60000001814 */
[----:B------:R-:W3:-:S15]  /*32d50*/  LDL.LU.64 R28, [R1+0x1598] ;  /* 0x00159800011c7983 */ /* 0x000ede0000300a00 */
[----:B------:R-:W-:Y:S01]  /*32d60*/  NOP ;  /* 0x0000000000007918 */ /* 0x000fe20000000000 */
[----:B------:R0:W-:Y:S04]  /*32d70*/  STL.64 [R1+0x610], R20 ;  /* 0x0006101401007387 */ /* 0x0001e80000100a00 */
[----:B------:R1:W-:Y:S04]  /*32d80*/  STL.64 [R1+0x618], R22 ;  /* 0x0006181601007387 */ /* 0x0003e80000100a00 */
[----:B0-----:R-:W2:Y:S04]  /*32d90*/  LDL.LU R20, [R1+0x420] ;  /* 0x0004200001147983 */ /* 0x001ea80000300800 */
[----:B------:R-:W2:Y:S04]  /*32da0*/  LDL.LU R21, [R1+0x424] ;  /* 0x0004240001157983 */ /* 0x000ea80000300800 */
[----:B-1----:R-:W2:Y:S04]  /*32db0*/  LDL.LU R22, [R1+0x398] ;  /* 0x0003980001167983 */ /* 0x002ea80000300800 */
[----:B------:R-:W2:Y:S01]  /*32dc0*/  LDL.LU R23, [R1+0x39c] ;  /* 0x00039c0001177983 */ /* 0x000ea20000300800 */
[----:B---3--:R-:W-:-:S15]  /*32dd0*/  HMMA.16816.F32 R4, R12, R28, R8 ;  /* 0x0000001c0c04723c */ /* 0x008fde0000001808 */
[----:B------:R-:W-:-:S04]  /*32de0*/  NOP ;  /* 0x0000000000007918 */ /* 0x000fc80000000000 */
[----:B------:R-:W-:Y:S04]  /*32df0*/  STL.64 [R1+0x600], R4 ;  /* 0x0006000401007387 */ /* 0x000fe80000100a00 */
[----:B------:R0:W-:Y:S04]  /*32e00*/  STL.64 [R1+0x608], R6 ;  /* 0x0006080601007387 */ /* 0x0001e80000100a00 */
[----:B------:R-:W3:Y:S04]  /*32e10*/  LDL R0, [R1+0x42c] ;  /* 0x00042c0001007983 */ /* 0x000ee80000100800 */
[----:B0-----:R-:W4:Y:S01]  /*32e20*/  LDL R6, [R1+0x430] ;  /* 0x0004300001067983 */ /* 0x001f220000100800 */
[----:B-----5:R-:W-:-:S03]  /*32e30*/  FFMA2 R4, R16.F32x2.HI_LO, R18.F32x2.HI_LO, R26.F32x2.HI_LO ;  /* 0x0000001210047249 */ /* 0x020fc6000000001a */
[----:B----4-:R0:W-:Y:S04]  /*32e40*/  STL [R1+0x62c], R6 ;  /* 0x00062c0601007387 */ /* 0x0101e80000100800 */
[----:B0-----:R-:W4:Y:S04]  /*32e50*/  LDL R6, [R1+0x428] ;  /* 0x0004280001067983 */ /* 0x001f280000100800 */
[----:B---3--:R0:W-:Y:S04]  /*32e60*/  STL [R1+0x630], R0 ;  /* 0x0006300001007387 */ /* 0x0081e80000100800 */
[----:B0-----:R-:W3:Y:S01]  /*32e70*/  LDL R0, [R1+0x414] ;  /* 0x0004140001007983 */ /* 0x001ee20000100800 */
[----:B--2---:R-:W-:-:S04]  /*32e80*/  FFMA2 R2, R24.F32x2.HI_LO, R22.F32x2.HI_LO, R20.F32x2.HI_LO ;  /* 0x0000001618027249 */ /* 0x004fc80000000014 */
[----:B------:R-:W-:Y:S02]  /*32e90*/  IMAD.MOV.U32 R7, RZ, RZ, R3 ;  /* 0x000000ffff077224 */ /* 0x000fe400078e0003 */
[----:B------:R-:W-:Y:S01]  /*32ea0*/  IMAD.MOV.U32 R3, RZ, RZ, R5 ;  /* 0x000000ffff037224 */ /* 0x000fe200078e0005 */
[----:B------:R-:W-:-:S04]  /*32eb0*/  UIADD3 UR6, UPT, UPT, UR6, 0x40, URZ ;  /* 0x0000004006067890 */ /* 0x000fc8000fffe0ff */
[----:B------:R-:W-:Y:S02]  /*32ec0*/  UISETP.GE.AND UP0, UPT, UR6, UR11, UPT ;  /* 0x0000000b0600728c */ /* 0x000fe4000bf06270 */
[----:B------:R-:W-:Y:S02]  /*32ed0*/  ULEA UR5, UR15, UR5, 0x6 ;  /* 0x000000050f057291 */ /* 0x000fe4000f8e30ff */
[----:B------:R-:W-:Y:S01]  /*32ee0*/  ULEA UR4, UR18, UR4, 0x6 ;  /* 0x0000000412047291 */ /* 0x000fe2000f8e30ff */
[----:B----4-:R0:W-:Y:S02]  /*32ef0*/  STL [R1+0x634], R6 ;  /* 0x0006340601007387 */ /* 0x0101e40000100800 */
[----:B0-----:R-:W-:Y:S02]  /*32f00*/  IMAD.MOV.U32 R6, RZ, RZ, R2 ;  /* 0x000000ffff067224 */ /* 0x001fe400078e0002 */
[----:B------:R-:W-:Y:S01]  /*32f10*/  IMAD.MOV.U32 R2, RZ, RZ, R4 ;  /* 0x000000ffff027224 */ /* 0x000fe200078e0004 */
[----:B---3--:R0:W-:Y:S04]  /*32f20*/  STL [R1+0x638], R0 ;  /* 0x0006380001007387 */ /* 0x0081e80000100800 */
[----:B------:R0:W-:Y:S04]  /*32f30*/  STL.64 [R1+0x648], R2 ;  /* 0x0006480201007387 */ /* 0x0001e80000100a00 */
[----:B------:R0:W-:Y:S01]  /*32f40*/  STL.64 [R1+0x640], R6 ;  /* 0x0006400601007387 */ /* 0x0001e20000100a00 */
[----:B------:R-:W-:Y:S05]  /*32f50*/  BRA.U !UP0, `(.L_x_1) ;  /* 0xfffffdf5082c7547 */ /* 0x000fea000b83ffff */
.L_x_0:
[----:B------:R-:W2:Y:S04]  /*32f60*/  LDL.LU.64 R4, [R1+0x640] ;  /* 0x0006400001047983 */ /* 0x000ea80000300a00 */
[----:B0-----:R-:W3:Y:S01]  /*32f70*/  LDL.LU.64 R2, [R1+0x648] ;  /* 0x0006480001027983 */ /* 0x001ee20000300a00 */
[----:B------:R-:W0:Y:S02]  /*32f80*/  S2R R0, SR_TID.X ;  /* 0x0000000000007919 */ /* 0x000e240000002100 */
[----:B0-----:R-:W-:Y:S01]  /*32f90*/  LOP3.LUT R0, R0, 0x7f, RZ, 0xc0, !PT ;  /* 0x0000007f00007812 */ /* 0x001fe200078ec0ff */
[----:B------:R-:W-:Y:S03]  /*32fa0*/  BAR.SYNC.DEFER_BLOCKING 0x0 ;  /* 0x0000000000007b1d */ /* 0x000fe60000010000 */
[----:B------:R-:W-:Y:S01]  /*32fb0*/  ISETP.GE.U32.AND P0, PT, R0, 0x20, PT ;  /* 0x000000200000780c */ /* 0x000fe20003f06070 */
[----:B--2---:R-:W-:-:S02]  /*32fc0*/  IMAD.MOV.U32 R29, RZ, RZ, R4 ;  /* 0x000000ffff1d7224 */ /* 0x004fc400078e0004 */
[----:B------:R-:W-:Y:S02]  /*32fd0*/  IMAD.MOV.U32 R28, RZ, RZ, R5 ;  /* 0x000000ffff1c7224 */ /* 0x000fe400078e0005 */
[----:B-1-3--:R-:W-:Y:S02]  /*32fe0*/  IMAD.MOV.U32 R27, RZ, RZ, R2 ;  /* 0x000000ffff1b7224 */ /* 0x00afe400078e0002 */
[----:B------:R-:W-:-:S03]  /*32ff0*/  IMAD.MOV.U32 R26, RZ, RZ, R3 ;  /* 0x000000ffff1a7224 */ /* 0x000fc600078e0003 */
[----:B------:R0:W-:Y:S04]  /*33000*/  STL [R1+0x1ba0], R27 ;  /* 0x001ba01b01007387 */ /* 0x0001e80000100800 */
[----:B------:R-:W-:Y:S04]  /*33010*/  STL [R1+0x1c0c], R26 ;  /* 0x001c0c1a01007387 */ /* 0x000fe80000100800 */
[----:B0-----:R-:W2:Y:S04]  /*33020*/  LDL.LU R27, [R1+0x440] ;  /* 0x00044000011b7983 */ /* 0x001ea80000300800 */
[----:B--2---:R-:W-:Y:S04]  /*33030*/  STL [R1+0x1bfc], R27 ;  /* 0x001bfc1b01007387 */ /* 0x004fe80000100800 */
[----:B------:R-:W2:Y:S04]  /*33040*/  LDL.LU R2, [R1+0x444] ;  /* 0x0004440001027983 */ /* 0x000ea80000300800 */
[----:B------:R-:W3:Y:S04]  /*33050*/  LDL.LU R0, [R1+0x448] ;  /* 0x0004480001007983 */ /* 0x000ee80000300800 */
[----:B--2---:R0:W-:Y:S04]  /*33060*/  STL [R1+0x194], R2 ;  /* 0x0001940201007387 */ /* 0x0041e80000100800 */
[----:B0-----:R-:W2:Y:S04]  /*33070*/  LDL.LU R2, [R1+0x44c] ;  /* 0x00044c0001027983 */ /* 0x001ea80000300800 */
[----:B---3--:R0:W-:Y:S04]  /*33080*/  STL [R1+0x190], R0 ;  /* 0x0001900001007387 */ /* 0x0081e80000100800 */
[----:B0-----:R-:W3:Y:S04]  /*33090*/  LDL.LU R0, [R1+0x450] ;  /* 0x0004500001007983 */ /* 0x001ee80000300800 */
[----:B--2---:R0:W-:Y:S04]  /*330a0*/  STL [R1+0x188], R2 ;  /* 0x0001880201007387 */ /* 0x0041e80000100800 */
[----:B0-----:R-:W2:Y:S04]  /*330b0*/  LDL.LU R2, [R1+0x454] ;  /* 0x0004540001027983 */ /* 0x001ea80000300800 */
[----:B---3--:R0:W-:Y:S04]  /*330c0*/  STL [R1+0x18c], R0 ;  /* 0x00018c0001007387 */ /* 0x0081e80000100800 */
[----:B0-----:R-:W3:Y:S04]  /*330d0*/  LDL.LU R0, [R1+0x458] ;  /* 0x0004580001007983 */ /* 0x001ee80000300800 */
[----:B--2---:R-:W-:Y:S04]  /*330e0*/  STL [R1+0x184], R2 ;  /* 0x0001840201007387 */ /* 0x004fe80000100800 */
[----:B------:R-:W2:Y:S04]  /*330f0*/  LDL.LU R26, [R1+0x45c] ;  /* 0x00045c00011a7983 */ /* 0x000ea80000300800 */
[----:B---3--:R0:W-:Y:S04]  /*33100*/  STL [R1+0x180], R0 ;  /* 0x0001800001007387 */ /* 0x0081e80000100800 */
[----:B--2---:R-:W-:Y:S04]  /*33110*/  STL [R1+0x1c50], R26 ;  /* 0x001c501a01007387 */ /* 0x004fe80000100800 */
[----:B0-----:R-:W2:Y:S04]  /*33120*/  LDL.LU R0, [R1+0x470] ;  /* 0x0004700001007983 */ /* 0x001ea80000300800 */
        /* <DEDUP_REMOVED lines=71> */
[----:B---3--:R-:W-:Y:S04]  /*335a0*/  STL [R1+0xdc], R2 ;  /* 0x0000dc0201007387 */ /* 0x008fe80000100800 */
[----:B------:R-:W3:Y:S04]  /*335b0*/  LDL.LU R27, [R1+0x544] ;  /* 0x00054400011b7983 */ /* 0x000ee80000300800 */
[----:B--2---:R-:W-:Y:S04]  /*335c0*/  STL [R1+0xe0], R0 ;  /* 0x0000e00001007387 */ /* 0x004fe80000100800 */
[----:B---3--:R-:W-:Y:S04]  /*335d0*/  STL [R1+0x1c10], R27 ;  /* 0x001c101b01007387 */ /* 0x008fe80000100800 */
[----:B------:R-:W2:Y:S04]  /*335e0*/  LDL.LU R26, [R1+0x548] ;  /* 0x00054800011a7983 */ /* 0x000ea80000300800 */
[----:B--2---:R0:W-:Y:S04]  /*335f0*/  STL [R1+0x1c54], R26 ;  /* 0x001c541a01007387 */ /* 0x0041e80000100800 */
[----:B0-----:R-:W2:Y:S04]  /*33600*/  LDL.LU R26, [R1+0x54c] ;  /* 0x00054c00011a7983 */ /* 0x001ea80000300800 */
[----:B--2---:R0:W-:Y:S04]  /*33610*/  STL [R1+0x1c58], R26 ;  /* 0x001c581a01007387 */ /* 0x0041e80000100800 */
[----:B------:R-:W2:Y:S04]  /*33620*/  LDL.LU R27, [R1+0x560] ;  /* 0x00056000011b7983 */ /* 0x000ea80000300800 */
[----:B------:R-:W3:Y:S04]  /*33630*/  LDL.LU R0, [R1+0x564] ;  /* 0x0005640001007983 */ /* 0x000ee80000300800 */
[----:B0-----:R-:W4:Y:S04]  /*33640*/  LDL.LU R26, [R1+0x568] ;  /* 0x00056800011a7983 */ /* 0x001f280000300800 */
[----:B----4-:R0:W-:Y:S04]  /*33650*/  STL [R1+0x1c5c], R26 ;  /* 0x001c5c1a01007387 */ /* 0x0101e80000100800 */
[----:B--2---:R-:W-:Y:S04]  /*33660*/  STL [R1+0xcc], R27 ;  /* 0x0000cc1b01007387 */ /* 0x004fe80000100800 */
[----:B---3--:R-:W-:Y:S04]  /*33670*/  STL [R1+0xc4], R0 ;  /* 0x0000c40001007387 */ /* 0x008fe80000100800 */
[----:B0-----:R-:W2:Y:S04]  /*33680*/  LDL.LU R26, [R1+0x56c] ;  /* 0x00056c00011a7983 */ /* 0x001ea80000300800 */
[----:B------:R-:W3:Y:S04]  /*33690*/  LDL.LU R2, [R1+0x580] ;  /* 0x0005800001027983 */ /* 0x000ee80000300800 */
[----:B------:R-:W4:Y:S04]  /*336a0*/  LDL.LU R25, [R1+0x584] ;  /* 0x0005840001197983 */ /* 0x000f280000300800 */
[----:B----4-:R-:W-:Y:S04]  /*336b0*/  STL [R1+0x1c14], R25 ;  /* 0x001c141901007387 */ /* 0x010fe80000100800 */
[----:B------:R-:W4:Y:S04]  /*336c0*/  LDL.LU R24, [R1+0x588] ;  /* 0x0005880001187983 */ /* 0x000f280000300800 */
[----:B---3--:R-:W-:Y:S04]  /*336d0*/  STL [R1+0xb8], R2 ;  /* 0x0000b80201007387 */ /* 0x008fe80000100800 */
[----:B------:R-:W3:Y:S04]  /*336e0*/  LDL.LU R23, [R1+0x58c] ;  /* 0x00058c0001177983 */ /* 0x000ee80000300800 */
[----:B------:R-:W5:Y:S04]  /*336f0*/  LDL.LU R22, [R1+0x5c0] ;  /* 0x0005c00001167983 */ /* 0x000f680000300800 */
[----:B-----5:R-:W-:Y:S04]  /*33700*/  STL [R1+0x1c18], R22 ;  /* 0x001c181601007387 */ /* 0x020fe80000100800 */
[----:B------:R-:W5:Y:S04]  /*33710*/  LDL.LU R21, [R1+0x5c4] ;  /* 0x0005c40001157983 */ /* 0x000f680000300800 */
[----:B-----5:R-:W-:Y:S04]  /*33720*/  STL [R1+0x1c1c], R21 ;  /* 0x001c1c1501007387 */ /* 0x020fe80000100800 */
[----:B------:R-:W5:Y:S04]  /*33730*/  LDL.LU R20, [R1+0x5c8] ;  /* 0x0005c80001147983 */ /* 0x000f680000300800 */
[----:B------:R-:W2:Y:S04]  /*33740*/  LDL.LU R19, [R1+0x5cc] ;  /* 0x0005cc0001137983 */ /* 0x000ea80000300800 */
[----:B------:R-:W2:Y:S04]  /*33750*/  LDL.LU R18, [R1+0x5e0] ;  /* 0x0005e00001127983 */ /* 0x000ea80000300800 */
[----:B--2---:R-:W-:Y:S04]  /*33760*/  STL [R1+0x1c20], R18 ;  /* 0x001c201201007387 */ /* 0x004fe80000100800 */
[----:B------:R-:W2:Y:S04]  /*33770*/  LDL.LU R17, [R1+0x5e4] ;  /* 0x0005e40001117983 */ /* 0x000ea80000300800 */
[----:B--2---:R-:W-:Y:S04]  /*33780*/  STL [R1+0x1c24], R17 ;  /* 0x001c241101007387 */ /* 0x004fe80000100800 */
[----:B------:R-:W2:Y:S04]  /*33790*/  LDL.LU R16, [R1+0x5e8] ;  /* 0x0005e80001107983 */ /* 0x000ea80000300800 */
[----:B------:R-:W2:Y:S04]  /*337a0*/  LDL.LU R15, [R1+0x5ec] ;  /* 0x0005ec00010f7983 */ /* 0x000ea80000300800 */
[----:B------:R-:W2:Y:S04]  /*337b0*/  LDL.LU R4, [R1+0x3e0] ;  /* 0x0003e00001047983 */ /* 0x000ea80000300800 */
[----:B------:R-:W3:Y:S04]  /*337c0*/  LDL.LU R3, [R1+0x3e4] ;  /* 0x0003e40001037983 */ /* 0x000ee80000300800 */
[----:B--2---:R0:W-:Y:S04]  /*337d0*/  STL [R1+0x110], R4 ;  /* 0x0001100401007387 */ /* 0x0041e80000100800 */
[----:B------:R-:W2:Y:S04]  /*337e0*/  LDL.LU R14, [R1+0x3e8] ;  /* 0x0003e800010e7983 */ /* 0x000ea80000300800 */
[----:B---3--:R1:W-:Y:S04]  /*337f0*/  STL [R1+0x100], R3 ;  /* 0x0001000301007387 */ /* 0x0083e80000100800 */
[----:B--2---:R-:W-:Y:S04]  /*33800*/  STL [R1+0x1b90], R14 ;  /* 0x001b900e01007387 */ /* 0x004fe80000100800 */
[----:B------:R-:W2:Y:S04]  /*33810*/  LDL.LU R13, [R1+0x3ec] ;  /* 0x0003ec00010d7983 */ /* 0x000ea80000300800 */
[----:B--2---:R-:W-:Y:S04]  /*33820*/  STL [R1+0x1b94], R13 ;  /* 0x001b940d01007387 */ /* 0x004fe80000100800 */
[----:B0-----:R-:W2:Y:S04]  /*33830*/  LDL.LU R4, [R1+0x3f0] ;  /* 0x0003f00001047983 */ /* 0x001ea80000300800 */
[----:B-1----:R-:W3:Y:S04]  /*33840*/  LDL.LU R3, [R1+0x3f4] ;  /* 0x0003f40001037983 */ /* 0x002ee80000300800 */
[----:B--2---:R-:W-:Y:S04]  /*33850*/  STL [R1+0xe8], R4 ;  /* 0x0000e80401007387 */ /* 0x004fe80000100800 */
[----:B------:R-:W2:Y:S04]  /*33860*/  LDL.LU R12, [R1+0x3f8] ;  /* 0x0003f800010c7983 */ /* 0x000ea80000300800 */
[----:B---3--:R0:W-:Y:S04]  /*33870*/  STL [R1+0xd4], R3 ;  /* 0x0000d40301007387 */ /* 0x0081e80000100800 */
[----:B--2---:R-:W-:Y:S04]  /*33880*/  STL [R1+0x1b98], R12 ;  /* 0x001b980c01007387 */ /* 0x004fe80000100800 */
[----:B------:R-:W2:Y:S04]  /*33890*/  LDL.LU R11, [R1+0x3fc] ;  /* 0x0003fc00010b7983 */ /* 0x000ea80000300800 */
[----:B--2---:R-:W-:Y:S04]  /*338a0*/  STL [R1+0x1b9c], R11 ;  /* 0x001b9c0b01007387 */ /* 0x004fe80000100800 */
[----:B0-----:R-:W2:Y:S04]  /*338b0*/  LDL.LU R3, [R1+0x460] ;  /* 0x0004600001037983 */ /* 0x001ea80000300800 */
[----:B------:R-:W3:Y:S04]  /*338c0*/  LDL.LU R10, [R1+0x464] ;  /* 0x00046400010a7983 */ /* 0x000ee80000300800 */
[----:B--2---:R0:W-:Y:S04]  /*338d0*/  STL [R1+0xc0], R3 ;  /* 0x0000c00301007387 */ /* 0x0041e80000100800 */
[----:B---3--:R-:W-:Y:S04]  /*338e0*/  STL [R1+0x1b3c], R10 ;  /* 0x001b3c0a01007387 */ /* 0x008fe80000100800 */
[----:B------:R-:W2:Y:S04]  /*338f0*/  LDL.LU R9, [R1+0x468] ;  /* 0x0004680001097983 */ /* 0x000ea80000300800 */
[----:B--2---:R-:W-:Y:S04]  /*33900*/  STL [R1+0x1ba4], R9 ;  /* 0x001ba40901007387 */ /* 0x004fe80000100800 */
        /* <DEDUP_REMOVED lines=8> */
[----:B------:R-:W2:Y:S01]  /*33990*/  LDL.LU R4, [R1+0x49c] ;  /* 0x00049c0001047983 */ /* 0x000ea20000300800 */
[----:B------:R-:W-:-:S02]  /*339a0*/  IMAD.MOV.U32 R22, RZ, RZ, R2 ;  /* 0x000000ffff167224 */ /* 0x000fc400078e0002 */
[----:B------:R-:W-:Y:S01]  /*339b0*/  IMAD.MOV.U32 R25, RZ, RZ, R0 ;  /* 0x000000ffff197224 */ /* 0x000fe200078e0000 */
[----:B--2---:R-:W-:Y:S04]  /*339c0*/  STL [R1+0x1bb0], R4 ;  /* 0x001bb00401007387 */ /* 0x004fe80000100800 */
[----:B0-----:R-:W2:Y:S04]  /*339d0*/  LDL.LU R3, [R1+0x4c0] ;  /* 0x0004c00001037983 */ /* 0x001ea80000300800 */
[----:B--2---:R-:W-:Y:S04]  /*339e0*/  STL [R1+0x1b48], R3 ;  /* 0x001b480301007387 */ /* 0x004fe80000100800 */
[----:B------:R-:W2:Y:S04]  /*339f0*/  LDL.LU R2, [R1+0x4c4] ;  /* 0x0004c40001027983 */ /* 0x000ea80000300800 */
[----:B--2---:R0:W-:Y:S04]  /*33a00*/  STL [R1+0x1b4c], R2 ;  /* 0x001b4c0201007387 */ /* 0x0041e80000100800 */
[----:B------:R-:W2:Y:S04]  /*33a10*/  LDL.LU R0, [R1+0x4c8] ;  /* 0x0004c80001007983 */ /* 0x000ea80000300800 */
[----:B--2---:R-:W-:Y:S04]  /*33a20*/  STL [R1+0x1bb4], R0 ;  /* 0x001bb40001007387 */ /* 0x004fe80000100800 */
[----:B0-----:R-:W2:Y:S04]  /*33a30*/  LDL.LU R2, [R1+0x4cc] ;  /* 0x0004cc0001027983 */ /* 0x001ea80000300800 */
[----:B--2---:R0:W-:Y:S04]  /*33a40*/  STL [R1+0x1bb8], R2 ;  /* 0x001bb80201007387 */ /* 0x0041e80000100800 */
[----:B0-----:R-:W2:Y:S04]  /*33a50*/  LDL.LU R2, [R1+0x4f0] ;  /* 0x0004f00001027983 */ /* 0x001ea80000300800 */
[----:B------:R-:W3:Y:S04]  /*33a60*/  LDL.LU R0, [R1+0x4f4] ;  /* 0x0004f40001007983 */ /* 0x000ee80000300800 */
[----:B--2---:R0:W-:Y:S04]  /*33a70*/  STL [R1+0x4], R2 ;  /* 0x0000040201007387 */ /* 0x0041e80000100800 */
[----:B0-----:R-:W2:Y:S04]  /*33a80*/  LDL.LU R2, [R1+0x4f8] ;  /* 0x0004f80001027983 */ /* 0x001ea80000300800 */
[----:B---3--:R0:W-:Y:S04]  /*33a90*/  STL [R1+0x8], R0 ;  /* 0x0000080001007387 */ /* 0x0081e80000100800 */
[----:B0-----:R-:W3:Y:S04]  /*33aa0*/  LDL.LU R0, [R1+0x4fc] ;  /* 0x0004fc0001007983 */ /* 0x001ee80000300800 */
[----:B--2---:R0:W-:Y:S04]  /*33ab0*/  STL [R1+0xc], R2 ;  /* 0x00000c0201007387 */ /* 0x0041e80000100800 */
[----:B------:R-:W2:Y:S04]  /*33ac0*/  LDL.LU R3, [R1+0x520] ;  /* 0x0005200001037983 */ /* 0x000ea80000300800 */
[----:B---3--:R1:W-:Y:S04]  /*33ad0*/  STL [R1+0x10], R0 ;  /* 0x0000100001007387 */ /* 0x0083e80000100800 */
[----:B0-----:R-:W3:Y:S01]  /*33ae0*/  LDL.LU R2, [R1+0x524] ;  /* 0x0005240001027983 */ /* 0x001ee20000300800 */
[----:B-1----:R-:W0:Y:S03]  /*33af0*/  S2R R0, SR_TID.X ;  /* 0x0000000000007919 */ /* 0x002e260000002100 */
[----:B--2---:R1:W-:Y:S04]  /*33b00*/  STL [R1+0x14], R3 ;  /* 0x0000140301007387 */ /* 0x0043e80000100800 */
[----:B-1----:R-:W2:Y:S04]  /*33b10*/  LDL.LU R3, [R1+0x528] ;  /* 0x0005280001037983 */ /* 0x002ea80000300800 */
[----:B---3--:R1:W-:Y:S04]  /*33b20*/  STL [R1+0x18], R2 ;  /* 0x0000180201007387 */ /* 0x0083e80000100800 */
[----:B-1----:R-:W3:Y:S04]  /*33b30*/  LDL.LU R2, [R1+0x52c] ;  /* 0x00052c0001027983 */ /* 0x002ee80000300800 */
        /* <DEDUP_REMOVED lines=28> */
[----:B--2---:R-:W-:Y:S04]  /*33d00*/  STL [R1+0x54], R3 ;  /* 0x0000540301007387 */ /* 0x004fe80000100800 */
[----:B---3--:R1:W-:Y:S04]  /*33d10*/  STL [R1+0x58], R2 ;  /* 0x0000580201007387 */ /* 0x0083e80000100800 */
[----:B-1----:R-:W2:Y:S04]  /*33d20*/  LDL.LU R2, [R1+0x5a8] ;  /* 0x0005a80001027983 */ /* 0x002ea80000300800 */
[----:B------:R-:W3:Y:S04]  /*33d30*/  LDL.LU R3, [R1+0x5ac] ;  /* 0x0005ac0001037983 */ /* 0x000ee80000300800 */
[----:B--2---:R1:W-:Y:S04]  /*33d40*/  STL [R1+0x5c], R2 ;  /* 0x00005c0201007387 */ /* 0x0043e80000100800 */
[----:B-1----:R-:W2:Y:S04]  /*33d50*/  LDL.LU R2, [R1+0x5b0] ;  /* 0x0005b00001027983 */ /* 0x002ea80000300800 */
[----:B---3--:R1:W-:Y:S04]  /*33d60*/  STL [R1+0x60], R3 ;  /* 0x0000600301007387 */ /* 0x0083e80000100800 */
[----:B------:R-:W3:Y:S04]  /*33d70*/  LDL.LU R10, [R1+0x5b4] ;  /* 0x0005b400010a7983 */ /* 0x000ee80000300800 */
[----:B--2---:R2:W-:Y:S04]  /*33d80*/  STL [R1+0x64], R2 ;  /* 0x0000640201007387 */ /* 0x0045e80000100800 */
[----:B---3--:R-:W-:Y:S04]  /*33d90*/  STL [R1+0x1b50], R10 ;  /* 0x001b500a01007387 */ /* 0x008fe80000100800 */
[----:B-1----:R-:W3:Y:S04]  /*33da0*/  LDL.LU R3, [R1+0x5b8] ;  /* 0x0005b80001037983 */ /* 0x002ee80000300800 */
[----:B--2---:R-:W2:Y:S04]  /*33db0*/  LDL.LU R2, [R1+0x5bc] ;  /* 0x0005bc0001027983 */ /* 0x004ea80000300800 */
[----:B---3--:R-:W-:Y:S04]  /*33dc0*/  STL [R1+0x6c], R3 ;  /* 0x00006c0301007387 */ /* 0x008fe80000100800 */
[----:B------:R-:W3:Y:S04]  /*33dd0*/  LDL.LU R7, [R1+0x5d0] ;  /* 0x0005d00001077983 */ /* 0x000ee80000300800 */
[----:B--2---:R1:W-:Y:S04]  /*33de0*/  STL [R1+0x70], R2 ;  /* 0x0000700201007387 */ /* 0x0043e80000100800 */
[----:B---3--:R-:W-:Y:S04]  /*33df0*/  STL [R1+0x1b54], R7 ;  /* 0x001b540701007387 */ /* 0x008fe80000100800 */
[----:B-1----:R-:W2:Y:S04]  /*33e00*/  LDL.LU R2, [R1+0x5d4] ;  /* 0x0005d40001027983 */ /* 0x002ea80000300800 */
[----:B------:R-:W3:Y:S04]  /*33e10*/  LDL.LU R3, [R1+0x5d8] ;  /* 0x0005d80001037983 */ /* 0x000ee80000300800 */
        /* <DEDUP_REMOVED lines=13> */
[----:B---3--:R-:W-:Y:S04]  /*33ef0*/  STL [R1+0x1b58], R3 ;  /* 0x001b580301007387 */ /* 0x008fe80000100800 */
[----:B------:R-:W2:Y:S04]  /*33f00*/  LDL.LU R6, [R1+0x614] ;  /* 0x0006140001067983 */ /* 0x000ea80000300800 */
[----:B--2---:R1:W-:Y:S04]  /*33f10*/  STL [R1+0x1b5c], R6 ;  /* 0x001b5c0601007387 */ /* 0x0043e80000100800 */
[----:B------:R-:W2:Y:S04]  /*33f20*/  LDL.LU R14, [R1+0x618] ;  /* 0x00061800010e7983 */ /* 0x000ea80000300800 */
[----:B--2---:R-:W-:Y:S04]  /*33f30*/  STL [R1+0x1bbc], R14 ;  /* 0x001bbc0e01007387 */ /* 0x004fe80000100800 */
[----:B------:R-:W2:Y:S04]  /*33f40*/  LDL.LU R13, [R1+0x61c] ;  /* 0x00061c00010d7983 */ /* 0x000ea80000300800 */
[----:B--2---:R-:W-:Y:S04]  /*33f50*/  STL [R1+0x1bc0], R13 ;  /* 0x001bc00d01007387 */ /* 0x004fe80000100800 */
[----:B-1----:R-:W2:Y:S04]  /*33f60*/  LDL.LU R6, [R1+0x600] ;  /* 0x0006000001067983 */ /* 0x002ea80000300800 */
[----:B------:R-:W3:Y:S04]  /*33f70*/  LDL.LU R3, [R1+0x604] ;  /* 0x0006040001037983 */ /* 0x000ee80000300800 */
[----:B---3--:R1:W-:Y:S04]  /*33f80*/  STL [R1+0x1bc4], R3 ;  /* 0x001bc40301007387 */ /* 0x0083e80000100800 */
[----:B------:R-:W3:Y:S01]  /*33f90*/  LDL.LU R12, [R1+0x608] ;  /* 0x00060800010c7983 */ /* 0x000ee20000300800 */
[----:B------:R-:W1:Y:S01]  /*33fa0*/  S2UR UR5, SR_CgaCtaId ;  /* 0x00000000000579c3 */ /* 0x000e620000008800 */
[C---:B0-----:R-:W-:Y:S01]  /*33fb0*/  IMAD.SHL.U32 R4, R0.reuse, 0x800, RZ ;  /* 0x0000080000047824 */ /* 0x041fe200078e00ff */
[----:B------:R-:W-:-:S04]  /*33fc0*/  LOP3.LUT R2, R0, 0x3f, RZ, 0xc0, !PT ;  /* 0x0000003f00027812 */ /* 0x000fc800078ec0ff */
[----:B------:R-:W-:Y:S01]  /*33fd0*/  LOP3.LUT R4, R4, 0x3000, RZ, 0xc0, !PT ;  /* 0x0000300004047812 */ /* 0x000fe200078ec0ff */
[----:B------:R-:W-:-:S04]  /*33fe0*/  UMOV UR4, 0x400 ;  /* 0x0000040000047882 */ /* 0x000fc80000000000 */
[----:B------:R-:W-:Y:S02]  /*33ff0*/  IMAD R2, R2, 0x10, R4 ;  /* 0x0000001002027824 */ /* 0x000fe400078e0204 */
[C---:B------:R-:W-:Y:S01]  /*34000*/  IMAD.SHL.U32 R2, R0.reuse, 0x10, RZ ;  /* 0x0000001000027824 */ /* 0x040fe200078e00ff */
[----:B---3--:R-:W-:Y:S04]  /*34010*/  STL [R1+0x1bc8], R12 ;  /* 0x001bc80c01007387 */ /* 0x008fe80000100800 */
[----:B--2---:R-:W-:Y:S04]  /*34020*/  STL [R1+0xa4], R6 ;  /* 0x0000a40601007387 */ /* 0x004fe80000100800 */
[----:B------:R-:W-:Y:S04]  /*34030*/  STL [R1+0x1bcc], R6 ;  /* 0x001bcc0601007387 */ /* 0x000fe80000100800 */
[----:B------:R-:W2:Y:S01]  /*34040*/  LDL.LU R11, [R1+0x60c] ;  /* 0x00060c00010b7983 */ /* 0x000ea20000300800 */
[----:B-1----:R-:W-:Y:S01]  /*34050*/  ULEA UR6, UR5, UR4, 0x18 ;  /* 0x0000000405067291 */ /* 0x002fe2000f8ec0ff */
[----:B------:R-:W-:Y:S01]  /*34060*/  IMAD.SHL.U32 R3, R0, 0x20, RZ ;  /* 0x0000002000037824 */ /* 0x000fe200078e00ff */
[----:B------:R-:W-:-:S02]  /*34070*/  LOP3.LUT R2, R2, 0x70, RZ, 0xc0, !PT ;  /* 0x0000007002027812 */ /* 0x000fc400078ec0ff */
[----:B------:R-:W-:Y:S01]  /*34080*/  FSETP.GEU.AND P2, PT, R28, 1.175494350822287508e-38, PT ;  /* 0x008000001c00780b */ /* 0x000fe20003f4e000 */
[----:B------:R-:W-:Y:S01]  /*34090*/  IMAD.MOV.U32 R5, RZ, RZ, R22 ;  /* 0x000000ffff057224 */ /* 0x000fe200078e0016 */
[----:B------:R-:W-:Y:S01]  /*340a0*/  LOP3.LUT R0, R0, 0x18, RZ, 0xc0, !PT ;  /* 0x0000001800007812 */ /* 0x000fe200078ec0ff */
[----:B------:R-:W-:Y:S01]  /*340b0*/  VIADD R2, R2, UR6 ;  /* 0x0000000602027c36 */ /* 0x000fe20008000000 */
[----:B------:R-:W-:Y:S01]  /*340c0*/  LOP3.LUT R3, R3, 0xc60, RZ, 0xc0, !PT ;  /* 0x00000c6003037812 */ /* 0x000fe200078ec0ff */
[----:B------:R-:W-:Y:S01]  /*340d0*/  IMAD.MOV.U32 R8, RZ, RZ, R25 ;  /* 0x000000ffff087224 */ /* 0x000fe200078e0019 */
[----:B------:R-:W-:Y:S01]  /*340e0*/  FSETP.GT.AND P1, PT, |R28|, 8.50705917302346158658e+37, PT ;  /* 0x7e8000001c00780b */ /* 0x000fe20003f24200 */
[----:B------:R-:W-:Y:S01]  /*340f0*/  IMAD.MOV.U32 R9, RZ, RZ, R27 ;  /* 0x000000ffff097224 */ /* 0x000fe200078e001b */
[C---:B------:R-:W-:Y:S01]  /*34100*/  FSETP.GEU.AND P4, PT, R29.reuse, 1.175494350822287508e-38, PT ;  /* 0x008000001d00780b */ /* 0x040fe20003f8e000 */
[C---:B------:R-:W-:Y:S01]  /*34110*/  IMAD R3, R0.reuse, 0x200, R3 ;  /* 0x0000020000037824 */ /* 0x040fe200078e0203 */
[----:B------:R-:W-:Y:S01]  /*34120*/  LEA.HI R0, R0, R2, RZ, 0x1f ;  /* 0x0000000200007211 */ /* 0x000fe200078ff8ff */
[----:B------:R-:W-:Y:S01]  /*34130*/  FMUL R2, R28, 8388608 ;  /* 0x4b0000001c027820 */ /* 0x000fe20000400000 */
[C---:B------:R-:W-:Y:S01]  /*34140*/  FSETP.GT.AND P3, PT, |R29|.reuse, 8.50705917302346158658e+37, PT ;  /* 0x7e8000001d00780b */ /* 0x040fe20003f64200 */
[----:B------:R-:W0:Y:S06]  /*34150*/  LDCU.64 UR4, c[0x0][0x3e0] ;  /* 0x00007c00ff0477ac */ /* 0x000e2c0008000a00 */
[----:B------:R-:W-:Y:S01]  /*34160*/  @P1 FMUL R26, R26, 0.25 ;  /* 0x3e8000001a1a1820 */ /* 0x000fe20000400000 */
[----:B--2---:R-:W-:Y:S04]  /*34170*/  STL [R1+0x1bd0], R11 ;  /* 0x001bd00b01007387 */ /* 0x004fe80000100800 */
[----:B------:R1:W-:Y:S02]  /*34180*/  STL [R1+0x360], R0 ;  /* 0x0003600001007387 */ /* 0x0003e40000100800 */
[----:B-1----:R-:W-:-:S05]  /*34190*/  FMUL R0, R29, 8388608 ;  /* 0x4b0000001d007820 */ /* 0x002fca0000400000 */
[----:B------:R1:W-:Y:S04]  /*341a0*/  STL [R1+0x1c2c], R0 ;  /* 0x001c2c0001007387 */ /* 0x0003e80000100800 */
[----:B------:R-:W-:Y:S01]  /*341b0*/  STL [R1+0x1c28], R29 ;  /* 0x001c281d01007387 */ /* 0x000fe20000100800 */
[----:B-1----:R-:W-:-:S03]  /*341c0*/  FSEL R0, R2, R28, !P2 ;  /* 0x0000001c02007208 */ /* 0x002fc60005000000 */
[----:B------:R-:W-:Y:S04]  /*341d0*/  STL [R1+0x1c34], R5 ;  /* 0x001c340501007387 */ /* 0x000fe80000100800 */
[----:B------:R-:W-:Y:S04]  /*341e0*/  STL [R1+0x19c], R0 ;  /* 0x00019c0001007387 */ /* 0x000fe80000100800 */
[----:B------:R-:W-:Y:S04]  /*341f0*/  STL [R1+0x1c38], R8 ;  /* 0x001c380801007387 */ /* 0x000fe80000100800 */
[----:B------:R1:W-:Y:S04]  /*34200*/  STL [R1+0x1c3c], R9 ;  /* 0x001c3c0901007387 */ /* 0x0003e80000100800 */
[----:B-1----:R-:W2:Y:S04]  /*34210*/  LDL.LU R9, [R1+0xdc] ;  /* 0x0000dc0001097983 */ /* 0x002ea80000300800 */
[----:B------:R-:W3:Y:S04]  /*34220*/  LDL.LU R8, [R1+0xe4] ;  /* 0x0000e40001087983 */ /* 0x000ee80000300800 */
        /* <DEDUP_REMOVED lines=19> */
[----:B------:R1:W-:Y:S04]  /*34360*/  STL [R1+0xb4], R26 ;  /* 0x0000b41a01007387 */ /* 0x0003e80000100800 */
[----:B-1----:R-:W2:Y:S02]  /*34370*/  LDL.LU R26, [R1+0x1c5c] ;  /* 0x001c5c00011a7983 */ /* 0x002ea40000300800 */
[----:B--2---:R-:W-:-:S05]  /*34380*/  @P1 FMUL R26, R26, 0.25 ;  /* 0x3e8000001a1a1820 */ /* 0x004fca0000400000 */
[----:B------:R1:W-:Y:S04]  /*34390*/  STL [R1+0xbc], R26 ;  /* 0x0000bc1a01007387 */ /* 0x0003e80000100800 */
[----:B-1----:R-:W2:Y:S02]  /*343a0*/  LDL.LU R26, [R1+0x1c58] ;  /* 0x001c5800011a7983 */ /* 0x002ea40000300800 */
[----:B--2---:R-:W-:-:S05]  /*343b0*/  @P1 FMUL R26, R26, 0.25 ;  /* 0x3e8000001a1a1820 */ /* 0x004fca0000400000 */
[----:B------:R1:W-:Y:S04]  /*343c0*/  STL [R1+0xc8], R26 ;  /* 0x0000c81a01007387 */ /* 0x0003e80000100800 */
[----:B-1----:R-:W2:Y:S01]  /*343d0*/  LDL.LU R26, [R1+0x1c54] ;  /* 0x001c5400011a7983 */ /* 0x002ea20000300800 */
[----:B------:R-:W-:Y:S01]  /*343e0*/  @P1 FMUL R9, R9, 0.25 ;  /* 0x3e80000009091820 */ /* 0x000fe20000400000 */
[----:B--2---:R-:W-:-:S05]  /*343f0*/  @P1 FMUL R26, R26, 0.25 ;  /* 0x3e8000001a1a1820 */ /* 0x004fca0000400000 */
[----:B------:R1:W-:Y:S04]  /*34400*/  STL [R1+0xd0], R26 ;  /* 0x0000d01a01007387 */ /* 0x0003e80000100800 */
[----:B-1----:R-:W2:Y:S04]  /*34410*/  LDL.LU R26, [R1+0x1c50] ;  /* 0x001c5000011a7983 */ /* 0x002ea80000300800 */
[----:B------:R1:W-:Y:S04]  /*34420*/  STL [R1+0x1c40], R9 ;  /* 0x001c400901007387 */ /* 0x0003e80000100800 */
[----:B-1----:R-:W2:Y:S04]  /*34430*/  LDL R9, [R1+0xd0] ;  /* 0x0000d00001097983 */ /* 0x002ea80000100800 */
[----:B--2---:R1:W-:Y:S04]  /*34440*/  STL [R1+0x1c44], R9 ;  /* 0x001c440901007387 */ /* 0x0043e80000100800 */
[----:B-1----:R-:W2:Y:S04]  /*34450*/  LDL R9, [R1+0xc8] ;  /* 0x0000c80001097983 */ /* 0x002ea80000100800 */
[----:B--2---:R1:W-:Y:S04]  /*34460*/  STL [R1+0x1c48], R9 ;  /* 0x001c480901007387 */ /* 0x0043e80000100800 */
[----:B-1----:R-:W2:Y:S01]  /*34470*/  LDL R9, [R1+0xbc] ;  /* 0x0000bc0001097983 */ /* 0x002ea20000100800 */
[----:B------:R-:W-:-:S03]  /*34480*/  FSETP.GEU.AND P5, PT, |R28|, 1.175494350822287508e-38, PT ;  /* 0x008000001c00780b */ /* 0x000fc60003fae200 */
[----:B--2---:R1:W-:Y:S04]  /*34490*/  STL [R1+0x1c4c], R9 ;  /* 0x001c4c0901007387 */ /* 0x0043e80000100800 */
[----:B-1----:R-:W2:Y:S06]  /*344a0*/  LDL R9, [R1+0xb4] ;  /* 0x0000b40001097983 */ /* 0x002eac0000100800 */
[----:B--2---:R-:W-:-:S05]  /*344b0*/  @!P5 FMUL R9, R9, 16777216 ;  /* 0x4b8000000909d820 */ /* 0x004fca0000400000 */
[----:B------:R1:W-:Y:S04]  /*344c0*/  @!P5 STL [R1+0xb4], R9 ;  /* 0x0000b4090100d387 */ /* 0x0003e80000100800 */
[----:B-1----:R-:W2:Y:S02]  /*344d0*/  LDL.LU R9, [R1+0x1c4c] ;  /* 0x001c4c0001097983 */ /* 0x002ea40000300800 */
        /* <DEDUP_REMOVED lines=8> */
[----:B-1----:R-:W2:Y:S01]  /*34560*/  LDL.LU R9, [R1+0x1c40] ;  /* 0x001c400001097983 */ /* 0x002ea20000300800 */
[----:B---3--:R-:W-:Y:S01]  /*34570*/  @P1 FMUL R8, R8, 0.25 ;  /* 0x3e80000008081820 */ /* 0x008fe20000400000 */
[----:B------:R-:W-:Y:S01]  /*34580*/  @P1 FMUL R5, R5, 0.25 ;  /* 0x3e80000005051820 */ /* 0x000fe20000400000 */
[----:B------:R-:W-:Y:S02]  /*34590*/  @P1 FMUL R0, R0, 0.25 ;  /* 0x3e80000000001820 */ /* 0x000fe40000400000 */
[----:B------:R-:W-:Y:S01]  /*345a0*/  @!P5 FMUL R8, R8, 16777216 ;  /* 0x4b8000000808d820 */ /* 0x000fe20000400000 */
[----:B------:R-:W-:Y:S01]  /*345b0*/  @!P5 FMUL R5, R5, 16777216 ;  /* 0x4b8000000505d820 */ /* 0x000fe20000400000 */
[----:B------:R-:W-:Y:S01]  /*345c0*/  @!P5 FMUL R0, R0, 16777216 ;  /* 0x4b8000000000d820 */ /* 0x000fe20000400000 */
[----:B------:R-:W-:-:S04]  /*345d0*/  @P1 FMUL R28, R28, 0.25 ;  /* 0x3e8000001c1c1820 */ /* 0x000fc80000400000 */
[----:B------:R-:W-:-:S06]  /*345e0*/  @!P5 FMUL R28, R28, 16777216 ;  /* 0x4b8000001c1cd820 */ /* 0x000fcc0000400000 */
[----:B------:R-:W1:Y:S01]  /*345f0*/  MUFU.RCP R28, R28 ;  /* 0x0000001c001c7308 */ /* 0x000e620000001000 */
[----:B------:R-:W-:Y:S01]  /*34600*/  @P1 FMUL R15, R15, 0.25 ;  /* 0x3e8000000f0f1820 */ /* 0x000fe20000400000 */
[----:B--2---:R-:W-:-:S05]  /*34610*/  @!P5 FMUL R9, R9, 16777216 ;  /* 0x4b8000000909d820 */ /* 0x004fca0000400000 */
[----:B------:R2:W-:Y:S04]  /*34620*/  STL [R1+0xdc], R9 ;  /* 0x0000dc0901007387 */ /* 0x0005e80000100800 */
[----:B--2---:R-:W2:Y:S04]  /*34630*/  LDL.LU R9, [R1+0x1c3c] ;  /* 0x001c3c0001097983 */ /* 0x004ea80000300800 */
[----:B------:R3:W-:Y:S04]  /*34640*/  STL [R1+0xe4], R8 ;  /* 0x0000e40801007387 */ /* 0x0007e80000100800 */
[----:B---3--:R-:W3:Y:S04]  /*34650*/  LDL.LU R8, [R1+0x1c38] ;  /* 0x001c380001087983 */ /* 0x008ee80000300800 */
[----:B------:R0:W-:Y:S04]  /*34660*/  STL [R1+0xf0], R5 ;  /* 0x0000f00501007387 */ /* 0x0001e80000100800 */
[----:B0-----:R-:W2:Y:S04]  /*34670*/  LDL.LU R5, [R1+0x1c34] ;  /* 0x001c340001057983 */ /* 0x001ea80000300800 */
[----:B------:R0:W-:Y:S04]  /*34680*/  STL [R1+0x1c30], R0 ;  /* 0x001c300001007387 */ /* 0x0001e80000100800 */
[----:B0-----:R-:W2:Y:S01]  /*34690*/  LDL.LU R0, [R1+0xb4] ;  /* 0x0000b40001007983 */ /* 0x001ea20000300800 */
[----:B------:R-:W-:Y:S01]  /*346a0*/  @P1 FMUL R16, R16, 0.25 ;  /* 0x3e80000010101820 */ /* 0x000fe20000400000 */
[----:B------:R-:W-:Y:S01]  /*346b0*/  @P1 FMUL R19, R19, 0.25 ;  /* 0x3e80000013131820 */ /* 0x000fe20000400000 */
[----:B------:R-:W-:Y:S01]  /*346c0*/  @!P5 FMUL R15, R15, 16777216 ;  /* 0x4b8000000f0fd820 */ /* 0x000fe20000400000 */
[----:B-----5:R-:W-:Y:S01]  /*346d0*/  @P1 FMUL R20, R20, 0.25 ;  /* 0x3e80000014141820 */ /* 0x020fe20000400000 */
[----:B------:R-:W-:Y:S01]  /*346e0*/  @!P5 FMUL R16, R16, 16777216 ;  /* 0x4b8000001010d820 */ /* 0x000fe20000400000 */
[----:B------:R-:W-:Y:S01]  /*346f0*/  @P1 FMUL R23, R23, 0.25 ;  /* 0x3e80000017171820 */ /* 0x000fe20000400000 */
[----:B------:R-:W-:Y:S01]  /*34700*/  @!P5 FMUL R19, R19, 16777216 ;  /* 0x4b8000001313d820 */ /* 0x000fe20000400000 */
[----:B-1----:R-:W-:Y:S01]  /*34710*/  FMUL R15, R28, R15 ;  /* 0x0000000f1c0f7220 */ /* 0x002fe20000400000 */
[----:B----4-:R-:W-:Y:S01]  /*34720*/  @P1 FMUL R24, R24, 0.25 ;  /* 0x3e80000018181820 */ /* 0x010fe20000400000 */
[----:B------:R-:W-:Y:S01]  /*34730*/  @!P5 FMUL R20, R20, 16777216 ;  /* 0x4b8000001414d820 */ /* 0x000fe20000400000 */
[C---:B------:R-:W-:Y:S01]  /*34740*/  FMUL R16, R28.reuse, R16 ;  /* 0x000000101c107220 */ /* 0x040fe20000400000 */
[----:B------:R-:W-:Y:S01]  /*34750*/  @!P5 FMUL R23, R23, 16777216 ;  /* 0x4b8000001717d820 */ /* 0x000fe20000400000 */
[----:B------:R-:W-:Y:S01]  /*34760*/  FMUL R19, R28, R19 ;  /* 0x000000131c137220 */ /* 0x000fe20000400000 */
[----:B------:R0:W-:Y:S01]  /*34770*/  STL [R1+0x240], R15 ;  /* 0x0002400f01007387 */ /* 0x0001e20000100800 */
[----:B------:R-:W-:Y:S01]  /*34780*/  @!P5 FMUL R24, R24, 16777216 ;  /* 0x4b8000001818d820 */ /* 0x000fe20000400000 */
[C---:B------:R-:W-:Y:S01]  /*34790*/  FMUL R20, R28.reuse, R20 ;  /* 0x000000141c147220 */ /* 0x040fe20000400000 */
[----:B------:R-:W-:-:S02]  /*347a0*/  FMUL R23, R28, R23 ;  /* 0x000000171c177220 */ /* 0x000fc40000400000 */
[C---:B------:R-:W-:Y:S01]  /*347b0*/  FMUL R24, R28.reuse, R24 ;  /* 0x000000181c187220 */ /* 0x040fe20000400000 */
[----:B0-----:R-:W4:Y:S04]  /*347c0*/  LDL.LU R15, [R1+0xf0] ;  /* 0x0000f000010f7983 */ /* 0x001f280000300800 */
[----:B------:R0:W-:Y:S04]  /*347d0*/  STL [R1+0x23c], R16 ;  /* 0x00023c1001007387 */ /* 0x0001e80000100800 */
[----:B0-----:R-:W5:Y:S04]  /*347e0*/  LDL.LU R16, [R1+0xe4] ;  /* 0x0000e40001107983 */ /* 0x001f680000300800 */
[----:B------:R0:W-:Y:S04]  /*347f0*/  STL [R1+0x238], R19 ;  /* 0x0002381301007387 */ /* 0x0001e80000100800 */
[----:B0-----:R-:W3:Y:S04]  /*34800*/  LDL.LU R19, [R1+0xdc] ;  /* 0x0000dc0001137983 */ /* 0x001ee80000300800 */
[----:B------:R0:W-:Y:S04]  /*34810*/  STL [R1+0x234], R20 ;  /* 0x0002341401007387 */ /* 0x0001e80000100800 */
[----:B0-----:R-:W3:Y:S04]  /*34820*/  LDL.LU R20, [R1+0xd0] ;  /* 0x0000d00001147983 */ /* 0x001ee80000300800 */
[----:B------:R0:W-:Y:S04]  /*34830*/  STL [R1+0x230], R23 ;  /* 0x0002301701007387 */ /* 0x0001e80000100800 */
[----:B0-----:R-:W3:Y:S04]  /*34840*/  LDL.LU R23, [R1+0xc8] ;  /* 0x0000c80001177983 */ /* 0x001ee80000300800 */
[----:B------:R0:W-:Y:S04]  /*34850*/  STL [R1+0x22c], R24 ;  /* 0x00022c1801007387 */ /* 0x0001e80000100800 */
[----:B0-----:R-:W3:Y:S01]  /*34860*/  LDL.LU R24, [R1+0xbc] ;  /* 0x0000bc0001187983 */ /* 0x001ee20000300800 */
[----:B--2---:R-:W-:-:S05]  /*34870*/  FMUL R0, R28, R0 ;  /* 0x000000001c007220 */ /* 0x004fca0000400000 */
[----:B------:R0:W-:Y:S04]  /*34880*/  STL [R1+0x228], R0 ;  /* 0x0002280001007387 */ /* 0x0001e80000100800 */
[----:B0-----:R-:W2:Y:S01]  /*34890*/  LDL.LU R0, [R1+0x1c30] ;  /* 0x001c300001007983 */ /* 0x001ea20000300800 */
[----:B------:R-:W-:Y:S01]  /*348a0*/  @P1 FMUL R29, R29, 0.25 ;  /* 0x3e8000001d1d1820 */ /* 0x000fe20000400000 */
[----:B------:R-:W-:Y:S01]  /*348b0*/  @P1 FMUL R17, R17, 0.25 ;  /* 0x3e80000011111820 */ /* 0x000fe20000400000 */
[----:B------:R-:W-:Y:S02]  /*348c0*/  @P1 FMUL R18, R18, 0.25 ;  /* 0x3e80000012121820 */ /* 0x000fe40000400000 */
[----:B------:R-:W-:Y:S01]  /*348d0*/  @!P5 FMUL R29, R29, 16777216 ;  /* 0x4b8000001d1dd820 */ /* 0x000fe20000400000 */
[----:B------:R-:W-:Y:S01]  /*348e0*/  @!P5 FMUL R17, R17, 16777216 ;  /* 0x4b8000001111d820 */ /* 0x000fe20000400000 */
[----:B------:R-:W-:Y:S01]  /*348f0*/  @P1 FMUL R21, R21, 0.25 ;  /* 0x3e80000015151820 */ /* 0x000fe20000400000 */
[----:B------:R-:W-:Y:S01]  /*34900*/  @!P5 FMUL R18, R18, 16777216 ;  /* 0x4b8000001212d820 */ /* 0x000fe20000400000 */
[----:B------:R-:W-:-:S02]  /*34910*/  @P1 FMUL R22, R22, 0.25 ;  /* 0x3e80000016161820 */ /* 0x000fc40000400000 */
[----:B------:R-:W-:Y:S01]  /*34920*/  @!P5 FMUL R21, R21, 16777216 ;  /* 0x4b8000001515d820 */ /* 0x000fe20000400000 */
[----:B------:R-:W-:Y:S01]  /*34930*/  @P1 FMUL R25, R25, 0.25 ;  /* 0x3e80000019191820 */ /* 0x000fe20000400000 */
[----:B------:R-:W-:Y:S01]  /*34940*/  @!P5 FMUL R22, R22, 16777216 ;  /* 0x4b8000001616d820 */ /* 0x000fe20000400000 */
[----:B------:R-:W-:Y:S02]  /*34950*/  @P1 FMUL R27, R27, 0.25 ;  /* 0x3e8000001b1b1820 */ /* 0x000fe40000400000 */
[----:B------:R-:W-:Y:S01]  /*34960*/  @!P5 FMUL R25, R25, 16777216 ;  /* 0x4b8000001919d820 */ /* 0x000fe20000400000 */
[----:B------:R-:W-:Y:S01]  /*34970*/  @P1 FMUL R11, R11, 0.25 ;  /* 0x3e8000000b0b1820 */ /* 0x000fe20000400000 */
[----:B------:R-:W-:Y:S01]  /*34980*/  @!P5 FMUL R27, R27, 16777216 ;  /* 0x4b8000001b1bd820 */ /* 0x000fe20000400000 */
[----:B------:R-:W-:Y:S01]  /*34990*/  @P1 FMUL R6, R6, 0.25 ;  /* 0x3e80000006061820 */ /* 0x000fe20000400000 */
[----:B------:R-:W-:Y:S01]  /*349a0*/  @P1 FMUL R12, R12, 0.25 ;  /* 0x3e8000000c0c1820 */ /* 0x000fe20000400000 */
[----:B------:R-:W-:Y:S01]  /*349b0*/  @!P5 FMUL R11, R11, 16777216 ;  /* 0x4b8000000b0bd820 */ /* 0x000fe20000400000 */
[----:B------:R-:W-:Y:S01]  /*349c0*/  @P1 FMUL R3, R3, 0.25 ;  /* 0x3e80000003031820 */ /* 0x000fe20000400000 */
[----:B------:R-:W-:Y:S01]  /*349d0*/  @!P5 FMUL R6, R6, 16777216 ;  /* 0x4b8000000606d820 */ /* 0x000fe20000400000 */
[----:B------:R-:W-:Y:S01]  /*349e0*/  @!P5 FMUL R12, R12, 16777216 ;  /* 0x4b8000000c0cd820 */ /* 0x000fe20000400000 */
[----:B------:R-:W-:Y:S01]  /*349f0*/  @P1 FMUL R13, R13, 0.25 ;  /* 0x3e8000000d0d1820 */ /* 0x000fe20000400000 */
[----:B------:R-:W-:Y:S01]  /*34a00*/  @P1 FMUL R14, R14, 0.25 ;  /* 0x3e8000000e0e1820 */ /* 0x000fe20000400000 */
[----:B------:R-:W-:Y:S01]  /*34a10*/  @!P5 FMUL R3, R3, 16777216 ;  /* 0x4b8000000303d820 */ /* 0x000fe20000400000 */
[----:B------:R-:W-:Y:S01]  /*34a20*/  @P1 FMUL R7, R7, 0.25 ;  /* 0x3e80000007071820 */ /* 0x000fe20000400000 */
[----:B------:R-:W-:Y:S01]  /*34a30*/  @!P5 FMUL R13, R13, 16777216 ;  /* 0x4b8000000d0dd820 */ /* 0x000fe20000400000 */
[----:B------:R-:W-:Y:S01]  /*34a40*/  @P1 FMUL R26, R26, 0.25 ;  /* 0x3e8000001a1a1820 */ /* 0x000fe20000400000 */
[----:B------:R-:W-:Y:S01]  /*34a50*/  @!P5 FMUL R14, R14, 16777216 ;  /* 0x4b8000000e0ed820 */ /* 0x000fe20000400000 */
[C---:B------:R-:W-:Y:S01]  /*34a60*/  FMUL R3, R28.reuse, R3 ;  /* 0x000000031c037220 */ /* 0x040fe20000400000 */
[----:B------:R-:W-:Y:S01]  /*34a70*/  @!P5 FMUL R7, R7, 16777216 ;  /* 0x4b8000000707d820 */ /* 0x000fe20000400000 */
[----:B---3--:R-:W-:-:S05]  /*34a80*/  FMUL R24, R28, R24 ;  /* 0x000000181c187220 */ /* 0x008fca0000400000 */
[----:B------:R0:W-:Y:S02]  /*34a90*/  STL [R1+0x224], R24 ;  /* 0x0002241801007387 */ /* 0x0001e40000100800 */
[C---:B0-----:R-:W-:Y:S01]  /*34aa0*/  FMUL R24, R28.reuse, R23 ;  /* 0x000000171c187220 */ /* 0x041fe20000400000 */
[C---:B------:R-:W-:Y:S01]  /*34ab0*/  FMUL R23, R28.reuse, R20 ;  /* 0x000000141c177220 */ /* 0x040fe20000400000 */
[C---:B------:R-:W-:Y:S01]  /*34ac0*/  FMUL R20, R28.reuse, R19 ;  /* 0x000000131c147220 */ /* 0x040fe20000400000 */
[C---:B-----5:R-:W-:Y:S01]  /*34ad0*/  FMUL R19, R28.reuse, R16 ;  /* 0x000000101c137220 */ /* 0x060fe20000400000 */
[----:B----4-:R-:W-:Y:S01]  /*34ae0*/  FMUL R16, R28, R15 ;  /* 0x0000000f1c107220 */ /* 0x010fe20000400000 */
[----:B------:R-:W-:Y:S04]  /*34af0*/  STL [R1+0x220], R24 ;  /* 0x0002201801007387 */ /* 0x000fe80000100800 */
[----:B------:R-:W-:Y:S04]  /*34b00*/  STL [R1+0x21c], R23 ;  /* 0x00021c1701007387 */ /* 0x000fe80000100800 */
[----:B------:R-:W-:Y:S04]  /*34b10*/  STL [R1+0x218], R20 ;  /* 0x0002181401007387 */ /* 0x000fe80000100800 */
[----:B------:R-:W-:Y:S01]  /*34b20*/  STL [R1+0x214], R19 ;  /* 0x0002141301007387 */ /* 0x000fe20000100800 */
[----:B------:R-:W-:Y:S01]  /*34b30*/  @!P5 FMUL R26, R26, 16777216 ;  /* 0x4b8000001a1ad820 */ /* 0x000fe20000400000 */
[----:B--2---:R-:W-:-:S02]  /*34b40*/  FMUL R15, R28, R0 ;  /* 0x000000001c0f7220 */ /* 0x004fc40000400000 */
[----:B------:R-:W2:Y:S04]  /*34b50*/  LDL.LU R0, [R1+0x1c2c] ;  /* 0x001c2c0001007983 */ /* 0x000ea80000300800 */
[----:B------:R0:W-:Y:S02]  /*34b60*/  STL [R1+0x210], R16 ;  /* 0x0002101001007387 */ /* 0x0001e40000100800 */
[C---:B0-----:R-:W-:Y:S02]  /*34b70*/  FMUL R16, R28.reuse, R29 ;  /* 0x0000001d1c107220 */ /* 0x041fe40000400000 */
[----:B------:R-:W3:Y:S04]  /*34b80*/  LDL.LU R29, [R1+0x1c28] ;  /* 0x001c2800011d7983 */ /* 0x000ee80000300800 */
[----:B------:R0:W-:Y:S02]  /*34b90*/  STL [R1+0x20c], R15 ;  /* 0x00020c0f01007387 */ /* 0x0001e40000100800 */
[----:B0-----:R-:W-:-:S02]  /*34ba0*/  FMUL R15, R28, R17 ;  /* 0x000000111c0f7220 */ /* 0x001fc40000400000 */
[----:B------:R-:W4:Y:S04]  /*34bb0*/  LDL.LU R17, [R1+0x1c24] ;  /* 0x001c240001117983 */ /* 0x000f280000300800 */
[----:B------:R0:W-:Y:S02]  /*34bc0*/  STL [R1+0x208], R16 ;  /* 0x0002081001007387 */ /* 0x0001e40000100800 */
[C---:B0-----:R-:W-:Y:S02]  /*34bd0*/  FMUL R16, R28.reuse, R18 ;  /* 0x000000121c107220 */ /* 0x041fe40000400000 */
[----:B------:R-:W5:Y:S04]  /*34be0*/  LDL.LU R18, [R1+0x1c20] ;  /* 0x001c200001127983 */ /* 0x000f680000300800 */
[----:B------:R0:W-:Y:S02]  /*34bf0*/  STL [R1+0x204], R15 ;  /* 0x0002040f01007387 */ /* 0x0001e40000100800 */
[----:B0-----:R-:W-:-:S02]  /*34c00*/  FMUL R15, R28, R21 ;  /* 0x000000151c0f7220 */ /* 0x001fc40000400000 */
[----:B------:R-:W4:Y:S04]  /*34c10*/  LDL.LU R21, [R1+0x1c1c] ;  /* 0x001c1c0001157983 */ /* 0x000f280000300800 */
[----:B------:R0:W-:Y:S02]  /*34c20*/  STL [R1+0x200], R16 ;  /* 0x0002001001007387 */ /* 0x0001e40000100800 */
[C---:B0-----:R-:W-:Y:S02]  /*34c30*/  FMUL R16, R28.reuse, R22 ;  /* 0x000000161c107220 */ /* 0x041fe40000400000 */
[----:B------:R-:W4:Y:S04]  /*34c40*/  LDL.LU R22, [R1+0x1c18] ;  /* 0x001c180001167983 */ /* 0x000f280000300800 */
[----:B------:R0:W-:Y:S02]  /*34c50*/  STL [R1+0x1fc], R15 ;  /* 0x0001fc0f01007387 */ /* 0x0001e40000100800 */
[----:B0-----:R-:W-:-:S02]  /*34c60*/  FMUL R15, R28, R25 ;  /* 0x000000191c0f7220 */ /* 0x001fc40000400000 */
[----:B------:R-:W4:Y:S04]  /*34c70*/  LDL.LU R25, [R1+0x1c14] ;  /* 0x001c140001197983 */ /* 0x000f280000300800 */
[----:B------:R0:W-:Y:S02]  /*34c80*/  STL [R1+0x1f8], R16 ;  /* 0x0001f81001007387 */ /* 0x0001e40000100800 */
[C---:B0-----:R-:W-:Y:S02]  /*34c90*/  FMUL R16, R28.reuse, R27 ;  /* 0x0000001b1c107220 */ /* 0x041fe40000400000 */
[----:B------:R-:W4:Y:S04]  /*34ca0*/  LDL.LU R27, [R1+0x1c10] ;  /* 0x001c1000011b7983 */ /* 0x000f280000300800 */
[----:B------:R0:W-:Y:S04]  /*34cb0*/  STL [R1+0x1f4], R15 ;  /* 0x0001f40f01007387 */ /* 0x0001e80000100800 */
[----:B------:R-:W-:Y:S01]  /*34cc0*/  STL [R1+0x1f0], R16 ;  /* 0x0001f01001007387 */ /* 0x000fe20000100800 */
[C---:B0-----:R-:W-:Y:S01]  /*34cd0*/  FMUL R15, R28.reuse, R11 ;  /* 0x0000000b1c0f7220 */ /* 0x041fe20000400000 */
[C---:B------:R-:W-:Y:S01]  /*34ce0*/  FMUL R11, R28.reuse, R6 ;  /* 0x000000061c0b7220 */ /* 0x040fe20000400000 */
[----:B------:R-:W-:-:S03]  /*34cf0*/  FMUL R6, R28, R12 ;  /* 0x0000000c1c067220 */ /* 0x000fc60000400000 */
[----:B------:R-:W-:Y:S04]  /*34d00*/  STL [R1+0x1ec], R15 ;  /* 0x0001ec0f01007387 */ /* 0x000fe80000100800 */
[----:B------:R0:W-:Y:S04]  /*34d10*/  STL [R1+0x1e0], R11 ;  /* 0x0001e00b01007387 */ /* 0x0001e80000100800 */
[----:B------:R1:W-:Y:S01]  /*34d20*/  STL [R1+0x1dc], R6 ;  /* 0x0001dc0601007387 */ /* 0x0003e20000100800 */
[----:B0-----:R-:W-:-:S03]  /*34d30*/  FMUL R11, R28, R13 ;  /* 0x0000000d1c0b7220 */ /* 0x001fc60000400000 */
[----:B------:R0:W-:Y:S01]  /*34d40*/  STL [R1+0x1d0], R3 ;  /* 0x0001d00301007387 */ /* 0x0001e20000100800 */
[----:B-1----:R-:W-:-:S03]  /*34d50*/  FMUL R6, R28, R14 ;  /* 0x0000000e1c067220 */ /* 0x002fc60000400000 */
[----:B------:R-:W-:Y:S04]  /*34d60*/  STL [R1+0x1cc], R11 ;  /* 0x0001cc0b01007387 */ /* 0x000fe80000100800 */
[----:B------:R1:W-:Y:S01]  /*34d70*/  STL [R1+0x1c4], R6 ;  /* 0x0001c40601007387 */ /* 0x0003e20000100800 */
[C---:B0-----:R-:W-:Y:S01]  /*34d80*/  FMUL R3, R28.reuse, R7 ;  /* 0x000000071c037220 */ /* 0x041fe20000400000 */
[----:B------:R-:W-:Y:S02]  /*34d90*/  FMUL R7, R28, R26 ;  /* 0x0000001a1c077220 */ /* 0x000fe40000400000 */
[----:B------:R-:W4:Y:S01]  /*34da0*/  LDL.LU R26, [R1+0x1c0c] ;  /* 0x001c0c00011a7983 */ /* 0x000f220000300800 */
[----:B------:R-:W-:Y:S01]  /*34db0*/  @P1 FMUL R10, R10, 0.25 ;  /* 0x3e8000000a0a1820 */ /* 0x000fe20000400000 */
[----:B------:R-:W-:Y:S01]  /*34dc0*/  @P1 FMUL R2, R2, 0.25 ;  /* 0x3e80000002021820 */ /* 0x000fe20000400000 */
[----:B------:R-:W-:-:S02]  /*34dd0*/  @P1 FMUL R4, R4, 0.25 ;  /* 0x3e80000004041820 */ /* 0x000fc40000400000 */
[----:B------:R-:W-:Y:S01]  /*34de0*/  @!P5 FMUL R10, R10, 16777216 ;  /* 0x4b8000000a0ad820 */ /* 0x000fe20000400000 */
[----:B------:R-:W-:Y:S01]  /*34df0*/  @!P5 FMUL R2, R2, 16777216 ;  /* 0x4b8000000202d820 */ /* 0x000fe20000400000 */
[----:B------:R-:W-:Y:S01]  /*34e00*/  @!P5 FMUL R4, R4, 16777216 ;  /* 0x4b8000000404d820 */ /* 0x000fe20000400000 */
[----:B------:R0:W-:Y:S01]  /*34e10*/  STL [R1+0x1bc], R3 ;  /* 0x0001bc0301007387 */ /* 0x0001e20000100800 */
[----:B-1----:R-:W-:-:S03]  /*34e20*/  FMUL R6, R28, R10 ;  /* 0x0000000a1c067220 */ /* 0x002fc60000400000 */
[----:B------:R-:W-:Y:S01]  /*34e30*/  STL [R1+0x1b4], R7 ;  /* 0x0001b40701007387 */ /* 0x000fe20000100800 */
[C---:B0-----:R-:W-:Y:S01]  /*34e40*/  FMUL R3, R28.reuse, R2 ;  /* 0x000000021c037220 */ /* 0x041fe20000400000 */
[----:B------:R-:W-:Y:S02]  /*34e50*/  FMUL R2, R28, R4 ;  /* 0x000000041c027220 */ /* 0x000fe40000400000 */
[----:B------:R-:W-:Y:S04]  /*34e60*/  STL [R1+0x1ac], R6 ;  /* 0x0001ac0601007387 */ /* 0x000fe80000100800 */
[----:B------:R-:W-:Y:S04]  /*34e70*/  STL [R1+0x1a8], R3 ;  /* 0x0001a80301007387 */ /* 0x000fe80000100800 */
[----:B------:R-:W-:Y:S01]  /*34e80*/  STL [R1+0x180], R2 ;  /* 0x0001800201007387 */ /* 0x000fe20000100800 */
[----:B---3--:R-:W-:-:S02]  /*34e90*/  FSETP.GEU.AND P5, PT, |R29|, 1.175494350822287508e-38, PT ;  /* 0x008000001d00780b */ /* 0x008fc40003fae200 */
[----:B--2---:R-:W-:Y:S01]  /*34ea0*/  FSEL R16, R0, R29, !P4 ;  /* 0x0000001d00107208 */ /* 0x004fe20006000000 */
[----:B----4-:R-:W-:Y:S04]  /*34eb0*/  STL [R1+0x1bd4], R26 ;  /* 0x001bd41a01007387 */ /* 0x010fe80000100800 */
[----:B------:R0:W-:Y:S04]  /*34ec0*/  STL [R1+0x1c00], R29 ;  /* 0x001c001d01007387 */ /* 0x0001e80000100800 */
[----:B0-----:R-:W2:Y:S04]  /*34ed0*/  LDL R29, [R1+0xfc] ;  /* 0x0000fc00011d7983 */ /* 0x001ea80000100800 */
[----:B--2---:R0:W-:Y:S04]  /*34ee0*/  STL [R1+0x1c04], R29 ;  /* 0x001c041d01007387 */ /* 0x0041e80000100800 */
[----:B0-----:R-:W2:Y:S01]  /*34ef0*/  LDL R29, [R1+0xf4] ;  /* 0x0000f400011d7983 */ /* 0x001ea20000100800 */
[----:B------:R-:W-:Y:S01]  /*34f00*/  FSETP.GT.AND P1, PT, |R26|, 8.50705917302346158658e+37, PT ;  /* 0x7e8000001a00780b */ /* 0x000fe20003f24200 */
[----:B------:R-:W-:-:S02]  /*34f10*/  IMAD.MOV.U32 R15, RZ, RZ, R5 ;  /* 0x000000ffff0f7224 */ /* 0x000fc400078e0005 */
[----:B------:R-:W-:Y:S01]  /*34f20*/  IMAD.MOV.U32 R19, RZ, RZ, R8 ;  /* 0x000000ffff137224 */ /* 0x000fe200078e0008 */
[----:B--2---:R0:W-:Y:S04]  /*34f30*/  STL [R1+0x1c08], R29 ;  /* 0x001c081d01007387 */ /* 0x0041e80000100800 */
[----:B0-----:R-:W2:Y:S04]  /*34f40*/  LDL R29, [R1+0xe0] ;  /* 0x0000e000011d7983 */ /* 0x001ea80000100800 */
[----:B------:R-:W3:Y:S04]  /*34f50*/  LDL.LU R26, [R1+0x108] ;  /* 0x00010800011a7983 */ /* 0x000ee80000300800 */
[----:B------:R-:W4:Y:S04]  /*34f60*/  LDL.LU R11, [R1+0x114] ;  /* 0x00011400010b7983 */ /* 0x000f280000300800 */
[----:B------:R-:W3:Y:S04]  /*34f70*/  LDL.LU R6, [R1+0x11c] ;  /* 0x00011c0001067983 */ /* 0x000ee80000300800 */
[----:B------:R-:W-:Y:S04]  /*34f80*/  STL [R1+0x118], R16 ;  /* 0x0001181001007387 */ /* 0x000fe80000100800 */
[----:B------:R0:W-:Y:S01]  /*34f90*/  STL [R1+0x1be4], R16 ;  /* 0x001be41001007387 */ /* 0x0001e20000100800 */
[----:B------:R-:W-:-:S03]  /*34fa0*/  IMAD.MOV.U32 R20, RZ, RZ, R9 ;  /* 0x000000ffff147224 */ /* 0x000fc600078e0009 */
[----:B0-----:R-:W3:Y:S04]  /*34fb0*/  LDL.LU R16, [R1+0xec] ;  /* 0x0000ec0001107983 */ /* 0x001ee80000300800 */
[----:B------:R-:W4:Y:S04]  /*34fc0*/  LDL.LU R12, [R1+0x124] ;  /* 0x00012400010c7983 */ /* 0x000f280000300800 */
[----:B------:R-:W4:Y:S04]  /*34fd0*/  LDL.LU R3, [R1+0x12c] ;  /* 0x00012c0001037983 */ /* 0x000f280000300800 */
[----:B------:R-:W4:Y:S04]  /*34fe0*/  LDL.LU R13, [R1+0x134] ;  /* 0x00013400010d7983 */ /* 0x000f280000300800 */
[----:B------:R-:W4:Y:S04]  /*34ff0*/  LDL.LU R14, [R1+0x13c] ;  /* 0x00013c00010e7983 */ /* 0x000f280000300800 */
[----:B------:R-:W4:Y:S04]  /*35000*/  LDL.LU R2, [R1+0x144] ;  /* 0x0001440001027983 */ /* 0x000f280000300800 */
[----:B------:R-:W4:Y:S04]  /*35010*/  LDL.LU R0, [R1+0x14c] ;  /* 0x00014c0001007983 */ /* 0x000f280000300800 */
[----:B------:R-:W4:Y:S01]  /*35020*/  LDL.LU R4, [R1+0x154] ;  /* 0x0001540001047983 */ /* 0x000f220000300800 */
[----:B------:R-:W-:-:S03]  /*35030*/  @P3 FMUL R15, R15, 0.25 ;  /* 0x3e8000000f0f3820 */ /* 0x000fc60000400000 */
[----:B------:R-:W4:Y:S01]  /*35040*/  LDL.LU R5, [R1+0x15c] ;  /* 0x00015c0001057983 */ /* 0x000f220000300800 */
[----:B------:R-:W-:-:S03]  /*35050*/  @P3 FMUL R19, R19, 0.25 ;  /* 0x3e80000013133820 */ /* 0x000fc60000400000 */
[----:B------:R-:W4:Y:S01]  /*35060*/  LDL.LU R8, [R1+0x164] ;  /* 0x0001640001087983 */ /* 0x000f220000300800 */
[----:B------:R-:W-:-:S03]  /*35070*/  @P3 FMUL R20, R20, 0.25 ;  /* 0x3e80000014143820 */ /* 0x000fc60000400000 */
[----:B------:R-:W4:Y:S01]  /*35080*/  LDL.LU R9, [R1+0x16c] ;  /* 0x00016c0001097983 */ /* 0x000f220000300800 */
[----:B------:R-:W-:-:S03]  /*35090*/  @P3 FMUL R27, R27, 0.25 ;  /* 0x3e8000001b1b3820 */ /* 0x000fc60000400000 */
[----:B------:R-:W4:Y:S04]  /*350a0*/  LDL.LU R28, [R1+0x174] ;  /* 0x00017400011c7983 */ /* 0x000f280000300800 */
[----:B------:R-:W4:Y:S04]  /*350b0*/  LDL.LU R24, [R1+0x17c] ;  /* 0x00017c0001187983 */ /* 0x000f280000300800 */
[----:B------:R-:W4:Y:S04]  /*350c0*/  LDL.LU R23, [R1+0x184] ;  /* 0x0001840001177983 */ /* 0x000f280000300800 */
[----:B------:R-:W4:Y:S04]  /*350d0*/  LDL.LU R7, [R1+0x18c] ;  /* 0x00018c0001077983 */ /* 0x000f280000300800 */
[----:B------:R-:W4:Y:S04]  /*350e0*/  LDL.LU R10, [R1+0x194] ;  /* 0x00019400010a7983 */ /* 0x000f280000300800 */
[----:B------:R-:W-:Y:S04]  /*350f0*/  @P3 STL [R1+0xb8], R15 ;  /* 0x0000b80f01003387 */ /* 0x000fe80000100800 */
[----:B------:R-:W-:Y:S04]  /*35100*/  @P3 STL [R1+0xc4], R19 ;  /* 0x0000c41301003387 */ /* 0x000fe80000100800 */
[----:B------:R-:W-:Y:S04]  /*35110*/  @P3 STL [R1+0xcc], R20 ;  /* 0x0000cc1401003387 */ /* 0x000fe80000100800 */
[----:B------:R-:W-:Y:S01]  /*35120*/  STL [R1+0xd8], R27 ;  /* 0x0000d81b01007387 */ /* 0x000fe20000100800 */
[----:B--2---:R-:W-:-:S05]  /*35130*/  @P3 FMUL R29, R29, 0.25 ;  /* 0x3e8000001d1d3820 */ /* 0x004fca0000400000 */
[----:B------:R0:W-:Y:S04]  /*35140*/  @P3 STL [R1+0xe0], R29 ;  /* 0x0000e01d01003387 */ /* 0x0001e80000100800 */
[----:B0-----:R-:W2:Y:S01]  /*35150*/  LDL.LU R29, [R1+0x1c08] ;  /* 0x001c0800011d7983 */ /* 0x001ea20000300800 */
[----:B---3--:R-:W-:-:S05]  /*35160*/  @P3 FMUL R16, R16, 0.25 ;  /* 0x3e80000010103820 */ /* 0x008fca0000400000 */
[----:B------:R0:W-:Y:S04]  /*35170*/  STL [R1+0x1be8], R16 ;  /* 0x001be81001007387 */ /* 0x0001e80000100800 */
[----:B0-----:R-:W3:Y:S01]  /*35180*/  LDL R16, [R1+0xe0] ;  /* 0x0000e00001107983 */ /* 0x001ee20000100800 */
[----:B--2---:R-:W-:-:S05]  /*35190*/  @P3 FMUL R29, R29, 0.25 ;  /* 0x3e8000001d1d3820 */ /* 0x004fca0000400000 */
[----:B------:R0:W-:Y:S04]  /*351a0*/  @P3 STL [R1+0xf4], R29 ;  /* 0x0000f41d01003387 */ /* 0x0001e80000100800 */
[----:B0-----:R-:W2:Y:S02]  /*351b0*/  LDL.LU R29, [R1+0x1c04] ;  /* 0x001c0400011d7983 */ /* 0x001ea40000300800 */
[----:B--2---:R-:W-:-:S05]  /*351c0*/  @P3 FMUL R29, R29, 0.25 ;  /* 0x3e8000001d1d3820 */ /* 0x004fca0000400000 */
[----:B------:R0:W-:Y:S04]  /*351d0*/  @P3 STL [R1+0xfc], R29 ;  /* 0x0000fc1d01003387 */ /* 0x0001e80000100800 */
[----:B0-----:R-:W2:Y:S04]  /*351e0*/  LDL.LU R29, [R1+0x1c00] ;  /* 0x001c0000011d7983 */ /* 0x001ea80000300800 */
[----:B---3--:R0:W-:Y:S02]  /*351f0*/  STL [R1+0x1bec], R16 ;  /* 0x001bec1001007387 */ /* 0x0081e40000100800 */
[----:B0-----:R-:W-:-:S02]  /*35200*/  IMAD.MOV.U32 R16, RZ, RZ, R27 ;  /* 0x000000ffff107224 */ /* 0x001fc400078e001b */
[----:B------:R-:W3:Y:S04]  /*35210*/  LDL.LU R27, [R1+0x1bfc] ;  /* 0x001bfc00011b7983 */ /* 0x000ee80000300800 */
[----:B------:R0:W-:Y:S02]  /*35220*/  STL [R1+0x1bf0], R16 ;  /* 0x001bf01001007387 */ /* 0x0001e40000100800 */
[----:B0-----:R-:W-:-:S05]  /*35230*/  IMAD.MOV.U32 R16, RZ, RZ, R20 ;  /* 0x000000ffff107224 */ /* 0x001fca00078e0014 */
[----:B------:R0:W-:Y:S01]  /*35240*/  STL [R1+0x1bf4], R16 ;  /* 0x001bf41001007387 */ /* 0x0001e20000100800 */
[----:B------:R-:W-:Y:S01]  /*35250*/  FSEL R20, RZ, -23, P4 ;  /* 0xc1b80000ff147808 */ /* 0x000fe20002000000 */
[----:B0-----:R-:W-:Y:S01]  /*35260*/  IMAD.MOV.U32 R16, RZ, RZ, R19 ;  /* 0x000000ffff107224 */ /* 0x001fe200078e0013 */
[----:B------:R-:W-:-:S04]  /*35270*/  FSEL R19, RZ, -23, P2 ;  /* 0xc1b80000ff137808 */ /* 0x000fc80001000000 */
[----:B------:R0:W-:Y:S02]  /*35280*/  STL [R1+0x1bf8], R16 ;  /* 0x001bf81001007387 */ /* 0x0001e40000100800 */
[----:B0-----:R-:W-:Y:S02]  /*35290*/  IMAD.MOV.U32 R16, RZ, RZ, R15 ;  /* 0x000000ffff107224 */ /* 0x001fe400078e000f */
[----:B------:R-:W2:Y:S02]  /*352a0*/  LDL R15, [R1+0x19c] ;  /* 0x00019c00010f7983 */ /* 0x000ea40000100800 */
[----:B------:R-:W-:Y:S02]  /*352b0*/  @!P5 FMUL R16, R16, 16777216 ;  /* 0x4b8000001010d820 */ /* 0x000fe40000400000 */
[----:B------:R0:W-:Y:S04]  /*352c0*/  STL [R1+0x1bd8], R19 ;  /* 0x001bd81301007387 */ /* 0x0001e80000100800 */
[----:B0-----:R-:W2:Y:S04]  /*352d0*/  LDL.LU R19, [R1+0xfc] ;  /* 0x0000fc0001137983 */ /* 0x001ea80000300800 */
[----:B------:R0:W-:Y:S04]  /*352e0*/  STL [R1+0x1bdc], R20 ;  /* 0x001bdc1401007387 */ /* 0x0001e80000100800 */
[----:B0-----:R-:W2:Y:S04]  /*352f0*/  LDL.LU R20, [R1+0xf4] ;  /* 0x0000f40001147983 */ /* 0x001ea80000300800 */
[----:B------:R0:W-:Y:S04]  /*35300*/  @!P5 STL [R1+0xb8], R16 ;  /* 0x0000b8100100d387 */ /* 0x0001e80000100800 */
[----:B0-----:R-:W2:Y:S02]  /*35310*/  LDL.LU R16, [R1+0x1bf8] ;  /* 0x001bf80001107983 */ /* 0x001ea40000300800 */
[----:B--2---:R-:W-:-:S05]  /*35320*/  @!P5 FMUL R16, R16, 16777216 ;  /* 0x4b8000001010d820 */ /* 0x004fca0000400000 */
        /* <DEDUP_REMOVED lines=10> */
[----:B0-----:R-:W2:Y:S01]  /*353d0*/  LDL.LU R16, [R1+0x1be8] ;  /* 0x001be80001107983 */ /* 0x001ea20000300800 */
[----:B------:R-:W-:Y:S01]  /*353e0*/  @!P5 FMUL R20, R20, 16777216 ;  /* 0x4b8000001414d820 */ /* 0x000fe20000400000 */
[----:B------:R-:W-:-:S04]  /*353f0*/  @P3 FMUL R29, R29, 0.25 ;  /* 0x3e8000001d1d3820 */ /* 0x000fc80000400000 */
[----:B------:R-:W-:Y:S01]  /*35400*/  @!P5 FMUL R29, R29, 16777216 ;  /* 0x4b8000001d1dd820 */ /* 0x000fe20000400000 */
[----:B--2---:R-:W-:-:S05]  /*35410*/  @!P5 FMUL R16, R16, 16777216 ;  /* 0x4b8000001010d820 */ /* 0x004fca0000400000 */
[----:B------:R0:W-:Y:S04]  /*35420*/  STL [R1+0xec], R16 ;  /* 0x0000ec1001007387 */ /* 0x0001e80000100800 */
[----:B0-----:R-:W2:Y:S04]  /*35430*/  LDL.LU R16, [R1+0x1be4] ;  /* 0x001be40001107983 */ /* 0x001ea80000300800 */
[----:B------:R0:W-:Y:S04]  /*35440*/  STL [R1+0x1be0], R20 ;  /* 0x001be01401007387 */ /* 0x0001e80000100800 */
[----:B0-----:R-:W3:Y:S01]  /*35450*/  LDL.LU R20, [R1+0xb8] ;  /* 0x0000b80001147983 */ /* 0x001ee20000300800 */
[----:B------:R-:W0:Y:S01]  /*35460*/  MUFU.RCP R29, R29 ;  /* 0x0000001d001d7308 */ /* 0x000e220000001000 */
[----:B------:R-:W-:Y:S01]  /*35470*/  @P3 FMUL R17, R17, 0.25 ;  /* 0x3e80000011113820 */ /* 0x000fe20000400000 */
[----:B-----5:R-:W-:Y:S01]  /*35480*/  @P3 FMUL R18, R18, 0.25 ;  /* 0x3e80000012123820 */ /* 0x020fe20000400000 */
[----:B------:R-:W-:-:S02]  /*35490*/  VIADD R15, R15, 0xc0cafb0d ;  /* 0xc0cafb0d0f0f7836 */ /* 0x000fc40000000000 */
[----:B------:R-:W-:Y:S01]  /*354a0*/  @P3 FMUL R21, R21, 0.25 ;  /* 0x3e80000015153820 */ /* 0x000fe20000400000 */
[----:B------:R-:W-:Y:S01]  /*354b0*/  @!P5 FMUL R17, R17, 16777216 ;  /* 0x4b8000001111d820 */ /* 0x000fe20000400000 */
[----:B------:R-:W-:Y:S01]  /*354c0*/  @P3 FMUL R22, R22, 0.25 ;  /* 0x3e80000016163820 */ /* 0x000fe20000400000 */
[----:B------:R-:W-:Y:S01]  /*354d0*/  @!P5 FMUL R18, R18, 16777216 ;  /* 0x4b8000001212d820 */ /* 0x000fe20000400000 */
[----:B------:R-:W-:Y:S01]  /*354e0*/  LOP3.LUT R15, R15, 0xff800000, RZ, 0xc0, !PT ;  /* 0xff8000000f0f7812 */ /* 0x000fe200078ec0ff */
[----:B------:R-:W-:Y:S01]  /*354f0*/  @P3 FMUL R25, R25, 0.25 ;  /* 0x3e80000019193820 */ /* 0x000fe20000400000 */
[----:B------:R-:W-:Y:S01]  /*35500*/  @!P5 FMUL R21, R21, 16777216 ;  /* 0x4b8000001515d820 */ /* 0x000fe20000400000 */
[----:B------:R-:W-:Y:S02]  /*35510*/  @!P5 FMUL R22, R22, 16777216 ;  /* 0x4b8000001616d820 */ /* 0x000fe40000400000 */
[----:B------:R-:W-:Y:S01]  /*35520*/  @!P5 FMUL R25, R25, 16777216 ;  /* 0x4b8000001919d820 */ /* 0x000fe20000400000 */
[C---:B0-----:R-:W-:Y:S01]  /*35530*/  FMUL R17, R29.reuse, R17 ;  /* 0x000000111d117220 */ /* 0x041fe20000400000 */
[C---:B------:R-:W-:Y:S01]  /*35540*/  FMUL R18, R29.reuse, R18 ;  /* 0x000000121d127220 */ /* 0x040fe20000400000 */
[C---:B------:R-:W-:Y:S01]  /*35550*/  FMUL R21, R29.reuse, R21 ;  /* 0x000000151d157220 */ /* 0x040fe20000400000 */
[C---:B------:R-:W-:Y:S01]  /*35560*/  FMUL R22, R29.reuse, R22 ;  /* 0x000000161d167220 */ /* 0x040fe20000400000 */
[----:B------:R-:W-:Y:S01]  /*35570*/  FMUL R25, R29, R25 ;  /* 0x000000191d197220 */ /* 0x000fe20000400000 */
[----:B--2---:R-:W-:-:S05]  /*35580*/  VIADD R16, R16, 0xc0cafb0d ;  /* 0xc0cafb0d10107836 */ /* 0x004fca0000000000 */
[----:B------:R-:W-:-:S05]  /*35590*/  LOP3.LUT R16, R16, 0xff800000, RZ, 0xc0, !PT ;  /* 0xff80000010107812 */ /* 0x000fca00078ec0ff */
[----:B------:R-:W-:Y:S04]  /*355a0*/  STL [R1+0x248], R16 ;  /* 0x0002481001007387 */ /* 0x000fe80000100800 */
[----:B------:R-:W-:Y:S04]  /*355b0*/  STL [R1+0x244], R15 ;  /* 0x0002440f01007387 */ /* 0x000fe80000100800 */
[----:B------:R0:W-:Y:S04]  /*355c0*/  STL [R1+0x1e8], R17 ;  /* 0x0001e81101007387 */ /* 0x0001e80000100800 */
[----:B0-----:R-:W2:Y:S04]  /*355d0*/  LDL.LU R17, [R1+0xec] ;  /* 0x0000ec0001117983 */ /* 0x001ea80000300800 */
[----:B------:R0:W-:Y:S04]  /*355e0*/  STL [R1+0x1e4], R18 ;  /* 0x0001e41201007387 */ /* 0x0001e80000100800 */
[----:B0-----:R-:W5:Y:S04]  /*355f0*/  LDL.LU R18, [R1+0xe0] ;  /* 0x0000e00001127983 */ /* 0x001f680000300800 */
[----:B------:R0:W-:Y:S04]  /*35600*/  STL [R1+0x1d8], R21 ;  /* 0x0001d81501007387 */ /* 0x0001e80000100800 */
[----:B0-----:R-:W5:Y:S04]  /*35610*/  LDL.LU R21, [R1+0xd8] ;  /* 0x0000d80001157983 */ /* 0x001f680000300800 */
[----:B------:R0:W-:Y:S01]  /*35620*/  STL [R1+0x1d4], R22 ;  /* 0x0001d41601007387 */ /* 0x0001e20000100800 */
[----:B---3--:R-:W-:-:S03]  /*35630*/  FMUL R20, R29, R20 ;  /* 0x000000141d147220 */ /* 0x008fc60000400000 */
[----:B0-----:R-:W3:Y:S04]  /*35640*/  LDL.LU R22, [R1+0xcc] ;  /* 0x0000cc0001167983 */ /* 0x001ee80000300800 */
[----:B------:R0:W-:Y:S04]  /*35650*/  STL [R1+0x1c8], R25 ;  /* 0x0001c81901007387 */ /* 0x0001e80000100800 */
[----:B0-----:R-:W3:Y:S04]  /*35660*/  LDL.LU R25, [R1+0xc4] ;  /* 0x0000c40001197983 */ /* 0x001ee80000300800 */
[----:B------:R0:W-:Y:S04]  /*35670*/  STL [R1+0x1c0], R20 ;  /* 0x0001c01401007387 */ /* 0x0001e80000100800 */
[----:B0-----:R-:W5:Y:S01]  /*35680*/  LDL.LU R20, [R1+0x1be0] ;  /* 0x001be00001147983 */ /* 0x001f620000300800 */
[----:B------:R-:W-:Y:S01]  /*35690*/  @P3 FMUL R26, R26, 0.25 ;  /* 0x3e8000001a1a3820 */ /* 0x000fe20000400000 */
[----:B------:R-:W-:Y:S01]  /*356a0*/  @!P5 FMUL R19, R19, 16777216 ;  /* 0x4b8000001313d820 */ /* 0x000fe20000400000 */
[----:B----4-:R-:W-:-:S02]  /*356b0*/  @P3 FMUL R11, R11, 0.25 ;  /* 0x3e8000000b0b3820 */ /* 0x010fc40000400000 */
[----:B------:R-:W-:Y:S01]  /*356c0*/  @!P5 FMUL R26, R26, 16777216 ;  /* 0x4b8000001a1ad820 */ /* 0x000fe20000400000 */
[----:B------:R-:W-:Y:S01]  /*356d0*/  @P3 FMUL R6, R6, 0.25 ;  /* 0x3e80000006063820 */ /* 0x000fe20000400000 */
[----:B------:R-:W-:Y:S01]  /*356e0*/  @!P5 FMUL R11, R11, 16777216 ;  /* 0x4b8000000b0bd820 */ /* 0x000fe20000400000 */
[----:B------:R-:W-:Y:S02]  /*356f0*/  @P3 FMUL R12, R12, 0.25 ;  /* 0x3e8000000c0c3820 */ /* 0x000fe40000400000 */
[----:B------:R-:W-:Y:S01]  /*35700*/  @!P5 FMUL R6, R6, 16777216 ;  /* 0x4b8000000606d820 */ /* 0x000fe20000400000 */
[----:B------:R-:W-:Y:S01]  /*35710*/  @P3 FMUL R3, R3, 0.25 ;  /* 0x3e80000003033820 */ /* 0x000fe20000400000 */
[----:B------:R-:W-:Y:S01]  /*35720*/  @!P5 FMUL R12, R12, 16777216 ;  /* 0x4b8000000c0cd820 */ /* 0x000fe20000400000 */
[----:B------:R-:W-:Y:S02]  /*35730*/  @P3 FMUL R13, R13, 0.25 ;  /* 0x3e8000000d0d3820 */ /* 0x000fe40000400000 */
        /* <DEDUP_REMOVED lines=24> */
[----:B------:R-:W-:Y:S02]  /*358c0*/  @!P5 FMUL R7, R7, 16777216 ;  /* 0x4b8000000707d820 */ /* 0x000fe40000400000 */
[----:B------:R-:W-:Y:S01]  /*358d0*/  @!P5 FMUL R27, R27, 16777216 ;  /* 0x4b8000001b1bd820 */ /* 0x000fe20000400000 */
[C---:B--2---:R-:W-:Y:S01]  /*358e0*/  FMUL R17, R29.reuse, R17 ;  /* 0x000000111d117220 */ /* 0x044fe20000400000 */
[----:B---3--:R-:W-:-:S05]  /*358f0*/  FMUL R25, R29, R25 ;  /* 0x000000191d197220 */ /* 0x008fca0000400000 */
[----:B------:R0:W-:Y:S02]  /*35900*/  STL [R1+0x1b8], R25 ;  /* 0x0001b81901007387 */ /* 0x0001e40000100800 */
[C---:B0-----:R-:W-:Y:S01]  /*35910*/  FMUL R25, R29.reuse, R22 ;  /* 0x000000161d197220 */ /* 0x041fe20000400000 */
[C---:B-----5:R-:W-:Y:S01]  /*35920*/  FMUL R22, R29.reuse, R21 ;  /* 0x000000151d167220 */ /* 0x060fe20000400000 */
[C---:B------:R-:W-:Y:S01]  /*35930*/  FMUL R21, R29.reuse, R18 ;  /* 0x000000121d157220 */ /* 0x040fe20000400000 */
[C---:B------:R-:W-:Y:S02]  /*35940*/  FMUL R18, R29.reuse, R20 ;  /* 0x000000141d127220 */ /* 0x040fe40000400000 */
[----:B------:R-:W-:Y:S04]  /*35950*/  STL [R1+0x1b0], R25 ;  /* 0x0001b01901007387 */ /* 0x000fe80000100800 */
[----:B------:R-:W-:Y:S04]  /*35960*/  STL [R1+0x1a0], R22 ;  /* 0x0001a01601007387 */ /* 0x000fe80000100800 */
[----:B------:R-:W-:Y:S04]  /*35970*/  STL [R1+0x190], R21 ;  /* 0x0001901501007387 */ /* 0x000fe80000100800 */
[----:B------:R-:W2:Y:S04]  /*35980*/  LDL.LU R20, [R1+0x1bdc] ;  /* 0x001bdc0001147983 */ /* 0x000ea80000300800 */
[----:B------:R0:W-:Y:S02]  /*35990*/  STL [R1+0x188], R17 ;  /* 0x0001881101007387 */ /* 0x0001e40000100800 */
[----:B0-----:R-:W-:-:S02]  /*359a0*/  FMUL R17, R29, R19 ;  /* 0x000000131d117220 */ /* 0x001fc40000400000 */
[----:B------:R-:W3:Y:S04]  /*359b0*/  LDL.LU R19, [R1+0x1bd8] ;  /* 0x001bd80001137983 */ /* 0x000ee80000300800 */
[----:B------:R0:W-:Y:S02]  /*359c0*/  STL [R1+0x178], R18 ;  /* 0x0001781201007387 */ /* 0x0001e40000100800 */
[C---:B0-----:R-:W-:Y:S02]  /*359d0*/  FMUL R18, R29.reuse, R26 ;  /* 0x0000001a1d127220 */ /* 0x041fe40000400000 */
[----:B------:R-:W4:Y:S04]  /*359e0*/  LDL.LU R26, [R1+0x1bd4] ;  /* 0x001bd400011a7983 */ /* 0x000f280000300800 */
[----:B------:R0:W-:Y:S02]  /*359f0*/  STL [R1+0x170], R17 ;  /* 0x0001701101007387 */ /* 0x0001e40000100800 */
[----:B0-----:R-:W-:-:S02]  /*35a00*/  FMUL R17, R29, R11 ;  /* 0x0000000b1d117220 */ /* 0x001fc40000400000 */
[----:B------:R-:W5:Y:S04]  /*35a10*/  LDL.LU R11, [R1+0x1bd0] ;  /* 0x001bd000010b7983 */ /* 0x000f680000300800 */
        /* <DEDUP_REMOVED lines=8> */
[----:B------:R-:W5:Y:S04]  /*35aa0*/  LDL.LU R3, [R1+0x1bc4] ;  /* 0x001bc40001037983 */ /* 0x000f680000300800 */
        /* <DEDUP_REMOVED lines=21> */
[----:B------:R0:W-:Y:S01]  /*35c00*/  STL [R1+0x128], R18 ;  /* 0x0001281201007387 */ /* 0x0001e20000100800 */
[C---:B------:R-:W-:Y:S01]  /*35c10*/  FMUL R21, R29.reuse, R24 ;  /* 0x000000181d157220 */ /* 0x040fe20000400000 */
[C---:B0-----:R-:W-:Y:S02]  /*35c20*/  FMUL R18, R29.reuse, R9 ;  /* 0x000000091d127220 */ /* 0x041fe40000400000 */
[----:B------:R-:W5:Y:S04]  /*35c30*/  LDL.LU R9, [R1+0x1ba4] ;  /* 0x001ba40001097983 */ /* 0x000f680000300800 */
[----:B------:R0:W-:Y:S04]  /*35c40*/  STL [R1+0x124], R17 ;  /* 0x0001241101007387 */ /* 0x0001e80000100800 */
[----:B------:R1:W-:Y:S01]  /*35c50*/  STL [R1+0x120], R18 ;  /* 0x0001201201007387 */ /* 0x0003e20000100800 */
[C---:B0-----:R-:W-:Y:S01]  /*35c60*/  FMUL R17, R29.reuse, R28 ;  /* 0x0000001c1d117220 */ /* 0x041fe20000400000 */
[----:B-1----:R-:W-:-:S04]  /*35c70*/  FMUL R18, R29, R23 ;  /* 0x000000171d127220 */ /* 0x002fc80000400000 */
[----:B------:R0:W-:Y:S01]  /*35c80*/  STL [R1+0x11c], R17 ;  /* 0x00011c1101007387 */ /* 0x0001e20000100800 */
[----:B------:R-:W-:-:S03]  /*35c90*/  FMUL R28, R29, R27 ;  /* 0x0000001b1d1c7220 */ /* 0x000fc60000400000 */
[----:B------:R-:W-:Y:S01]  /*35ca0*/  STL [R1+0x114], R21 ;  /* 0x0001141501007387 */ /* 0x000fe20000100800 */
[----:B0-----:R-:W-:-:S03]  /*35cb0*/  FMUL R17, R29, R7 ;  /* 0x000000071d117220 */ /* 0x001fc60000400000 */
[----:B------:R-:W-:Y:S04]  /*35cc0*/  STL [R1+0xfc], R18 ;  /* 0x0000fc1201007387 */ /* 0x000fe80000100800 */
[----:B------:R-:W-:Y:S04]  /*35cd0*/  STL [R1+0xf8], R17 ;  /* 0x0000f81101007387 */ /* 0x000fe80000100800 */
[----:B------:R-:W5:Y:S01]  /*35ce0*/  LDL.LU R27, [R1+0x1ba0] ;  /* 0x001ba000011b7983 */ /* 0x000f620000300800 */
[----:B------:R-:W-:Y:S01]  /*35cf0*/  @P3 FMUL R10, R10, 0.25 ;  /* 0x3e8000000a0a3820 */ /* 0x000fe20000400000 */
[----:B------:R-:W-:-:S03]  /*35d00*/  I2FP.F32.S32 R16, R16 ;  /* 0x0000001000107245 */ /* 0x000fc60000201400 */
[----:B------:R-:W-:Y:S01]  /*35d10*/  @!P5 FMUL R10, R10, 16777216 ;  /* 0x4b8000000a0ad820 */ /* 0x000fe20000400000 */
[----:B------:R-:W-:-:S03]  /*35d20*/  I2FP.F32.S32 R15, R15 ;  /* 0x0000000f000f7245 */ /* 0x000fc60000201400 */
[----:B------:R-:W-:-:S05]  /*35d30*/  FMUL R7, R29, R10 ;  /* 0x0000000a1d077220 */ /* 0x000fca0000400000 */
[----:B------:R3:W-:Y:S04]  /*35d40*/  STL [R1+0xec], R7 ;  /* 0x0000ec0701007387 */ /* 0x0007e80000100800 */
[----:B------:R-:W-:Y:S01]  /*35d50*/  STL [R1+0x1b04], R28 ;  /* 0x001b041c01007387 */ /* 0x000fe20000100800 */
[----:B--2---:R-:W-:-:S05]  /*35d60*/  FFMA.FTZ R10, R16, 1.1920928955078125e-07, R20 ;  /* 0x34000000100a7823 */ /* 0x004fca0000010014 */
[----:B------:R-:W-:Y:S01]  /*35d70*/  STL [R1+0x198], R10 ;  /* 0x0001980a01007387 */ /* 0x000fe20000100800 */
[----:B---3--:R-:W-:Y:S01]  /*35d80*/  FFMA.FTZ R7, R15, 1.1920928955078125e-07, R19 ;  /* 0x340000000f077823 */ /* 0x008fe20000010013 */
[----:B----4-:R-:W-:-:S05]  /*35d90*/  IMAD.MOV.U32 R23, RZ, RZ, R6 ;  /* 0x000000ffff177224 */ /* 0x010fca00078e0006 */
[----:B------:R-:W-:Y:S04]  /*35da0*/  STL [R1+0x1b60], R23 ;  /* 0x001b601701007387 */ /* 0x000fe80000100800 */
[----:B------:R-:W-:Y:S01]  /*35db0*/  STL [R1+0x194], R7 ;  /* 0x0001940701007387 */ /* 0x000fe20000100800 */
[----:B-----5:R-:W-:-:S05]  /*35dc0*/  IMAD.MOV.U32 R24, RZ, RZ, R3 ;  /* 0x000000ffff187224 */ /* 0x020fca00078e0003 */
[----:B------:R0:W-:Y:S04]  /*35dd0*/  STL [R1+0x1b64], R24 ;  /* 0x001b641801007387 */ /* 0x0001e80000100800 */
        /* <DEDUP_REMOVED lines=14> */
[----:B------:R-:W2:Y:S01]  /*35ec0*/  LDL.LU R17, [R1+0xc] ;  /* 0x00000c0001117983 */ /* 0x000ea20000300800 */
[----:B------:R-:W-:-:S05]  /*35ed0*/  FMUL R16, R27, 8388608 ;  /* 0x4b0000001b107820 */ /* 0x000fca0000400000 */
[----:B------:R0:W-:Y:S04]  /*35ee0*/  STL [R1+0x1b6c], R16 ;  /* 0x001b6c1001007387 */ /* 0x0001e80000100800 */
[----:B0-----:R-:W2:Y:S01]  /*35ef0*/  LDL.LU R16, [R1+0x90] ;  /* 0x0000900001107983 */ /* 0x001ea20000300800 */
[----:B------:R-:W-:Y:S01]  /*35f00*/  @P1 FMUL R11, R11, 0.25 ;  /* 0x3e8000000b0b1820 */ /* 0x000fe20000400000 */
[C---:B------:R-:W-:Y:S01]  /*35f10*/  FMUL R15, R26.reuse, 8388608 ;  /* 0x4b0000001a0f7820 */ /* 0x040fe20000400000 */
[----:B------:R-:W-:Y:S01]  /*35f20*/  FSETP.GEU.AND P4, PT, R26, 1.175494350822287508e-38, PT ;  /* 0x008000001a00780b */ /* 0x000fe20003f8e000 */
[----:B------:R-:W-:Y:S01]  /*35f30*/  @P1 FMUL R12, R12, 0.25 ;  /* 0x3e8000000c0c1820 */ /* 0x000fe20000400000 */
[C---:B------:R-:W-:Y:S01]  /*35f40*/  FSETP.GEU.AND P3, PT, R27.reuse, 1.175494350822287508e-38, PT ;  /* 0x008000001b00780b */ /* 0x040fe20003f6e000 */
[----:B------:R0:W-:Y:S01]  /*35f50*/  STL [R1+0x1b68], R27 ;  /* 0x001b681b01007387 */ /* 0x0001e20000100800 */
[----:B------:R-:W-:Y:S01]  /*35f60*/  FSETP.GT.AND P2, PT, |R27|, 8.50705917302346158658e+37, PT ;  /* 0x7e8000001b00780b */ /* 0x000fe20003f44200 */
[----:B------:R-:W-:Y:S01]  /*35f70*/  @P1 FMUL R13, R13, 0.25 ;  /* 0x3e8000000d0d1820 */ /* 0x000fe20000400000 */
[----:B------:R-:W-:Y:S01]  /*35f80*/  FSEL R15, R15, R26, !P4 ;  /* 0x0000001a0f0f7208 */ /* 0x000fe20006000000 */
[----:B------:R-:W-:Y:S01]  /*35f90*/  @P1 FMUL R14, R14, 0.25 ;  /* 0x3e8000000e0e1820 */ /* 0x000fe20000400000 */
[----:B0-----:R-:W3:Y:S04]  /*35fa0*/  LDL.LU R27, [R1+0x8c] ;  /* 0x00008c00011b7983 */ /* 0x001ee80000300800 */
[----:B------:R0:W-:Y:S04]  /*35fb0*/  STL [R1+0xb0], R11 ;  /* 0x0000b00b01007387 */ /* 0x0001e80000100800 */
[----:B0-----:R-:W3:Y:S04]  /*35fc0*/  LDL.LU R11, [R1+0x1b9c] ;  /* 0x001b9c00010b7983 */ /* 0x001ee80000300800 */
[----:B------:R0:W-:Y:S04]  /*35fd0*/  STL [R1+0xac], R12 ;  /* 0x0000ac0c01007387 */ /* 0x0001e80000100800 */
[----:B0-----:R-:W3:Y:S04]  /*35fe0*/  LDL.LU R12, [R1+0x1b98] ;  /* 0x001b9800010c7983 */ /* 0x001ee80000300800 */
[----:B------:R0:W-:Y:S04]  /*35ff0*/  STL [R1+0xa0], R13 ;  /* 0x0000a00d01007387 */ /* 0x0001e80000100800 */
[----:B0-----:R-:W3:Y:S04]  /*36000*/  LDL.LU R13, [R1+0x1b94] ;  /* 0x001b9400010d7983 */ /* 0x001ee80000300800 */
[----:B------:R-:W-:Y:S04]  /*36010*/  STL [R1+0x104], R15 ;  /* 0x0001040f01007387 */ /* 0x000fe80000100800 */
[----:B------:R0:W-:Y:S04]  /*36020*/  STL [R1+0x1b28], R15 ;  /* 0x001b280f01007387 */ /* 0x0001e80000100800 */
[----:B0-----:R-:W3:Y:S04]  /*36030*/  LDL.LU R15, [R1+0x50] ;  /* 0x00005000010f7983 */ /* 0x001ee80000300800 */
[----:B------:R0:W-:Y:S04]  /*36040*/  STL [R1+0x9c], R14 ;  /* 0x00009c0e01007387 */ /* 0x0001e80000100800 */
[----:B0-----:R-:W3:Y:S01]  /*36050*/  LDL.LU R14, [R1+0x1b90] ;  /* 0x001b9000010e7983 */ /* 0x001ee20000300800 */
[----:B--2---:R-:W-:-:S05]  /*36060*/  @P1 FMUL R16, R16, 0.25 ;  /* 0x3e80000010101820 */ /* 0x004fca0000400000 */
[----:B------:R0:W-:Y:S04]  /*36070*/  STL [R1+0x1b80], R16 ;  /* 0x001b801001007387 */ /* 0x0001e80000100800 */
[----:B0-----:R-:W2:Y:S04]  /*36080*/  LDL R16, [R1+0x9c] ;  /* 0x00009c0001107983 */ /* 0x001ea80000100800 */
[----:B--2---:R0:W-:Y:S04]  /*36090*/  STL [R1+0x1b84], R16 ;  /* 0x001b841001007387 */ /* 0x0041e80000100800 */
[----:B0-----:R-:W2:Y:S04]  /*360a0*/  LDL R16, [R1+0xa0] ;  /* 0x0000a00001107983 */ /* 0x001ea80000100800 */
[----:B--2---:R0:W-:Y:S04]  /*360b0*/  STL [R1+0x1b88], R16 ;  /* 0x001b881001007387 */ /* 0x0041e80000100800 */
[----:B0-----:R-:W2:Y:S01]  /*360c0*/  LDL R16, [R1+0xac] ;  /* 0x0000ac0001107983 */ /* 0x001ea20000100800 */
[----:B------:R-:W-:-:S03]  /*360d0*/  FSETP.GEU.AND P5, PT, |R26|, 1.175494350822287508e-38, PT ;  /* 0x008000001a00780b */ /* 0x000fc60003fae200 */
[----:B--2---:R0:W-:Y:S04]  /*360e0*/  STL [R1+0x1b8c], R16 ;  /* 0x001b8c1001007387 */ /* 0x0041e80000100800 */
[----:B0-----:R-:W2:Y:S06]  /*360f0*/  LDL R16, [R1+0xb0] ;  /* 0x0000b00001107983 */ /* 0x001eac0000100800 */
        /* <DEDUP_REMOVED lines=13> */
[----:B------:R0:W-:Y:S04]  /*361d0*/  STL [R1+0x1b70], R16 ;  /* 0x001b701001007387 */ /* 0x0001e80000100800 */
[----:B0-----:R-:W2:Y:S04]  /*361e0*/  LDL.LU R16, [R1+0x9c] ;  /* 0x00009c0001107983 */ /* 0x001ea80000300800 */
[----:B--2---:R0:W-:Y:S04]  /*361f0*/  STL [R1+0x1b74], R16 ;  /* 0x001b741001007387 */ /* 0x0041e80000100800 */
[----:B0-----:R-:W2:Y:S04]  /*36200*/  LDL.LU R16, [R1+0xa0] ;  /* 0x0000a00001107983 */ /* 0x001ea80000300800 */
[----:B--2---:R0:W-:Y:S04]  /*36210*/  STL [R1+0x1b78], R16 ;  /* 0x001b781001007387 */ /* 0x0041e80000100800 */
[----:B0-----:R-:W2:Y:S01]  /*36220*/  LDL.LU R16, [R1+0xac] ;  /* 0x0000ac0001107983 */ /* 0x001ea20000300800 */
[----:B------:R-:W-:-:S04]  /*36230*/  @P1 FMUL R26, R26, 0.25 ;  /* 0x3e8000001a1a1820 */ /* 0x000fc80000400000 */
[----:B------:R-:W-:-:S06]  /*36240*/  @!P5 FMUL R26, R26, 16777216 ;  /* 0x4b8000001a1ad820 */ /* 0x000fcc0000400000 */
[----:B------:R-:W0:Y:S01]  /*36250*/  MUFU.RCP R26, R26 ;  /* 0x0000001a001a7308 */ /* 0x000e220000001000 */
[----:B--2---:R1:W-:Y:S04]  /*36260*/  STL [R1+0x1b7c], R16 ;  /* 0x001b7c1001007387 */ /* 0x0043e80000100800 */
[----:B-1----:R-:W0:Y:S02]  /*36270*/  LDL.LU R16, [R1+0xb0] ;  /* 0x0000b00001107983 */ /* 0x002e240000300800 */
[----:B0-----:R-:W-:-:S05]  /*36280*/  FMUL R16, R26, R16 ;  /* 0x000000101a107220 */ /* 0x001fca0000400000 */
[----:B------:R0:W-:Y:S04]  /*36290*/  STL [R1+0x164], R16 ;  /* 0x0001641001007387 */ /* 0x0001e80000100800 */
[----:B0-----:R-:W2:Y:S02]  /*362a0*/  LDL.LU R16, [R1+0x1b7c] ;  /* 0x001b7c0001107983 */ /* 0x001ea40000300800 */
[----:B--2---:R-:W-:-:S05]  /*362b0*/  FMUL R16, R26, R16 ;  /* 0x000000101a107220 */ /* 0x004fca0000400000 */
[----:B------:R0:W-:Y:S04]  /*362c0*/  STL [R1+0x15c], R16 ;  /* 0x00015c1001007387 */ /* 0x0001e80000100800 */
[----:B0-----:R-:W2:Y:S02]  /*362d0*/  LDL.LU R16, [R1+0x1b78] ;  /* 0x001b780001107983 */ /* 0x001ea40000300800 */
[----:B--2---:R-:W-:-:S05]  /*362e0*/  FMUL R16, R26, R16 ;  /* 0x000000101a107220 */ /* 0x004fca0000400000 */
[----:B------:R0:W-:Y:S04]  /*362f0*/  STL [R1+0x154], R16 ;  /* 0x0001541001007387 */ /* 0x0001e80000100800 */
[----:B0-----:R-:W2:Y:S02]  /*36300*/  LDL.LU R16, [R1+0x1b74] ;  /* 0x001b740001107983 */ /* 0x001ea40000300800 */
[----:B--2---:R-:W-:-:S05]  /*36310*/  FMUL R16, R26, R16 ;  /* 0x000000101a107220 */ /* 0x004fca0000400000 */
[----:B------:R0:W-:Y:S04]  /*36320*/  STL [R1+0x14c], R16 ;  /* 0x00014c1001007387 */ /* 0x0001e80000100800 */
[----:B0-----:R-:W2:Y:S01]  /*36330*/  LDL.LU R16, [R1+0x1b70] ;  /* 0x001b700001107983 */ /* 0x001ea20000300800 */
[----:B---3--:R-:W-:Y:S01]  /*36340*/  @P1 FMUL R27, R27, 0.25 ;  /* 0x3e8000001b1b1820 */ /* 0x008fe20000400000 */
[----:B------:R-:W-:Y:S01]  /*36350*/  @P1 FMUL R24, R24, 0.25 ;  /* 0x3e80000018181820 */ /* 0x000fe20000400000 */
[----:B------:R-:W-:Y:S02]  /*36360*/  @P1 FMUL R23, R23, 0.25 ;  /* 0x3e80000017171820 */ /* 0x000fe40000400000 */
[----:B------:R-:W-:Y:S01]  /*36370*/  @!P5 FMUL R27, R27, 16777216 ;  /* 0x4b8000001b1bd820 */ /* 0x000fe20000400000 */
[----:B------:R-:W-:Y:S01]  /*36380*/  @!P5 FMUL R24, R24, 16777216 ;  /* 0x4b8000001818d820 */ /* 0x000fe20000400000 */
[----:B------:R-:W-:-:S02]  /*36390*/  @!P5 FMUL R23, R23, 16777216 ;  /* 0x4b8000001717d820 */ /* 0x000fc40000400000 */
[C---:B------:R-:W-:Y:S01]  /*363a0*/  FMUL R27, R26.reuse, R27 ;  /* 0x0000001b1a1b7220 */ /* 0x040fe20000400000 */
[C---:B------:R-:W-:Y:S01]  /*363b0*/  FMUL R24, R26.reuse, R24 ;  /* 0x000000181a187220 */ /* 0x040fe20000400000 */
[----:B------:R-:W-:Y:S01]  /*363c0*/  FMUL R23, R26, R23 ;  /* 0x000000171a177220 */ /* 0x000fe20000400000 */
[----:B----4-:R-:W-:Y:S01]  /*363d0*/  @P1 FMUL R6, R6, 0.25 ;  /* 0x3e80000006061820 */ /* 0x010fe20000400000 */
[----:B-----5:R-:W-:Y:S01]  /*363e0*/  @P1 FMUL R3, R3, 0.25 ;  /* 0x3e80000003031820 */ /* 0x020fe20000400000 */
[----:B------:R-:W-:Y:S02]  /*363f0*/  @P1 FMUL R7, R7, 0.25 ;  /* 0x3e80000007071820 */ /* 0x000fe40000400000 */
[----:B------:R-:W-:Y:S01]  /*36400*/  @!P5 FMUL R6, R6, 16777216 ;  /* 0x4b8000000606d820 */ /* 0x000fe20000400000 */
[----:B------:R-:W-:Y:S01]  /*36410*/  @P1 FMUL R10, R10, 0.25 ;  /* 0x3e8000000a0a1820 */ /* 0x000fe20000400000 */
[----:B------:R-:W-:Y:S01]  /*36420*/  @!P5 FMUL R3, R3, 16777216 ;  /* 0x4b8000000303d820 */ /* 0x000fe20000400000 */
[----:B------:R-:W-:Y:S01]  /*36430*/  @P1 FMUL R15, R15, 0.25 ;  /* 0x3e8000000f0f1820 */ /* 0x000fe20000400000 */
[----:B------:R-:W-:Y:S01]  /*36440*/  @!P5 FMUL R7, R7, 16777216 ;  /* 0x4b8000000707d820 */ /* 0x000fe20000400000 */
[----:B------:R-:W-:Y:S01]  /*36450*/  FMUL R6, R26, R6 ;  /* 0x000000061a067220 */ /* 0x000fe20000400000 */
[----:B------:R-:W-:Y:S01]  /*36460*/  @!P5 FMUL R10, R10, 16777216 ;  /* 0x4b8000000a0ad820 */ /* 0x000fe20000400000 */
[C---:B------:R-:W-:Y:S01]  /*36470*/  FMUL R3, R26.reuse, R3 ;  /* 0x000000031a037220 */ /* 0x040fe20000400000 */
[----:B------:R-:W-:Y:S01]  /*36480*/  @P1 FMUL R19, R19, 0.25 ;  /* 0x3e80000013131820 */ /* 0x000fe20000400000 */
[----:B------:R-:W-:Y:S01]  /*36490*/  @!P5 FMUL R15, R15, 16777216 ;  /* 0x4b8000000f0fd820 */ /* 0x000fe20000400000 */
[----:B------:R-:W-:Y:S01]  /*364a0*/  FMUL R7, R26, R7 ;  /* 0x000000071a077220 */ /* 0x000fe20000400000 */
[----:B------:R-:W-:Y:S01]  /*364b0*/  @P1 FMUL R20, R20, 0.25 ;  /* 0x3e80000014141820 */ /* 0x000fe20000400000 */
[----:B------:R-:W-:Y:S01]  /*364c0*/  @P1 FMUL R28, R28, 0.25 ;  /* 0x3e8000001c1c1820 */ /* 0x000fe20000400000 */
[C---:B------:R-:W-:Y:S01]  /*364d0*/  FMUL R10, R26.reuse, R10 ;  /* 0x0000000a1a0a7220 */ /* 0x040fe20000400000 */
[----:B------:R-:W-:Y:S01]  /*364e0*/  @!P5 FMUL R19, R19, 16777216 ;  /* 0x4b8000001313d820 */ /* 0x000fe20000400000 */
[C---:B------:R-:W-:Y:S01]  /*364f0*/  FMUL R15, R26.reuse, R15 ;  /* 0x0000000f1a0f7220 */ /* 0x040fe20000400000 */
[----:B------:R-:W-:Y:S01]  /*36500*/  @P1 FMUL R29, R29, 0.25 ;  /* 0x3e8000001d1d1820 */ /* 0x000fe20000400000 */
[----:B--2---:R-:W-:-:S05]  /*36510*/  FMUL R16, R26, R16 ;  /* 0x000000101a107220 */ /* 0x004fca0000400000 */
[----:B------:R0:W-:Y:S04]  /*36520*/  STL [R1+0x144], R16 ;  /* 0x0001441001007387 */ /* 0x0001e80000100800 */
[----:B0-----:R-:W2:Y:S04]  /*36530*/  LDL.LU R16, [R1+0x1b6c] ;  /* 0x001b6c0001107983 */ /* 0x001ea80000300800 */
[----:B------:R0:W-:Y:S04]  /*36540*/  STL [R1+0x13c], R27 ;  /* 0x00013c1b01007387 */ /* 0x0001e80000100800 */
[----:B0-----:R-:W2:Y:S04]  /*36550*/  LDL.LU R27, [R1+0x1b68] ;  /* 0x001b6800011b7983 */ /* 0x001ea80000300800 */
[----:B------:R0:W-:Y:S04]  /*36560*/  STL [R1+0x10c], R24 ;  /* 0x00010c1801007387 */ /* 0x0001e80000100800 */
[----:B0-----:R-:W3:Y:S04]  /*36570*/  LDL.LU R24, [R1+0x1b64] ;  /* 0x001b640001187983 */ /* 0x001ee80000300800 */
[----:B------:R0:W-:Y:S04]  /*36580*/  STL [R1+0x108], R23 ;  /* 0x0001081701007387 */ /* 0x0001e80000100800 */
[----:B0-----:R-:W4:Y:S04]  /*36590*/  LDL.LU R23, [R1+0x1b60] ;  /* 0x001b600001177983 */ /* 0x001f280000300800 */
[----:B------:R0:W-:Y:S01]  /*365a0*/  STL [R1+0xf4], R6 ;  /* 0x0000f40601007387 */ /* 0x0001e20000100800 */
[----:B------:R-:W-:Y:S01]  /*365b0*/  @!P5 FMUL R20, R20, 16777216 ;  /* 0x4b8000001414d820 */ /* 0x000fe20000400000 */
[----:B------:R-:W-:Y:S01]  /*365c0*/  @!P5 FMUL R28, R28, 16777216 ;  /* 0x4b8000001c1cd820 */ /* 0x000fe20000400000 */
[----:B------:R-:W-:Y:S01]  /*365d0*/  @P1 FMUL R25, R25, 0.25 ;  /* 0x3e80000019191820 */ /* 0x000fe20000400000 */
[----:B------:R-:W-:Y:S01]  /*365e0*/  FMUL R19, R26, R19 ;  /* 0x000000131a137220 */ /* 0x000fe20000400000 */
[----:B0-----:R-:W5:Y:S04]  /*365f0*/  LDL.LU R6, [R1+0x1b5c] ;  /* 0x001b5c0001067983 */ /* 0x001f680000300800 */
[----:B------:R0:W-:Y:S01]  /*36600*/  STL [R1+0xf0], R3 ;  /* 0x0000f00301007387 */ /* 0x0001e20000100800 */
[----:B------:R-:W-:Y:S01]  /*36610*/  @P1 FMUL R22, R22, 0.25 ;  /* 0x3e80000016161820 */ /* 0x000fe20000400000 */
[----:B------:R-:W-:Y:S01]  /*36620*/  @!P5 FMUL R29, R29, 16777216 ;  /* 0x4b8000001d1dd820 */ /* 0x000fe20000400000 */
[----:B------:R-:W-:Y:S01]  /*36630*/  FMUL R20, R26, R20 ;  /* 0x000000141a147220 */ /* 0x000fe20000400000 */
[----:B0-----:R-:W2:Y:S04]  /*36640*/  LDL.LU R3, [R1+0x1b58] ;  /* 0x001b580001037983 */ /* 0x001ea80000300800 */
[----:B------:R0:W-:Y:S01]  /*36650*/  STL [R1+0xe4], R7 ;  /* 0x0000e40701007387 */ /* 0x0001e20000100800 */
[----:B------:R-:W-:Y:S01]  /*36660*/  @P1 FMUL R21, R21, 0.25 ;  /* 0x3e80000015151820 */ /* 0x000fe20000400000 */
[----:B------:R-:W-:Y:S01]  /*36670*/  @!P5 FMUL R25, R25, 16777216 ;  /* 0x4b8000001919d820 */ /* 0x000fe20000400000 */
[----:B------:R-:W-:Y:S01]  /*36680*/  @P1 FMUL R18, R18, 0.25 ;  /* 0x3e80000012121820 */ /* 0x000fe20000400000 */
[----:B------:R-:W-:Y:S01]  /*36690*/  @!P5 FMUL R22, R22, 16777216 ;  /* 0x4b8000001616d820 */ /* 0x000fe20000400000 */
[----:B0-----:R-:W2:Y:S04]  /*366a0*/  LDL.LU R7, [R1+0x1b54] ;  /* 0x001b540001077983 */ /* 0x001ea80000300800 */
[----:B------:R0:W-:Y:S01]  /*366b0*/  STL [R1+0xe0], R10 ;  /* 0x0000e00a01007387 */ /* 0x0001e20000100800 */
[----:B------:R-:W-:Y:S01]  /*366c0*/  @P1 FMUL R17, R17, 0.25 ;  /* 0x3e80000011111820 */ /* 0x000fe20000400000 */
[----:B------:R-:W-:-:S02]  /*366d0*/  @!P5 FMUL R21, R21, 16777216 ;  /* 0x4b8000001515d820 */ /* 0x000fc40000400000 */
[----:B0-----:R-:W2:Y:S04]  /*366e0*/  LDL.LU R10, [R1+0x1b50] ;  /* 0x001b5000010a7983 */ /* 0x001ea80000300800 */
[----:B------:R0:W-:Y:S04]  /*366f0*/  STL [R1+0xdc], R15 ;  /* 0x0000dc0f01007387 */ /* 0x0001e80000100800 */
[----:B------:R1:W-:Y:S01]  /*36700*/  STL [R1+0xd8], R19 ;  /* 0x0000d81301007387 */ /* 0x0003e20000100800 */
[----:B0-----:R-:W-:-:S03]  /*36710*/  FMUL R15, R26, R28 ;  /* 0x0000001c1a0f7220 */ /* 0x001fc60000400000 */
[----:B------:R0:W-:Y:S01]  /*36720*/  STL [R1+0xd0], R20 ;  /* 0x0000d01401007387 */ /* 0x0001e20000100800 */
[----:B-1----:R-:W-:-:S03]  /*36730*/  FMUL R19, R26, R29 ;  /* 0x0000001d1a137220 */ /* 0x002fc60000400000 */
[----:B------:R1:W-:Y:S01]  /*36740*/  STL [R1+0xcc], R15 ;  /* 0x0000cc0f01007387 */ /* 0x0003e20000100800 */
[----:B------:R-:W-:Y:S01]  /*36750*/  @P1 FMUL R2, R2, 0.25 ;  /* 0x3e80000002021820 */ /* 0x000fe20000400000 */
[----:B------:R-:W-:Y:S01]  /*36760*/  @!P5 FMUL R18, R18, 16777216 ;  /* 0x4b8000001212d820 */ /* 0x000fe20000400000 */
[----:B------:R-:W-:Y:S01]  /*36770*/  @!P5 FMUL R17, R17, 16777216 ;  /* 0x4b8000001111d820 */ /* 0x000fe20000400000 */
[C---:B0-----:R-:W-:Y:S01]  /*36780*/  FMUL R20, R26.reuse, R25 ;  /* 0x000000191a147220 */ /* 0x041fe20000400000 */
[----:B------:R0:W-:Y:S01]  /*36790*/  STL [R1+0xc8], R19 ;  /* 0x0000c81301007387 */ /* 0x0001e20000100800 */
[----:B-1----:R-:W-:Y:S01]  /*367a0*/  FMUL R15, R26, R22 ;  /* 0x000000161a0f7220 */ /* 0x002fe20000400000 */
[----:B------:R-:W-:Y:S01]  /*367b0*/  @P1 FMUL R0, R0, 0.25 ;  /* 0x3e80000000001820 */ /* 0x000fe20000400000 */
[----:B------:R-:W-:Y:S01]  /*367c0*/  @!P5 FMUL R2, R2, 16777216 ;  /* 0x4b8000000202d820 */ /* 0x000fe20000400000 */
[----:B------:R-:W-:Y:S01]  /*367d0*/  STL [R1+0xc4], R20 ;  /* 0x0000c41401007387 */ /* 0x000fe20000100800 */
[C---:B------:R-:W-:Y:S01]  /*367e0*/  FMUL R18, R26.reuse, R18 ;  /* 0x000000121a127220 */ /* 0x040fe20000400000 */
[----:B0-----:R-:W-:-:S02]  /*367f0*/  FMUL R19, R26, R21 ;  /* 0x000000151a137220 */ /* 0x001fc40000400000 */
[----:B------:R0:W-:Y:S01]  /*36800*/  STL [R1+0xbc], R15 ;  /* 0x0000bc0f01007387 */ /* 0x0001e20000100800 */
[----:B------:R-:W-:Y:S01]  /*36810*/  @P1 FMUL R4, R4, 0.25 ;  /* 0x3e80000004041820 */ /* 0x000fe20000400000 */
[----:B------:R-:W-:Y:S02]  /*36820*/  @!P5 FMUL R0, R0, 16777216 ;  /* 0x4b8000000000d820 */ /* 0x000fe40000400000 */
[----:B------:R-:W-:Y:S01]  /*36830*/  STL [R1+0xb8], R19 ;  /* 0x0000b81301007387 */ /* 0x000fe20000100800 */
[----:B------:R-:W-:Y:S01]  /*36840*/  @P1 FMUL R5, R5, 0.25 ;  /* 0x3e80000005051820 */ /* 0x000fe20000400000 */
[----:B------:R-:W-:Y:S01]  /*36850*/  @!P5 FMUL R4, R4, 16777216 ;  /* 0x4b8000000404d820 */ /* 0x000fe20000400000 */
[C---:B0-----:R-:W-:Y:S01]  /*36860*/  FMUL R15, R26.reuse, R17 ;  /* 0x000000111a0f7220 */ /* 0x041fe20000400000 */
[----:B------:R-:W-:Y:S01]  /*36870*/  FMUL R17, R26, R2 ;  /* 0x000000021a117220 */ /* 0x000fe20000400000 */
[----:B------:R-:W-:Y:S01]  /*36880*/  STL [R1+0xb4], R18 ;  /* 0x0000b41201007387 */ /* 0x000fe20000100800 */
[----:B------:R-:W-:-:S03]  /*36890*/  @P1 FMUL R8, R8, 0.25 ;  /* 0x3e80000008081820 */ /* 0x000fc60000400000 */
[----:B------:R-:W5:Y:S01]  /*368a0*/  LDL.LU R2, [R1+0x1b4c] ;  /* 0x001b4c0001027983 */ /* 0x000f620000300800 */
[----:B------:R-:W-:-:S03]  /*368b0*/  @!P5 FMUL R5, R5, 16777216 ;  /* 0x4b8000000505d820 */ /* 0x000fc60000400000 */
[----:B------:R0:W-:Y:S01]  /*368c0*/  STL [R1+0xb0], R15 ;  /* 0x0000b00f01007387 */ /* 0x0001e20000100800 */
[----:B------:R-:W-:Y:S01]  /*368d0*/  @P1 FMUL R9, R9, 0.25 ;  /* 0x3e80000009091820 */ /* 0x000fe20000400000 */
[----:B------:R-:W-:Y:S02]  /*368e0*/  @!P5 FMUL R8, R8, 16777216 ;  /* 0x4b8000000808d820 */ /* 0x000fe40000400000 */
[----:B------:R-:W-:Y:S01]  /*368f0*/  STL [R1+0xac], R17 ;  /* 0x0000ac1101007387 */ /* 0x000fe20000100800 */
[C---:B0-----:R-:W-:Y:S01]  /*36900*/  FMUL R15, R26.reuse, R0 ;  /* 0x000000001a0f7220 */ /* 0x041fe20000400000 */
[----:B------:R-:W-:Y:S01]  /*36910*/  FMUL R0, R26, R4 ;  /* 0x000000041a007220 */ /* 0x000fe20000400000 */
[----:B------:R-:W-:Y:S01]  /*36920*/  @P1 FMUL R11, R11, 0.25 ;  /* 0x3e8000000b0b1820 */ /* 0x000fe20000400000 */
[----:B------:R-:W-:Y:S02]  /*36930*/  @!P5 FMUL R9, R9, 16777216 ;  /* 0x4b8000000909d820 */ /* 0x000fe40000400000 */
[----:B------:R0:W-:Y:S01]  /*36940*/  STL [R1+0xa0], R15 ;  /* 0x0000a00f01007387 */ /* 0x0001e20000100800 */
[----:B------:R-:W-:-:S03]  /*36950*/  @!P5 FMUL R11, R11, 16777216 ;  /* 0x4b8000000b0bd820 */ /* 0x000fc60000400000 */
[----:B------:R1:W-:Y:S01]  /*36960*/  STL [R1+0x9c], R0 ;  /* 0x00009c0001007387 */ /* 0x0003e20000100800 */
[C---:B0-----:R-:W-:Y:S01]  /*36970*/  FMUL R15, R26.reuse, R5 ;  /* 0x000000051a0f7220 */ /* 0x041fe20000400000 */
[C---:B------:R-:W-:Y:S01]  /*36980*/  FMUL R5, R26.reuse, R9 ;  /* 0x000000091a057220 */ /* 0x040fe20000400000 */
[----:B-1----:R-:W-:-:S03]  /*36990*/  FMUL R0, R26, R8 ;  /* 0x000000081a007220 */ /* 0x002fc60000400000 */
[----:B------:R0:W-:Y:S01]  /*369a0*/  STL [R1+0x90], R15 ;  /* 0x0000900f01007387 */ /* 0x0001e20000100800 */
[----:B------:R-:W-:Y:S01]  /*369b0*/  @P1 FMUL R12, R12, 0.25 ;  /* 0x3e8000000c0c1820 */ /* 0x000fe20000400000 */
[----:B------:R-:W-:Y:S02]  /*369c0*/  @P1 FMUL R13, R13, 0.25 ;  /* 0x3e8000000d0d1820 */ /* 0x000fe40000400000 */
[----:B0-----:R-:W5:Y:S04]  /*369d0*/  LDL.LU R15, [R1+0x84] ;  /* 0x00008400010f7983 */ /* 0x001f680000300800 */
[----:B------:R0:W-:Y:S04]  /*369e0*/  STL [R1+0x8c], R0 ;  /* 0x00008c0001007387 */ /* 0x0001e80000100800 */
[----:B------:R-:W-:Y:S01]  /*369f0*/  STL [R1+0x80], R5 ;  /* 0x0000800501007387 */ /* 0x000fe20000100800 */
[----:B------:R-:W-:-:S03]  /*36a00*/  @!P5 FMUL R12, R12, 16777216 ;  /* 0x4b8000000c0cd820 */ /* 0x000fc60000400000 */
[----:B------:R-:W5:Y:S01]  /*36a10*/  LDL.LU R28, [R1+0x64] ;  /* 0x00006400011c7983 */ /* 0x000f620000300800 */
[----:B0-----:R-:W-:-:S03]  /*36a20*/  FMUL R0, R26, R11 ;  /* 0x0000000b1a007220 */ /* 0x001fc60000400000 */
[----:B------:R-:W5:Y:S01]  /*36a30*/  LDL.LU R29, [R1+0x58] ;  /* 0x00005800011d7983 */ /* 0x000f620000300800 */
[----:B------:R-:W-:-:S03]  /*36a40*/  @P1 FMUL R14, R14, 0.25 ;  /* 0x3e8000000e0e1820 */ /* 0x000fc60000400000 */
[----:B------:R0:W-:Y:S01]  /*36a50*/  STL [R1+0x7c], R0 ;  /* 0x00007c0001007387 */ /* 0x0001e20000100800 */
[----:B------:R-:W-:-:S03]  /*36a60*/  @!P5 FMUL R13, R13, 16777216 ;  /* 0x4b8000000d0dd820 */ /* 0x000fc60000400000 */
[----:B------:R-:W5:Y:S01]  /*36a70*/  LDL.LU R25, [R1+0x54] ;  /* 0x0000540001197983 */ /* 0x000f620000300800 */
[----:B------:R-:W-:Y:S01]  /*36a80*/  @!P5 FMUL R14, R14, 16777216 ;  /* 0x4b8000000e0ed820 */ /* 0x000fe20000400000 */
[C---:B------:R-:W-:Y:S01]  /*36a90*/  FMUL R17, R26.reuse, R13 ;  /* 0x0000000d1a117220 */ /* 0x040fe20000400000 */
[----:B0-----:R-:W-:Y:S01]  /*36aa0*/  FMUL R0, R26, R12 ;  /* 0x0000000c1a007220 */ /* 0x001fe20000400000 */
[----:B---3--:R-:W-:Y:S02]  /*36ab0*/  IMAD.MOV.U32 R4, RZ, RZ, R24 ;  /* 0x000000ffff047224 */ /* 0x008fe400078e0018 */
[----:B------:R-:W3:Y:S01]  /*36ac0*/  LDL.LU R24, [R1+0x48] ;  /* 0x0000480001187983 */ /* 0x000ee20000300800 */
[----:B----4-:R-:W-:-:S03]  /*36ad0*/  IMAD.MOV.U32 R22, RZ, RZ, R23 ;  /* 0x000000ffff167224 */ /* 0x010fc600078e0017 */
[----:B------:R-:W4:Y:S04]  /*36ae0*/  LDL.LU R23, [R1+0x44] ;  /* 0x0000440001177983 */ /* 0x000f280000300800 */
[----:B------:R-:W3:Y:S04]  /*36af0*/  LDL.LU R5, [R1+0x28] ;  /* 0x0000280001057983 */ /* 0x000ee80000300800 */
[----:B------:R-:W3:Y:S04]  /*36b00*/  LDL.LU R8, [R1+0x24] ;  /* 0x0000240001087983 */ /* 0x000ee80000300800 */
[----:B------:R-:W3:Y:S04]  /*36b10*/  LDL.LU R9, [R1+0x18] ;  /* 0x0000180001097983 */ /* 0x000ee80000300800 */
[----:B------:R-:W3:Y:S04]  /*36b20*/  LDL.LU R11, [R1+0x14] ;  /* 0x00001400010b7983 */ /* 0x000ee80000300800 */
[----:B------:R-:W3:Y:S04]  /*36b30*/  LDL.LU R18, [R1+0x4] ;  /* 0x0000040001127983 */ /* 0x000ee80000300800 */
[----:B------:R-:W3:Y:S04]  /*36b40*/  LDL.LU R12, [R1+0x8] ;  /* 0x00000800010c7983 */ /* 0x000ee80000300800 */
[----:B------:R0:W-:Y:S04]  /*36b50*/  STL [R1+0x6c], R0 ;  /* 0x00006c0001007387 */ /* 0x0001e80000100800 */
[----:B------:R-:W3:Y:S04]  /*36b60*/  LDL.LU R13, [R1+0x34] ;  /* 0x00003400010d7983 */ /* 0x000ee80000300800 */
[----:B------:R1:W-:Y:S01]  /*36b70*/  STL [R1+0x60], R17 ;  /* 0x0000601101007387 */ /* 0x0003e20000100800 */
[----:B0-----:R-:W-:-:S03]  /*36b80*/  FMUL R0, R26, R14 ;  /* 0x0000000e1a007220 */ /* 0x001fc60000400000 */
[----:B------:R-:W3:Y:S04]  /*36b90*/  LDL R21, [R1+0x110] ;  /* 0x0001100001157983 */ /* 0x000ee80000100800 */
[----:B------:R-:W3:Y:S04]  /*36ba0*/  LDL.LU R14, [R1+0x78] ;  /* 0x00007800010e7983 */ /* 0x000ee80000300800 */
[----:B------:R2:W-:Y:S04]  /*36bb0*/  STL [R1+0x4c], R0 ;  /* 0x00004c0001007387 */ /* 0x0005e80000100800 */
[----:B------:R-:W4:Y:S04]  /*36bc0*/  LDL.LU R26, [R1+0x38] ;  /* 0x00003800011a7983 */ /* 0x000f280000300800 */
[----:B-1----:R-:W4:Y:S01]  /*36bd0*/  LDL.LU R17, [R1+0xc0] ;  /* 0x0000c00001117983 */ /* 0x002f220000300800 */
[----:B--2---:R-:W-:-:S03]  /*36be0*/  FSEL R0, R16, R27, !P3 ;  /* 0x0000001b10007208 */ /* 0x004fc60005800000 */
[----:B------:R-:W2:Y:S04]  /*36bf0*/  LDL.LU R19, [R1+0xd4] ;  /* 0x0000d40001137983 */ /* 0x000ea80000300800 */
[----:B------:R-:W2:Y:S04]  /*36c00*/  LDL.LU R20, [R1+0x100] ;  /* 0x0001000001147983 */ /* 0x000ea80000300800 */
[----:B------:R-:W2:Y:S04]  /*36c10*/  LDL.LU R16, [R1+0xe8] ;  /* 0x0000e80001107983 */ /* 0x000ea80000300800 */
[----:B------:R-:W-:Y:S04]  /*36c20*/  STL [R1+0x70], R0 ;  /* 0x0000700001007387 */ /* 0x000fe80000100800 */
[----:B------:R0:W-:Y:S04]  /*36c30*/  STL [R1+0x1b2c], R0 ;  /* 0x001b2c0001007387 */ /* 0x0001e80000100800 */
[----:B0-----:R-:W2:Y:S01]  /*36c40*/  LDL.LU R0, [R1+0x88] ;  /* 0x0000880001007983 */ /* 0x001ea20000300800 */
[----:B------:R-:W-:Y:S01]  /*36c50*/  @P2 FMUL R22, R22, 0.25 ;  /* 0x3e80000016162820 */ /* 0x000fe20000400000 */
[----:B-----5:R-:W-:Y:S01]  /*36c60*/  @P2 FMUL R6, R6, 0.25 ;  /* 0x3e80000006062820 */ /* 0x020fe20000400000 */
[----:B------:R-:W-:-:S03]  /*36c70*/  @P2 FMUL R3, R3, 0.25 ;  /* 0x3e80000003032820 */ /* 0x000fc60000400000 */
[----:B------:R-:W-:Y:S01]  /*36c80*/  @P2 STL [R1+0xa4], R22 ;  /* 0x0000a41601002387 */ /* 0x000fe20000100800 */
[----:B------:R-:W-:Y:S01]  /*36c90*/  @P2 FMUL R7, R7, 0.25 ;  /* 0x3e80000007072820 */ /* 0x000fe20000400000 */
[----:B------:R-:W-:Y:S01]  /*36ca0*/  FSETP.GEU.AND P1, PT, |R27|, 1.175494350822287508e-38, PT ;  /* 0x008000001b00780b */ /* 0x000fe20003f2e200 */
[----:B------:R-:W-:Y:S01]  /*36cb0*/  @P2 FMUL R10, R10, 0.25 ;  /* 0x3e8000000a0a2820 */ /* 0x000fe20000400000 */
[----:B------:R-:W-:Y:S01]  /*36cc0*/  @P2 FMUL R15, R15, 0.25 ;  /* 0x3e8000000f0f2820 */ /* 0x000fe20000400000 */
[----:B---3--:R-:W-:Y:S01]  /*36cd0*/  @P2 FMUL R14, R14, 0.25 ;  /* 0x3e8000000e0e2820 */ /* 0x008fe20000400000 */
[----:B------:R-:W-:Y:S01]  /*36ce0*/  @P2 FMUL R21, R21, 0.25 ;  /* 0x3e80000015152820 */ /* 0x000fe20000400000 */
[----:B--2---:R-:W-:-:S05]  /*36cf0*/  @P2 FMUL R0, R0, 0.25 ;  /* 0x3e80000000002820 */ /* 0x004fca0000400000 */
[----:B------:R0:W-:Y:S04]  /*36d00*/  STL [R1+0x1b30], R0 ;  /* 0x001b300001007387 */ /* 0x0001e80000100800 */
[----:B------:R-:W-:Y:S04]  /*36d10*/  STL [R1+0x98], R6 ;  /* 0x0000980601007387 */ /* 0x000fe80000100800 */
[----:B------:R1:W-:Y:S01]  /*36d20*/  STL [R1+0x94], R3 ;  /* 0x0000940301007387 */ /* 0x0003e20000100800 */
[----:B0-----:R-:W-:-:S03]  /*36d30*/  IMAD.MOV.U32 R0, RZ, RZ, R3 ;  /* 0x000000ffff007224 */ /* 0x001fc600078e0003 */
[----:B-1----:R-:W2:Y:S04]  /*36d40*/  LDL.LU R3, [R1+0x1b48] ;  /* 0x001b480001037983 */ /* 0x002ea80000300800 */
[----:B------:R0:W-:Y:S02]  /*36d50*/  STL [R1+0x1b34], R15 ;  /* 0x001b340f01007387 */ /* 0x0001e40000100800 */
[----:B0-----:R-:W-:Y:S02]  /*36d60*/  IMAD.MOV.U32 R15, RZ, RZ, R6 ;  /* 0x000000ffff0f7224 */ /* 0x001fe400078e0006 */
[----:B------:R-:W3:Y:S04]  /*36d70*/  LDL.LU R6, [R1+0x1b44] ;  /* 0x001b440001067983 */ /* 0x000ee80000300800 */
[----:B------:R0:W-:Y:S04]  /*36d80*/  STL [R1+0x1b38], R14 ;  /* 0x001b380e01007387 */ /* 0x0001e80000100800 */
[----:B------:R1:W-:Y:S01]  /*36d90*/  STL [R1+0x74], R7 ;  /* 0x0000740701007387 */ /* 0x0003e20000100800 */
[----:B0-----:R-:W-:-:S03]  /*36da0*/  IMAD.MOV.U32 R14, RZ, RZ, R22 ;  /* 0x000000ffff0e7224 */ /* 0x001fc600078e0016 */
[----:B-1----:R-:W5:Y:S04]  /*36db0*/  LDL.LU R7, [R1+0x1b40] ;  /* 0x001b400001077983 */ /* 0x002f680000300800 */
[----:B------:R0:W-:Y:S01]  /*36dc0*/  STL [R1+0x68], R10 ;  /* 0x0000680a01007387 */ /* 0x0001e20000100800 */
[----:B------:R-:W-:Y:S01]  /*36dd0*/  FSEL R22, RZ, -23, P3 ;  /* 0xc1b80000ff167808 */ /* 0x000fe20001800000 */
[----:B------:R-:W-:Y:S02]  /*36de0*/  @!P1 FMUL R14, R14, 16777216 ;  /* 0x4b8000000e0e9820 */ /* 0x000fe40000400000 */
[----:B0-----:R-:W2:Y:S04]  /*36df0*/  LDL.LU R10, [R1+0x1b3c] ;  /* 0x001b3c00010a7983 */ /* 0x001ea80000300800 */
[----:B------:R0:W-:Y:S01]  /*36e00*/  @P2 STL [R1+0x110], R21 ;  /* 0x0001101501002387 */ /* 0x0001e20000100800 */
[----:B------:R-:W-:Y:S01]  /*36e10*/  @!P1 FMUL R15, R15, 16777216 ;  /* 0x4b8000000f0f9820 */ /* 0x000fe20000400000 */
[----:B------:R-:W-:Y:S01]  /*36e20*/  @!P1 FMUL R0, R0, 16777216 ;  /* 0x4b80000000009820 */ /* 0x000fe20000400000 */
[----:B0-----:R-:W-:-:S05]  /*36e30*/  FSEL R21, RZ, -23, P4 ;  /* 0xc1b80000ff157808 */ /* 0x001fca0002000000 */
[----:B------:R0:W-:Y:S04]  /*36e40*/  STL [R1+0x1b08], R21 ;  /* 0x001b081501007387 */ /* 0x0001e80000100800 */
[----:B0-----:R-:W2:Y:S04]  /*36e50*/  LDL.LU R21, [R1+0x68] ;  /* 0x0000680001157983 */ /* 0x001ea80000300800 */
[----:B------:R0:W-:Y:S04]  /*36e60*/  STL [R1+0x1b0c], R22 ;  /* 0x001b0c1601007387 */ /* 0x0001e80000100800 */
[----:B0-----:R-:W2:Y:S04]  /*36e70*/  LDL.LU R22, [R1+0x74] ;  /* 0x0000740001167983 */ /* 0x001ea80000300800 */
[----:B------:R0:W-:Y:S04]  /*36e80*/  @!P1 STL [R1+0xa4], R14 ;  /* 0x0000a40e01009387 */ /* 0x0001e80000100800 */
[----:B0-----:R-:W3:Y:S04]  /*36e90*/  LDL.LU R14, [R1+0x1b38] ;  /* 0x001b3800010e7983 */ /* 0x001ee80000300800 */
[----:B------:R0:W-:Y:S04]  /*36ea0*/  @!P1 STL [R1+0x98], R15 ;  /* 0x0000980f01009387 */ /* 0x0001e80000100800 */
[----:B0-----:R-:W3:Y:S04]  /*36eb0*/  LDL.LU R15, [R1+0x1b34] ;  /* 0x001b3400010f7983 */ /* 0x001ee80000300800 */
[----:B------:R0:W-:Y:S04]  /*36ec0*/  @!P1 STL [R1+0x94], R0 ;  /* 0x0000940001009387 */ /* 0x0001e80000100800 */
[----:B0-----:R-:W4:Y:S01]  /*36ed0*/  LDL.LU R0, [R1+0x1b30] ;  /* 0x001b300001007983 */ /* 0x001f220000300800 */
[----:B--2---:R-:W-:Y:S01]  /*36ee0*/  @!P1 FMUL R22, R22, 16777216 ;  /* 0x4b80000016169820 */ /* 0x004fe20000400000 */
[----:B---3--:R-:W-:Y:S01]  /*36ef0*/  @!P1 FMUL R15, R15, 16777216 ;  /* 0x4b8000000f0f9820 */ /* 0x008fe20000400000 */
[----:B----4-:R-:W-:-:S05]  /*36f00*/  @!P1 FMUL R0, R0, 16777216 ;  /* 0x4b80000000009820 */ /* 0x010fca0000400000 */
[----:B------:R0:W-:Y:S04]  /*36f10*/  STL [R1+0x88], R0 ;  /* 0x0000880001007387 */ /* 0x0001e80000100800 */
[----:B0-----:R-:W2:Y:S04]  /*36f20*/  LDL.LU R0, [R1+0x1b2c] ;  /* 0x001b2c0001007983 */ /* 0x001ea80000300800 */
[----:B------:R0:W-:Y:S04]  /*36f30*/  STL [R1+0x84], R15 ;  /* 0x0000840f01007387 */ /* 0x0001e80000100800 */
[----:B0-----:R-:W3:Y:S04]  /*36f40*/  LDL.LU R15, [R1+0x1b28] ;  /* 0x001b2800010f7983 */ /* 0x001ee80000300800 */
[----:B------:R0:W-:Y:S04]  /*36f50*/  STL [R1+0x1b10], R22 ;  /* 0x001b101601007387 */ /* 0x0001e80000100800 */
[----:B0-----:R-:W4:Y:S01]  /*36f60*/  LDL.LU R22, [R1+0x88] ;  /* 0x0000880001167983 */ /* 0x001f220000300800 */
[----:B------:R-:W-:-:S05]  /*36f70*/  @!P1 FMUL R14, R14, 16777216 ;  /* 0x4b8000000e0e9820 */ /* 0x000fca0000400000 */
[----:B------:R-:W-:Y:S04]  /*36f80*/  STL [R1+0x78], R14 ;  /* 0x0000780e01007387 */ /* 0x000fe80000100800 */
[----:B----4-:R0:W-:Y:S04]  /*36f90*/  STL [R1+0x1b14], R22 ;  /* 0x001b141601007387 */ /* 0x0101e80000100800 */
[----:B0-----:R-:W4:Y:S04]  /*36fa0*/  LDL.LU R22, [R1+0x94] ;  /* 0x0000940001167983 */ /* 0x001f280000300800 */
[----:B----4-:R0:W-:Y:S04]  /*36fb0*/  STL [R1+0x1b18], R22 ;  /* 0x001b181601007387 */ /* 0x0101e80000100800 */
[----:B0-----:R-:W4:Y:S01]  /*36fc0*/  LDL.LU R22, [R1+0x98] ;  /* 0x0000980001167983 */ /* 0x001f220000300800 */
[----:B------:R-:W-:-:S03]  /*36fd0*/  @P2 FMUL R4, R4, 0.25 ;  /* 0x3e80000004042820 */ /* 0x000fc60000400000 */
[----:B----4-:R0:W-:Y:S04]  /*36fe0*/  STL [R1+0x1b1c], R22 ;  /* 0x001b1c1601007387 */ /* 0x0101e80000100800 */
[----:B0-----:R-:W4:Y:S01]  /*36ff0*/  LDL.LU R22, [R1+0xa4] ;  /* 0x0000a40001167983 */ /* 0x001f220000300800 */
[----:B------:R-:W-:-:S03]  /*37000*/  @!P1 FMUL R4, R4, 16777216 ;  /* 0x4b80000004049820 */ /* 0x000fc60000400000 */
[----:B----4-:R0:W-:Y:S02]  /*37010*/  STL [R1+0x1b20], R22 ;  /* 0x001b201601007387 */ /* 0x0101e40000100800 */
[----:B0-----:R-:W-:-:S05]  /*37020*/  IMAD.MOV.U32 R22, RZ, RZ, R4 ;  /* 0x000000ffff167224 */ /* 0x001fca00078e0004 */
[----:B------:R0:W-:Y:S04]  /*37030*/  STL [R1+0x1b24], R22 ;  /* 0x001b241601007387 */ /* 0x0001e80000100800 */
[----:B0-----:R-:W4:Y:S01]  /*37040*/  LDL R22, [R1+0x110] ;  /* 0x0001100001167983 */ /* 0x001f220000100800 */
[----:B--2---:R-:W-:Y:S02]  /*37050*/  VIADD R4, R0, 0xc0cafb0d ;  /* 0xc0cafb0d00047836 */ /* 0x004fe40000000000 */
[----:B---3--:R-:W-:-:S03]  /*37060*/  VIADD R0, R15, 0xc0cafb0d ;  /* 0xc0cafb0d0f007836 */ /* 0x008fc60000000000 */
[----:B------:R-:W-:Y:S02]  /*37070*/  LOP3.LUT R15, R4, 0xff800000, RZ, 0xc0, !PT ;  /* 0xff800000040f7812 */ /* 0x000fe400078ec0ff */
[----:B------:R-:W2:Y:S01]  /*37080*/  LDL.LU R4, [R1+0x78] ;  /* 0x0000780001047983 */ /* 0x000ea20000300800 */
[----:B------:R-:W-:-:S03]  /*37090*/  LOP3.LUT R14, R0, 0xff800000, RZ, 0xc0, !PT ;  /* 0xff800000000e7812 */ /* 0x000fc600078ec0ff */
[----:B------:R-:W3:Y:S04]  /*370a0*/  LDL.LU R0, [R1+0x84] ;  /* 0x0000840001007983 */ /* 0x000ee80000300800 */
[----:B------:R-:W-:Y:S01]  /*370b0*/  STL [R1+0x174], R15 ;  /* 0x0001740f01007387 */ /* 0x000fe20000100800 */
[----:B------:R-:W-:Y:S01]  /*370c0*/  @P2 FMUL R27, R27, 0.25 ;  /* 0x3e8000001b1b2820 */ /* 0x000fe20000400000 */
[----:B----4-:R-:W-:-:S05]  /*370d0*/  @!P1 FMUL R22, R22, 16777216 ;  /* 0x4b80000016169820 */ /* 0x010fca0000400000 */
[----:B------:R0:W-:Y:S04]  /*370e0*/  @!P1 STL [R1+0x110], R22 ;  /* 0x0001101601009387 */ /* 0x0001e80000100800 */
[----:B0-----:R-:W4:Y:S01]  /*370f0*/  LDL.LU R22, [R1+0x1b24] ;  /* 0x001b240001167983 */ /* 0x001f220000300800 */
[----:B------:R-:W-:-:S06]  /*37100*/  @!P1 FMUL R27, R27, 16777216 ;  /* 0x4b8000001b1b9820 */ /* 0x000fcc0000400000 */
[----:B------:R-:W4:Y:S01]  /*37110*/  MUFU.RCP R27, R27 ;  /* 0x0000001b001b7308 */ /* 0x000f220000001000 */
[----:B------:R-:W-:Y:S01]  /*37120*/  STL [R1+0x16c], R14 ;  /* 0x00016c0e01007387 */ /* 0x000fe20000100800 */
[----:B----4-:R-:W-:-:S05]  /*37130*/  FMUL R22, R27, R22 ;  /* 0x000000161b167220 */ /* 0x010fca0000400000 */
[----:B------:R0:W-:Y:S04]  /*37140*/  STL [R1+0x5c], R22 ;  /* 0x00005c1601007387 */ /* 0x0001e80000100800 */
[----:B0-----:R-:W4:Y:S02]  /*37150*/  LDL.LU R22, [R1+0x1b20] ;  /* 0x001b200001167983 */ /* 0x001f240000300800 */
        /* <DEDUP_REMOVED lines=11> */
[----:B0-----:R-:W4:Y:S01]  /*37210*/  LDL.LU R22, [R1+0x1b10] ;  /* 0x001b100001167983 */ /* 0x001f220000300800 */
[----:B---3--:R-:W-:Y:S01]  /*37220*/  FMUL R0, R27, R0 ;  /* 0x000000001b007220 */ /* 0x008fe20000400000 */
[----:B------:R-:W-:Y:S01]  /*37230*/  @P2 FMUL R29, R29, 0.25 ;  /* 0x3e8000001d1d2820 */ /* 0x000fe20000400000 */
[----:B--2---:R-:W-:Y:S01]  /*37240*/  FMUL R4, R27, R4 ;  /* 0x000000041b047220 */ /* 0x004fe20000400000 */
[----:B------:R-:W-:Y:S01]  /*37250*/  @P2 FMUL R28, R28, 0.25 ;  /* 0x3e8000001c1c2820 */ /* 0x000fe20000400000 */
[----:B------:R-:W-:Y:S01]  /*37260*/  @!P1 FMUL R21, R21, 16777216 ;  /* 0x4b80000015159820 */ /* 0x000fe20000400000 */
[----:B------:R4:W-:Y:S01]  /*37270*/  STL [R1+0x2c], R0 ;  /* 0x00002c0001007387 */ /* 0x0009e20000100800 */
[----:B------:R-:W-:Y:S01]  /*37280*/  @P2 FMUL R25, R25, 0.25 ;  /* 0x3e80000019192820 */ /* 0x000fe20000400000 */
[----:B------:R-:W-:Y:S01]  /*37290*/  @!P1 FMUL R29, R29, 16777216 ;  /* 0x4b8000001d1d9820 */ /* 0x000fe20000400000 */
[----:B------:R-:W-:Y:S01]  /*372a0*/  @P2 FMUL R24, R24, 0.25 ;  /* 0x3e80000018182820 */ /* 0x000fe20000400000 */
[----:B------:R-:W-:Y:S01]  /*372b0*/  @!P1 FMUL R28, R28, 16777216 ;  /* 0x4b8000001c1c9820 */ /* 0x000fe20000400000 */
[----:B------:R-:W-:Y:S01]  /*372c0*/  @P2 FMUL R23, R23, 0.25 ;  /* 0x3e80000017172820 */ /* 0x000fe20000400000 */
[----:B------:R-:W-:Y:S01]  /*372d0*/  @P2 FMUL R26, R26, 0.25 ;  /* 0x3e8000001a1a2820 */ /* 0x000fe20000400000 */
[----:B------:R-:W-:Y:S01]  /*372e0*/  @P2 FMUL R13, R13, 0.25 ;  /* 0x3e8000000d0d2820 */ /* 0x000fe20000400000 */
[----:B------:R-:W-:Y:S01]  /*372f0*/  @!P1 FMUL R25, R25, 16777216 ;  /* 0x4b80000019199820 */ /* 0x000fe20000400000 */
[----:B------:R-:W-:Y:S01]  /*37300*/  FMUL R29, R27, R29 ;  /* 0x0000001d1b1d7220 */ /* 0x000fe20000400000 */
[----:B------:R-:W-:Y:S01]  /*37310*/  @P2 FMUL R5, R5, 0.25 ;  /* 0x3e80000005052820 */ /* 0x000fe20000400000 */
[----:B------:R-:W-:Y:S01]  /*37320*/  @!P1 FMUL R24, R24, 16777216 ;  /* 0x4b80000018189820 */ /* 0x000fe20000400000 */
[----:B------:R-:W-:Y:S01]  /*37330*/  @P2 FMUL R8, R8, 0.25 ;  /* 0x3e80000008082820 */ /* 0x000fe20000400000 */
[----:B------:R-:W-:Y:S01]  /*37340*/  @!P1 FMUL R23, R23, 16777216 ;  /* 0x4b80000017179820 */ /* 0x000fe20000400000 */
[----:B------:R-:W-:Y:S01]  /*37350*/  @P2 FMUL R9, R9, 0.25 ;  /* 0x3e80000009092820 */ /* 0x000fe20000400000 */
[----:B------:R-:W-:Y:S01]  /*37360*/  @!P1 FMUL R26, R26, 16777216 ;  /* 0x4b8000001a1a9820 */ /* 0x000fe20000400000 */
[----:B------:R-:W-:Y:S01]  /*37370*/  @P2 FMUL R11, R11, 0.25 ;  /* 0x3e8000000b0b2820 */ /* 0x000fe20000400000 */
[----:B------:R-:W-:Y:S01]  /*37380*/  @!P1 FMUL R13, R13, 16777216 ;  /* 0x4b8000000d0d9820 */ /* 0x000fe20000400000 */
[----:B------:R-:W-:Y:S01]  /*37390*/  FMUL R25, R27, R25 ;  /* 0x000000191b197220 */ /* 0x000fe20000400000 */
[----:B------:R-:W-:Y:S01]  /*373a0*/  @P2 FMUL R12, R12, 0.25 ;  /* 0x3e8000000c0c2820 */ /* 0x000fe20000400000 */
[----:B------:R-:W-:Y:S01]  /*373b0*/  @!P1 FMUL R5, R5, 16777216 ;  /* 0x4b80000005059820 */ /* 0x000fe20000400000 */
[C---:B------:R-:W-:Y:S01]  /*373c0*/  FMUL R24, R27.reuse, R24 ;  /* 0x000000181b187220 */ /* 0x040fe20000400000 */
[----:B------:R-:W-:Y:S01]  /*373d0*/  @!P1 FMUL R8, R8, 16777216 ;  /* 0x4b80000008089820 */ /* 0x000fe20000400000 */
[----:B------:R-:W-:Y:S01]  /*373e0*/  FMUL R23, R27, R23 ;  /* 0x000000171b177220 */ /* 0x000fe20000400000 */
[----:B------:R-:W-:Y:S01]  /*373f0*/  @!P1 FMUL R9, R9, 16777216 ;  /* 0x4b80000009099820 */ /* 0x000fe20000400000 */
[----:B------:R-:W-:Y:S01]  /*37400*/  @!P1 FMUL R11, R11, 16777216 ;  /* 0x4b8000000b0b9820 */ /* 0x000fe20000400000 */
[----:B------:R-:W-:Y:S01]  /*37410*/  @!P1 FMUL R12, R12, 16777216 ;  /* 0x4b8000000c0c9820 */ /* 0x000fe20000400000 */
[C---:B------:R-:W-:Y:S01]  /*37420*/  FMUL R5, R27.reuse, R5 ;  /* 0x000000051b057220 */ /* 0x040fe20000400000 */
[C---:B------:R-:W-:Y:S01]  /*37430*/  FMUL R8, R27.reuse, R8 ;  /* 0x000000081b087220 */ /* 0x040fe20000400000 */
[C---:B------:R-:W-:Y:S01]  /*37440*/  FMUL R9, R27.reuse, R9 ;  /* 0x000000091b097220 */ /* 0x040fe20000400000 */
[C---:B------:R-:W-:Y:S01]  /*37450*/  FMUL R11, R27.reuse, R11 ;  /* 0x0000000b1b0b7220 */ /* 0x040fe20000400000 */
[----:B------:R-:W-:Y:S01]  /*37460*/  FMUL R12, R27, R12 ;  /* 0x0000000c1b0c7220 */ /* 0x000fe20000400000 */
[----:B------:R-:W-:Y:S01]  /*37470*/  @P2 FMUL R18, R18, 0.25 ;  /* 0x3e80000012122820 */ /* 0x000fe20000400000 */
[----:B------:R-:W-:Y:S01]  /*37480*/  @P2 FMUL R2, R2, 0.25 ;  /* 0x3e80000002022820 */ /* 0x000fe20000400000 */
[----:B------:R-:W-:-:S02]  /*37490*/  @P2 FMUL R3, R3, 0.25 ;  /* 0x3e80000003032820 */ /* 0x000fc40000400000 */
[----:B------:R-:W-:Y:S01]  /*374a0*/  @!P1 FMUL R18, R18, 16777216 ;  /* 0x4b80000012129820 */ /* 0x000fe20000400000 */
[----:B------:R-:W-:Y:S01]  /*374b0*/  @P2 FMUL R6, R6, 0.25 ;  /* 0x3e80000006062820 */ /* 0x000fe20000400000 */
[----:B------:R-:W-:Y:S01]  /*374c0*/  @!P1 FMUL R2, R2, 16777216 ;  /* 0x4b80000002029820 */ /* 0x000fe20000400000 */
[----:B-----5:R-:W-:Y:S01]  /*374d0*/  @P2 FMUL R7, R7, 0.25 ;  /* 0x3e80000007072820 */ /* 0x020fe20000400000 */
[----:B------:R-:W-:Y:S01]  /*374e0*/  @!P1 FMUL R3, R3, 16777216 ;  /* 0x4b80000003039820 */ /* 0x000fe20000400000 */
[----:B------:R-:W-:Y:S01]  /*374f0*/  @!P1 FMUL R6, R6, 16777216 ;  /* 0x4b80000006069820 */ /* 0x000fe20000400000 */
[----:B------:R-:W-:Y:S01]  /*37500*/  FMUL R2, R27, R2 ;  /* 0x000000021b027220 */ /* 0x000fe20000400000 */
[----:B------:R-:W-:Y:S01]  /*37510*/  @!P1 FMUL R7, R7, 16777216 ;  /* 0x4b80000007079820 */ /* 0x000fe20000400000 */
[C---:B------:R-:W-:Y:S01]  /*37520*/  FMUL R3, R27.reuse, R3 ;  /* 0x000000031b037220 */ /* 0x040fe20000400000 */
[----:B------:R-:W-:Y:S01]  /*37530*/  @P2 FMUL R10, R10, 0.25 ;  /* 0x3e8000000a0a2820 */ /* 0x000fe20000400000 */
[C---:B------:R-:W-:Y:S01]  /*37540*/  FMUL R6, R27.reuse, R6 ;  /* 0x000000061b067220 */ /* 0x040fe20000400000 */
[----:B------:R-:W-:-:S02]  /*37550*/  FMUL R7, R27, R7 ;  /* 0x000000071b077220 */ /* 0x000fc40000400000 */
[----:B------:R-:W-:Y:S01]  /*37560*/  @!P1 FMUL R10, R10, 16777216 ;  /* 0x4b8000000a0a9820 */ /* 0x000fe20000400000 */
[C---:B----4-:R-:W-:Y:S02]  /*37570*/  FMUL R0, R27.reuse, R22 ;  /* 0x000000161b007220 */ /* 0x050fe40000400000 */
[----:B------:R-:W2:Y:S04]  /*37580*/  LDL.LU R22, [R1+0x1b0c] ;  /* 0x001b0c0001167983 */ /* 0x000ea80000300800 */
[----:B------:R0:W-:Y:S02]  /*37590*/  STL [R1+0x20], R4 ;  /* 0x0000200401007387 */ /* 0x0001e40000100800 */
[C---:B0-----:R-:W-:Y:S02]  /*375a0*/  FMUL R4, R27.reuse, R21 ;  /* 0x000000151b047220 */ /* 0x041fe40000400000 */
[----:B------:R-:W3:Y:S04]  /*375b0*/  LDL.LU R21, [R1+0x1b08] ;  /* 0x001b080001157983 */ /* 0x000ee80000300800 */
[----:B------:R0:W-:Y:S02]  /*375c0*/  STL [R1+0x1c], R0 ;  /* 0x00001c0001007387 */ /* 0x0001e40000100800 */
[----:B0-----:R-:W-:-:S02]  /*375d0*/  FMUL R0, R27, R28 ;  /* 0x0000001c1b007220 */ /* 0x001fc40000400000 */
[----:B------:R-:W4:Y:S04]  /*375e0*/  LDL.LU R28, [R1+0x1b04] ;  /* 0x001b0400011c7983 */ /* 0x000f280000300800 */
[----:B------:R0:W-:Y:S04]  /*375f0*/  STL [R1+0x10], R4 ;  /* 0x0000100401007387 */ /* 0x0001e80000100800 */
[----:B------:R-:W-:Y:S04]  /*37600*/  STL [R1+0x1a4c], R29 ;  /* 0x001a4c1d01007387 */ /* 0x000fe80000100800 */
[----:B------:R1:W-:Y:S01]  /*37610*/  STL [R1+0xc], R0 ;  /* 0x00000c0001007387 */ /* 0x0003e20000100800 */
[----:B0-----:R-:W-:-:S03]  /*37620*/  FMUL R4, R27, R13 ;  /* 0x0000000d1b047220 */ /* 0x001fc60000400000 */
[----:B------:R-:W-:Y:S01]  /*37630*/  STL [R1+0x1a50], R25 ;  /* 0x001a501901007387 */ /* 0x000fe20000100800 */
[----:B-1----:R-:W-:-:S03]  /*37640*/  FMUL R0, R27, R26 ;  /* 0x0000001a1b007220 */ /* 0x002fc60000400000 */
        /* <DEDUP_REMOVED lines=9> */
[----:B------:R-:W5:Y:S04]  /*376e0*/  LDL.LU R26, [R1+0xfc] ;  /* 0x0000fc00011a7983 */ /* 0x000f680000300800 */
[----:B0-----:R-:W3:Y:S04]  /*376f0*/  LDL.LU R12, [R1+0x1b4] ;  /* 0x0001b400010c7983 */ /* 0x001ee80000300800 */
[----:B------:R-:W3:Y:S04]  /*37700*/  LDL.LU R11, [R1+0x114] ;  /* 0x00011400010b7983 */ /* 0x000ee80000300800 */
[----:B------:R-:W3:Y:S01]  /*37710*/  LDL.LU R9, [R1+0x11c] ;  /* 0x00011c0001097983 */ /* 0x000ee20000300800 */
[----:B------:R-:W-:-:S03]  /*37720*/  FMUL R13, R27, R18 ;  /* 0x000000121b0d7220 */ /* 0x000fc60000400000 */
        /* <DEDUP_REMOVED lines=8> */
[----:B------:R0:W-:Y:S01]  /*377b0*/  STL [R1+0x1a78], R13 ;  /* 0x001a780d01007387 */ /* 0x0001e20000100800 */
[----:B------:R-:W-:-:S03]  /*377c0*/  FMUL R18, R27, R10 ;  /* 0x0000000a1b127220 */ /* 0x000fc60000400000 */
[----:B0-----:R-:W3:Y:S04]  /*377d0*/  LDL.LU R13, [R1+0x1ac] ;  /* 0x0001ac00010d7983 */ /* 0x001ee80000300800 */
[----:B------:R0:W-:Y:S04]  /*377e0*/  STL [R1+0x1a7c], R2 ;  /* 0x001a7c0201007387 */ /* 0x0001e80000100800 */
[----:B0-----:R-:W5:Y:S04]  /*377f0*/  LDL.LU R2, [R1+0xf8] ;  /* 0x0000f80001027983 */ /* 0x001f680000300800 */
[----:B------:R0:W-:Y:S04]  /*37800*/  STL [R1+0x1a80], R3 ;  /* 0x001a800301007387 */ /* 0x0001e80000100800 */
[----:B0-----:R-:W4:Y:S04]  /*37810*/  LDL.LU R3, [R1+0x1a8] ;  /* 0x0001a80001037983 */ /* 0x001f280000300800 */
[----:B------:R0:W-:Y:S04]  /*37820*/  STL [R1+0x1a84], R6 ;  /* 0x001a840601007387 */ /* 0x0001e80000100800 */
[----:B0-----:R-:W4:Y:S04]  /*37830*/  LDL.LU R6, [R1+0x180] ;  /* 0x0001800001067983 */ /* 0x001f280000300800 */
[----:B------:R0:W-:Y:S04]  /*37840*/  STL [R1+0x1a88], R7 ;  /* 0x001a880701007387 */ /* 0x0001e80000100800 */
[----:B0-----:R-:W4:Y:S04]  /*37850*/  LDL.LU R7, [R1+0xec] ;  /* 0x0000ec0001077983 */ /* 0x001f280000300800 */
[----:B------:R-:W4:Y:S01]  /*37860*/  LDL.LU R10, [R1+0x110] ;  /* 0x00011000010a7983 */ /* 0x000f220000300800 */
[----:B------:R-:W-:Y:S01]  /*37870*/  @P2 FMUL R17, R17, 0.25 ;  /* 0x3e80000011112820 */ /* 0x000fe20000400000 */
[----:B------:R-:W-:Y:S01]  /*37880*/  @P2 FMUL R19, R19, 0.25 ;  /* 0x3e80000013132820 */ /* 0x000fe20000400000 */
[----:B------:R-:W-:Y:S01]  /*37890*/  @P2 FMUL R16, R16, 0.25 ;  /* 0x3e80000010102820 */ /* 0x000fe20000400000 */
[----:B------:R-:W-:Y:S01]  /*378a0*/  @P2 FMUL R20, R20, 0.25 ;  /* 0x3e80000014142820 */ /* 0x000fe20000400000 */
[----:B------:R-:W-:Y:S01]  /*378b0*/  @!P1 FMUL R17, R17, 16777216 ;  /* 0x4b80000011119820 */ /* 0x000fe20000400000 */
[----:B------:R-:W-:Y:S01]  /*378c0*/  @!P1 FMUL R19, R19, 16777216 ;  /* 0x4b80000013139820 */ /* 0x000fe20000400000 */
[----:B------:R-:W-:Y:S01]  /*378d0*/  @!P1 FMUL R16, R16, 16777216 ;  /* 0x4b80000010109820 */ /* 0x000fe20000400000 */
[----:B------:R-:W-:Y:S01]  /*378e0*/  @!P1 FMUL R20, R20, 16777216 ;  /* 0x4b80000014149820 */ /* 0x000fe20000400000 */
[----:B------:R-:W-:Y:S01]  /*378f0*/  I2FP.F32.S32 R15, R15 ;  /* 0x0000000f000f7245 */ /* 0x000fe20000201400 */
[C---:B------:R-:W-:Y:S01]  /*37900*/  FMUL R17, R27.reuse, R17 ;  /* 0x000000111b117220 */ /* 0x040fe20000400000 */
[C---:B------:R-:W-:Y:S01]  /*37910*/  FMUL R19, R27.reuse, R19 ;  /* 0x000000131b137220 */ /* 0x040fe20000400000 */
[----:B------:R-:W-:Y:S01]  /*37920*/  I2FP.F32.S32 R14, R14 ;  /* 0x0000000e000e7245 */ /* 0x000fe20000201400 */
[C---:B------:R-:W-:Y:S01]  /*37930*/  FMUL R16, R27.reuse, R16 ;  /* 0x000000101b107220 */ /* 0x040fe20000400000 */
[----:B------:R-:W-:Y:S01]  /*37940*/  FMUL R20, R27, R20 ;  /* 0x000000141b147220 */ /* 0x000fe20000400000 */
[----:B------:R-:W-:Y:S04]  /*37950*/  STL [R1+0x1a8c], R18 ;  /* 0x001a8c1201007387 */ /* 0x000fe80000100800 */
[----:B------:R-:W-:Y:S04]  /*37960*/  STL [R1+0x1a90], R17 ;  /* 0x001a901101007387 */ /* 0x000fe80000100800 */
[----:B------:R-:W-:Y:S04]  /*37970*/  STL [R1+0x1a94], R19 ;  /* 0x001a941301007387 */ /* 0x000fe80000100800 */
[----:B------:R-:W-:Y:S04]  /*37980*/  STL [R1+0x1a98], R16 ;  /* 0x001a981001007387 */ /* 0x000fe80000100800 */
[----:B------:R-:W-:Y:S01]  /*37990*/  STL [R1+0x1a9c], R20 ;  /* 0x001a9c1401007387 */ /* 0x000fe20000100800 */
[----:B--2---:R-:W-:Y:S01]  /*379a0*/  FFMA.FTZ R15, R15, 1.1920928955078125e-07, R22 ;  /* 0x340000000f0f7823 */ /* 0x004fe20000010016 */
[----:B-----5:R-:W-:-:S02]  /*379b0*/  F2FP.SATFINITE.E4M3.F32.PACK_AB_MERGE_C R26, R26, R2, RZ ;  /* 0x000000021a1a723e */ /* 0x020fc400048070ff */
[----:B---3--:R-:W-:Y:S02]  /*379c0*/  F2FP.SATFINITE.E4M3.F32.PACK_AB_MERGE_C R2, R0, R4, RZ ;  /* 0x000000040002723e */ /* 0x008fe400048070ff */
[----:B----4-:R-:W-:Y:S01]  /*379d0*/  F2FP.SATFINITE.E4M3.F32.PACK_AB_MERGE_C R22, R7, R28, RZ ;  /* 0x0000001c0716723e */ /* 0x010fe200048070ff */
[----:B------:R-:W-:Y:S01]  /*379e0*/  FMUL R27, R27, R10 ;  /* 0x0000000a1b1b7220 */ /* 0x000fe20000400000 */
[----:B------:R-:W-:-:S04]  /*379f0*/  FFMA.FTZ R10, R14, 1.1920928955078125e-07, R21 ;  /* 0x340000000e0a7823 */ /* 0x000fc80000010015 */
[----:B------:R-:W-:Y:S04]  /*37a00*/  STL [R1+0x1aa0], R27 ;  /* 0x001aa01b01007387 */ /* 0x000fe80000100800 */
[----:B------:R0:W-:Y:S04]  /*37a10*/  STL [R1+0x17c], R15 ;  /* 0x00017c0f01007387 */ /* 0x0001e80000100800 */
[----:B------:R-:W-:Y:S01]  /*37a20*/  STL [R1+0x1aa4], R22 ;  /* 0x001aa41601007387 */ /* 0x000fe20000100800 */
[----:B------:R-:W-:-:S03]  /*37a30*/  F2FP.SATFINITE.E4M3.F32.PACK_AB_MERGE_C R14, R12, R13, RZ ;  /* 0x0000000d0c0e723e */ /* 0x000fc600048070ff */
[----:B------:R1:W-:Y:S01]  /*37a40*/  STL [R1+0x184], R10 ;  /* 0x0001840a01007387 */ /* 0x0003e20000100800 */
[----:B------:R-:W-:Y:S02]  /*37a50*/  F2FP.SATFINITE.E4M3.F32.PACK_AB_MERGE_C R21, R9, R11, RZ ;  /* 0x0000000b0915723e */ /* 0x000fe400048070ff */
[----:B0-----:R-:W-:Y:S02]  /*37a60*/  F2FP.SATFINITE.E4M3.F32.PACK_AB_MERGE_C R15, R5, R8, RZ ;  /* 0x00000008050f723e */ /* 0x001fe400048070ff */
[----:B-1----:R-:W-:-:S05]  /*37a70*/  F2FP.SATFINITE.E4M3.F32.PACK_AB_MERGE_C R10, R3, R6, RZ ;  /* 0x00000006030a723e */ /* 0x002fca00048070ff */
[----:B------:R-:W-:Y:S04]  /*37a80*/  STL [R1+0x1aa8], R10 ;  /* 0x001aa80a01007387 */ /* 0x000fe80000100800 */
[----:B------:R-:W-:Y:S04]  /*37a90*/  STL [R1+0x1aac], R26 ;  /* 0x001aac1a01007387 */ /* 0x000fe80000100800 */
[----:B------:R-:W-:Y:S04]  /*37aa0*/  STL [R1+0x1ab0], R14 ;  /* 0x001ab00e01007387 */ /* 0x000fe80000100800 */
[----:B------:R-:W-:Y:S04]  /*37ab0*/  STL [R1+0x1ab4], R21 ;  /* 0x001ab41501007387 */ /* 0x000fe80000100800 */
[----:B------:R-:W-:Y:S04]  /*37ac0*/  STL [R1+0x1ab8], R15 ;  /* 0x001ab80f01007387 */ /* 0x000fe80000100800 */
[----:B------:R-:W-:Y:S04]  /*37ad0*/  STL [R1+0x18c], R2 ;  /* 0x00018c0201007387 */ /* 0x000fe80000100800 */
[----:B------:R-:W2:Y:S01]  /*37ae0*/  LDL.LU R9, [R1+0x1ec] ;  /* 0x0001ec0001097983 */ /* 0x000ea20000300800 */
[----:B------:R-:W-:-:S05]  /*37af0*/  F2FP.SATFINITE.E4M3.F32.PACK_AB_MERGE_C R0, R24, R23, RZ ;  /* 0x000000171800723e */ /* 0x000fca00048070ff */
[----:B------:R-:W-:Y:S04]  /*37b00*/  STL [R1+0x180], R0 ;  /* 0x0001800001007387 */ /* 0x000fe80000100800 */
[----:B--2---:R0:W-:Y:S04]  /*37b10*/  STL [R1+0x1af4], R9 ;  /* 0x001af40901007387 */ /* 0x0041e80000100800 */
[----:B0-----:R-:W2:Y:S04]  /*37b20*/  LDL.LU R9, [R1+0x134] ;  /* 0x0001340001097983 */ /* 0x001ea80000300800 */
[----:B--2---:R0:W-:Y:S04]  /*37b30*/  STL [R1+0x1afc], R9 ;  /* 0x001afc0901007387 */ /* 0x0041e80000100800 */
[----:B0-----:R-:W2:Y:S04]  /*37b40*/  LDL.LU R9, [R1+0x1e0] ;  /* 0x0001e00001097983 */ /* 0x001ea80000300800 */
[----:B------:R-:W3:Y:S04]  /*37b50*/  LDL.LU R8, [R1+0x1f0] ;  /* 0x0001f00001087983 */ /* 0x000ee80000300800 */
[----:B---3--:R0:W-:Y:S04]  /*37b60*/  STL [R1+0x1af8], R8 ;  /* 0x001af80801007387 */ /* 0x0081e80000100800 */
[----:B0-----:R-:W3:Y:S04]  /*37b70*/  LDL.LU R8, [R1+0x130] ;  /* 0x0001300001087983 */ /* 0x001ee80000300800 */
[----:B---3--:R0:W-:Y:S04]  /*37b80*/  STL [R1+0x1b00], R8 ;  /* 0x001b000801007387 */ /* 0x0081e80000100800 */
[----:B0-----:R-:W2:Y:S04]  /*37b90*/  LDL.LU R8, [R1+0x1dc] ;  /* 0x0001dc0001087983 */ /* 0x001ea80000300800 */
[----:B------:R-:W3:Y:S04]  /*37ba0*/  LDL.LU R23, [R1+0x1f4] ;  /* 0x0001f40001177983 */ /* 0x000ee80000300800 */
[----:B---3--:R0:W-:Y:S04]  /*37bb0*/  STL [R1+0x1aec], R23 ;  /* 0x001aec1701007387 */ /* 0x0081e80000100800 */
[----:B0-----:R-:W3:Y:S04]  /*37bc0*/  LDL.LU R23, [R1+0x140] ;  /* 0x0001400001177983 */ /* 0x001ee80000300800 */
[----:B------:R-:W4:Y:S01]  /*37bd0*/  LDL.LU R24, [R1+0x1f8] ;  /* 0x0001f80001187983 */ /* 0x000f220000300800 */
[----:B------:R-:W-:-:S03]  /*37be0*/  F2FP.SATFINITE.E4M3.F32.PACK_AB_MERGE_C R28, R29, R25, RZ ;  /* 0x000000191d1c723e */ /* 0x000fc600048070ff */
[----:B----4-:R0:W-:Y:S04]  /*37bf0*/  STL [R1+0x1af0], R24 ;  /* 0x001af01801007387 */ /* 0x0101e80000100800 */
[----:B0-----:R-:W3:Y:S04]  /*37c00*/  LDL.LU R24, [R1+0x138] ;  /* 0x0001380001187983 */ /* 0x001ee80000300800 */
[----:B------:R-:W4:Y:S04]  /*37c10*/  LDL.LU R25, [R1+0x1fc] ;  /* 0x0001fc0001197983 */ /* 0x000f280000300800 */
[----:B----4-:R0:W-:Y:S04]  /*37c20*/  STL [R1+0x1ae4], R25 ;  /* 0x001ae41901007387 */ /* 0x0101e80000100800 */
[----:B0-----:R-:W4:Y:S04]  /*37c30*/  LDL.LU R25, [R1+0x150] ;  /* 0x0001500001197983 */ /* 0x001f280000300800 */
[----:B------:R-:W5:Y:S04]  /*37c40*/  LDL.LU R29, [R1+0x200] ;  /* 0x00020000011d7983 */ /* 0x000f680000300800 */
[----:B-----5:R0:W-:Y:S04]  /*37c50*/  STL [R1+0x1ae8], R29 ;  /* 0x001ae81d01007387 */ /* 0x0201e80000100800 */
[----:B0-----:R-:W4:Y:S04]  /*37c60*/  LDL.LU R29, [R1+0x148] ;  /* 0x00014800011d7983 */ /* 0x001f280000300800 */
[----:B------:R0:W-:Y:S04]  /*37c70*/  STL [R1+0x1abc], R28 ;  /* 0x001abc1c01007387 */ /* 0x0001e80000100800 */
[----:B0-----:R-:W5:Y:S04]  /*37c80*/  LDL.LU R28, [R1+0x188] ;  /* 0x00018800011c7983 */ /* 0x001f680000300800 */
[----:B-----5:R0:W-:Y:S04]  /*37c90*/  STL [R1+0x1ac4], R28 ;  /* 0x001ac41c01007387 */ /* 0x0201e80000100800 */
[----:B0-----:R-:W5:Y:S04]  /*37ca0*/  LDL.LU R28, [R1+0x210] ;  /* 0x00021000011c7983 */ /* 0x001f680000300800 */
[----:B-----5:R0:W-:Y:S04]  /*37cb0*/  STL [R1+0x1acc], R28 ;  /* 0x001acc1c01007387 */ /* 0x0201e80000100800 */
[----:B0-----:R-:W5:Y:S04]  /*37cc0*/  LDL.LU R28, [R1+0x170] ;  /* 0x00017000011c7983 */ /* 0x001f680000300800 */
[----:B-----5:R0:W-:Y:S04]  /*37cd0*/  STL [R1+0x1ad4], R28 ;  /* 0x001ad41c01007387 */ /* 0x0201e80000100800 */
[----:B0-----:R-:W5:Y:S04]  /*37ce0*/  LDL.LU R28, [R1+0x208] ;  /* 0x00020800011c7983 */ /* 0x001f680000300800 */
[----:B-----5:R0:W-:Y:S04]  /*37cf0*/  STL [R1+0x1adc], R28 ;  /* 0x001adc1c01007387 */ /* 0x0201e80000100800 */
[----:B0-----:R-:W5:Y:S04]  /*37d00*/  LDL.LU R28, [R1+0x160] ;  /* 0x00016000011c7983 */ /* 0x001f680000300800 */
[----:B------:R-:W2:Y:S04]  /*37d10*/  LDL.LU R15, [R1+0x214] ;  /* 0x00021400010f7983 */ /* 0x000ea80000300800 */
[----:B--2---:R0:W-:Y:S04]  /*37d20*/  STL [R1+0x1ac0], R15 ;  /* 0x001ac00f01007387 */ /* 0x0041e80000100800 */
[----:B0-----:R-:W2:Y:S04]  /*37d30*/  LDL.LU R15, [R1+0x178] ;  /* 0x00017800010f7983 */ /* 0x001ea80000300800 */
[----:B--2---:R0:W-:Y:S04]  /*37d40*/  STL [R1+0x1ac8], R15 ;  /* 0x001ac80f01007387 */ /* 0x0041e80000100800 */
[----:B0-----:R-:W2:Y:S04]  /*37d50*/  LDL.LU R15, [R1+0x20c] ;  /* 0x00020c00010f7983 */ /* 0x001ea80000300800 */
[----:B--2---:R0:W-:Y:S04]  /*37d60*/  STL [R1+0x1ad0], R15 ;  /* 0x001ad00f01007387 */ /* 0x0041e80000100800 */
[----:B0-----:R-:W2:Y:S04]  /*37d70*/  LDL.LU R15, [R1+0x168] ;  /* 0x00016800010f7983 */ /* 0x001ea80000300800 */
[----:B--2---:R0:W-:Y:S04]  /*37d80*/  STL [R1+0x1ad8], R15 ;  /* 0x001ad80f01007387 */ /* 0x0041e80000100800 */
[----:B0-----:R-:W2:Y:S01]  /*37d90*/  LDL.LU R15, [R1+0x204] ;  /* 0x00020400010f7983 */ /* 0x001ea20000300800 */
[----:B------:R-:W-:-:S03]  /*37da0*/  F2FP.SATFINITE.E4M3.F32.PACK_AB_MERGE_C R9, R9, R8, RZ ;  /* 0x000000080909723e */ /* 0x000fc600048070ff */
[----:B--2---:R0:W-:Y:S04]  /*37db0*/  STL [R1+0x1ae0], R15 ;  /* 0x001ae00f01007387 */ /* 0x0041e80000100800 */
[----:B0-----:R-:W5:Y:S04]  /*37dc0*/  LDL.LU R15, [R1+0x158] ;  /* 0x00015800010f7983 */ /* 0x001f680000300800 */
        /* <DEDUP_REMOVED lines=23> */
[----:B0-----:R-:W2:Y:S02]  /*37f40*/  LDL.LU R9, [R1+0x1afc] ;  /* 0x001afc0001097983 */ /* 0x001ea40000300800 */
[----:B--2---:R-:W-:-:S02]  /*37f50*/  F2FP.SATFINITE.E4M3.F32.PACK_AB_MERGE_C R9, R9, R8, RZ ;  /* 0x000000080909723e */ /* 0x004fc400048070ff */
[----:B------:R-:W2:Y:S04]  /*37f60*/  LDL.LU R8, [R1+0x1af8] ;  /* 0x001af80001087983 */ /* 0x000ea80000300800 */
[----:B------:R0:W-:Y:S04]  /*37f70*/  STL [R1], R9 ;  /* 0x0000000901007387 */ /* 0x0001e80000100800 */
[----:B0-----:R-:W2:Y:S01]  /*37f80*/  LDL.LU R9, [R1+0x1af4] ;  /* 0x001af40001097983 */ /* 0x001ea20000300800 */
[----:B---3--:R-:W-:Y:S02]  /*37f90*/  F2FP.SATFINITE.E4M3.F32.PACK_AB_MERGE_C R23, R23, R24, RZ ;  /* 0x000000181717723e */ /* 0x008fe400048070ff */
[----:B--2---:R-:W-:-:S02]  /*37fa0*/  F2FP.SATFINITE.E4M3.F32.PACK_AB_MERGE_C R8, R8, R9, RZ ;  /* 0x000000090808723e */ /* 0x004fc400048070ff */
[----:B------:R-:W2:Y:S04]  /*37fb0*/  LDL.LU R9, [R1+0x4c] ;  /* 0x00004c0001097983 */ /* 0x000ea80000300800 */
[----:B------:R0:W-:Y:S04]  /*37fc0*/  STL [R1+0x74], R8 ;  /* 0x0000740801007387 */ /* 0x0001e80000100800 */
[----:B0-----:R-:W2:Y:S04]  /*37fd0*/  LDL.LU R8, [R1+0x60] ;  /* 0x0000600001087983 */ /* 0x001ea80000300800 */
[----:B------:R-:W3:Y:S04]  /*37fe0*/  LDL.LU R24, [R1+0x1af0] ;  /* 0x001af00001187983 */ /* 0x000ee80000300800 */
[----:B------:R0:W-:Y:S04]  /*37ff0*/  STL [R1+0x4], R23 ;  /* 0x0000041701007387 */ /* 0x0001e80000100800 */
[----:B0-----:R-:W3:Y:S01]  /*38000*/  LDL.LU R23, [R1+0x1aec] ;  /* 0x001aec0001177983 */ /* 0x001ee20000300800 */
[----:B----4-:R-:W-:-:S02]  /*38010*/  F2FP.SATFINITE.E4M3.F32.PACK_AB_MERGE_C R25, R25, R29, RZ ;  /* 0x0000001d1919723e */ /* 0x010fc400048070ff */
[----:B---3--:R-:W-:Y:S02]  /*38020*/  F2FP.SATFINITE.E4M3.F32.PACK_AB_MERGE_C R24, R24, R23, RZ ;  /* 0x000000171818723e */ /* 0x008fe400048070ff */
[----:B------:R-:W3:Y:S04]  /*38030*/  LDL.LU R23, [R1+0x80] ;  /* 0x0000800001177983 */ /* 0x000ee80000300800 */
[----:B------:R0:W-:Y:S04]  /*38040*/  STL [R1+0x78], R24 ;  /* 0x0000781801007387 */ /* 0x0001e80000100800 */
[----:B0-----:R-:W3:Y:S04]  /*38050*/  LDL.LU R24, [R1+0x8c] ;  /* 0x00008c0001187983 */ /* 0x001ee80000300800 */
[----:B------:R-:W4:Y:S04]  /*38060*/  LDL.LU R29, [R1+0x1ae8] ;  /* 0x001ae800011d7983 */ /* 0x000f280000300800 */
[----:B------:R0:W-:Y:S04]  /*38070*/  STL [R1+0x130], R25 ;  /* 0x0001301901007387 */ /* 0x0001e80000100800 */
[----:B0-----:R-:W4:Y:S01]  /*38080*/  LDL.LU R25, [R1+0x1ae4] ;  /* 0x001ae40001197983 */ /* 0x001f220000300800 */
[----:B-----5:R-:W-:-:S02]  /*38090*/  F2FP.SATFINITE.E4M3.F32.PACK_AB_MERGE_C R28, R28, R15, RZ ;  /* 0x0000000f1c1c723e */ /* 0x020fc400048070ff */
[----:B----4-:R-:W-:Y:S02]  /*380a0*/  F2FP.SATFINITE.E4M3.F32.PACK_AB_MERGE_C R29, R29, R25, RZ ;  /* 0x000000191d1d723e */ /* 0x010fe400048070ff */
[----:B------:R-:W4:Y:S04]  /*380b0*/  LDL.LU R25, [R1+0x90] ;  /* 0x0000900001197983 */ /* 0x000f280000300800 */
[----:B------:R0:W-:Y:S04]  /*380c0*/  STL [R1+0x12c], R29 ;  /* 0x00012c1d01007387 */ /* 0x0001e80000100800 */
[----:B0-----:R-:W4:Y:S04]  /*380d0*/  LDL.LU R29, [R1+0x9c] ;  /* 0x00009c00011d7983 */ /* 0x001f280000300800 */
[----:B------:R-:W5:Y:S04]  /*380e0*/  LDL.LU R15, [R1+0x1ae0] ;  /* 0x001ae000010f7983 */ /* 0x000f680000300800 */
[----:B------:R0:W-:Y:S04]  /*380f0*/  STL [R1+0x8], R28 ;  /* 0x0000081c01007387 */ /* 0x0001e80000100800 */
[----:B0-----:R-:W5:Y:S02]  /*38100*/  LDL.LU R28, [R1+0x1adc] ;  /* 0x001adc00011c7983 */ /* 0x001f640000300800 */
[----:B-----5:R-:W-:-:S02]  /*38110*/  F2FP.SATFINITE.E4M3.F32.PACK_AB_MERGE_C R28, R28, R15, RZ ;  /* 0x0000000f1c1c723e */ /* 0x020fc400048070ff */
        /* <DEDUP_REMOVED lines=12> */
[----:B------:R-:W5:Y:S01]  /*381e0*/  LDL.LU R15, [R1+0x1ac0] ;  /* 0x001ac000010f7983 */ /* 0x000f620000300800 */
[----:B------:R-:W-:-:S03]  /*381f0*/  F2FP.SATFINITE.E4M3.F32.PACK_AB_MERGE_C R26, R26, R14, RZ ;  /* 0x0000000e1a1a723e */ /* 0x000fc600048070ff */
[----:B------:R0:W-:Y:S01]  /*38200*/  STL [R1+0x18], R28 ;  /* 0x0000181c01007387 */ /* 0x0001e20000100800 */
[----:B------:R-:W-:Y:S02]  /*38210*/  F2FP.SATFINITE.E4M3.F32.PACK_AB_MERGE_C R22, R22, R10, RZ ;  /* 0x0000000a1616723e */ /* 0x000fe400048070ff */
[----:B------:R-:W-:Y:S01]  /*38220*/  F2FP.SATFINITE.E4M3.F32.PACK_AB_MERGE_C R20, R20, R27, RZ ;  /* 0x0000001b1414723e */ /* 0x000fe200048070ff */
[----:B0-----:R-:W2:Y:S01]  /*38230*/  LDL.LU R28, [R1+0x1abc] ;  /* 0x001abc00011c7983 */ /* 0x001ea20000300800 */
[----:B-----5:R-:W-:-:S03]  /*38240*/  F2FP.SATFINITE.E4M3.F32.PACK_AB_MERGE_C R21, R21, R15, RZ ;  /* 0x0000000f1515723e */ /* 0x020fc600048070ff */
[----:B------:R-:W5:Y:S04]  /*38250*/  LDL.LU R15, [R1+0x1ab8] ;  /* 0x001ab800010f7983 */ /* 0x000f680000300800 */
[----:B------:R0:W-:Y:S04]  /*38260*/  STL [R1+0x94], R21 ;  /* 0x0000941501007387 */ /* 0x0001e80000100800 */
[----:B0-----:R-:W2:Y:S04]  /*38270*/  LDL.LU R21, [R1+0x1ab4] ;  /* 0x001ab40001157983 */ /* 0x001ea80000300800 */
[----:B------:R-:W2:Y:S04]  /*38280*/  LDL.LU R14, [R1+0x1ab0] ;  /* 0x001ab000010e7983 */ /* 0x000ea80000300800 */
[----:B------:R0:W-:Y:S04]  /*38290*/  STL [R1+0x128], R26 ;  /* 0x0001281a01007387 */ /* 0x0001e80000100800 */
[----:B0-----:R-:W2:Y:S04]  /*382a0*/  LDL.LU R26, [R1+0x1aac] ;  /* 0x001aac00011a7983 */ /* 0x001ea80000300800 */
[----:B------:R-:W2:Y:S04]  /*382b0*/  LDL.LU R10, [R1+0x1aa8] ;  /* 0x001aa800010a7983 */ /* 0x000ea80000300800 */
[----:B------:R0:W-:Y:S04]  /*382c0*/  STL [R1+0x124], R22 ;  /* 0x0001241601007387 */ /* 0x0001e80000100800 */
[----:B0-----:R-:W2:Y:S04]  /*382d0*/  LDL.LU R22, [R1+0x1aa4] ;  /* 0x001aa40001167983 */ /* 0x001ea80000300800 */
[----:B------:R-:W2:Y:S04]  /*382e0*/  LDL.LU R27, [R1+0x1aa0] ;  /* 0x001aa000011b7983 */ /* 0x000ea80000300800 */
[----:B------:R0:W-:Y:S04]  /*382f0*/  STL [R1+0x24], R20 ;  /* 0x0000241401007387 */ /* 0x0001e80000100800 */
[----:B0-----:R-:W2:Y:S01]  /*38300*/  LDL.LU R20, [R1+0x1a9c] ;  /* 0x001a9c0001147983 */ /* 0x001ea20000300800 */
[----:B------:R-:W-:-:S02]  /*38310*/  F2FP.SATFINITE.E4M3.F32.PACK_AB_MERGE_C R19, R19, R16, RZ ;  /* 0x000000101313723e */ /* 0x000fc400048070ff */
[----:B------:R-:W-:Y:S01]  /*38320*/  F2FP.SATFINITE.E4M3.F32.PACK_AB_MERGE_C R18, R18, R17, RZ ;  /* 0x000000111212723e */ /* 0x000fe200048070ff */
[----:B------:R-:W3:Y:S01]  /*38330*/  LDL.LU R16, [R1+0x1a98] ;  /* 0x001a980001107983 */ /* 0x000ee20000300800 */
[----:B------:R-:W-:-:S03]  /*38340*/  F2FP.SATFINITE.E4M3.F32.PACK_AB_MERGE_C R6, R6, R7, RZ ;  /* 0x000000070606723e */ /* 0x000fc600048070ff */
[----:B------:R0:W-:Y:S01]  /*38350*/  STL [R1+0x98], R19 ;  /* 0x0000981301007387 */ /* 0x0001e20000100800 */
[----:B------:R-:W-:Y:S02]  /*38360*/  F2FP.SATFINITE.E4M3.F32.PACK_AB_MERGE_C R4, R4, R5, RZ ;  /* 0x000000050404723e */ /* 0x000fe400048070ff */
[----:B------:R-:W-:Y:S01]  /*38370*/  F2FP.SATFINITE.E4M3.F32.PACK_AB_MERGE_C R2, R2, R3, RZ ;  /* 0x000000030202723e */ /* 0x000fe200048070ff */
[----:B0-----:R-:W3:Y:S04]  /*38380*/  LDL.LU R19, [R1+0x1a94] ;  /* 0x001a940001137983 */ /* 0x001ee80000300800 */
[----:B------:R-:W4:Y:S04]  /*38390*/  LDL.LU R17, [R1+0x1a90] ;  /* 0x001a900001117983 */ /* 0x000f280000300800 */
[----:B------:R0:W-:Y:S01]  /*383a0*/  STL [R1+0x34], R18 ;  /* 0x0000341201007387 */ /* 0x0001e20000100800 */
[----:B------:R-:W-:-:S03]  /*383b0*/  F2FP.SATFINITE.E4M3.F32.PACK_AB_MERGE_C R12, R12, R13, RZ ;  /* 0x0000000d0c0c723e */ /* 0x000fc600048070ff */
[----:B0-----:R-:W4:Y:S04]  /*383c0*/  LDL.LU R18, [R1+0x1a8c] ;  /* 0x001a8c0001127983 */ /* 0x001f280000300800 */
[----:B------:R-:W4:Y:S04]  /*383d0*/  LDL.LU R7, [R1+0x1a88] ;  /* 0x001a880001077983 */ /* 0x000f280000300800 */
[----:B------:R0:W-:Y:S01]  /*383e0*/  STL [R1+0xa8], R6 ;  /* 0x0000a80601007387 */ /* 0x0001e20000100800 */
[----:B------:R-:W-:-:S03]  /*383f0*/  F2FP.SATFINITE.E4M3.F32.PACK_AB_MERGE_C R0, R0, R11, RZ ;  /* 0x0000000b0000723e */ /* 0x000fc600048070ff */
[----:B0-----:R-:W4:Y:S04]  /*38400*/  LDL.LU R6, [R1+0x1a84] ;  /* 0x001a840001067983 */ /* 0x001f280000300800 */
[----:B------:R-:W4:Y:S04]  /*38410*/  LDL.LU R5, [R1+0xb0] ;  /* 0x0000b00001057983 */ /* 0x000f280000300800 */
[----:B------:R0:W-:Y:S04]  /*38420*/  STL [R1+0x28], R4 ;  /* 0x0000280401007387 */ /* 0x0001e80000100800 */
        /* <DEDUP_REMOVED lines=9> */
[----:B0-----:R-:W4:Y:S01]  /*384c0*/  LDL.LU R0, [R1+0xb8] ;  /* 0x0000b80001007983 */ /* 0x001f220000300800 */
[----:B--2---:R-:W-:-:S03]  /*384d0*/  F2FP.SATFINITE.E4M3.F32.PACK_AB_MERGE_C R27, R20, R27, RZ ;  /* 0x0000001b141b723e */ /* 0x004fc600048070ff */
[----:B------:R-:W2:Y:S04]  /*384e0*/  LDL.LU R20, [R1+0x6c] ;  /* 0x00006c0001147983 */ /* 0x000ea80000300800 */
[----:B------:R0:W-:Y:S04]  /*384f0*/  STL [R1+0xa4], R27 ;  /* 0x0000a41b01007387 */ /* 0x0001e80000100800 */
[----:B0-----:R-:W2:Y:S01]  /*38500*/  LDL.LU R27, [R1+0x7c] ;  /* 0x00007c00011b7983 */ /* 0x001ea20000300800 */
[----:B------:R-:W-:Y:S02]  /*38510*/  F2FP.SATFINITE.E4M3.F32.PACK_AB_MERGE_C R8, R8, R9, RZ ;  /* 0x000000090808723e */ /* 0x000fe400048070ff */
[----:B---3--:R-:W-:Y:S01]  /*38520*/  F2FP.SATFINITE.E4M3.F32.PACK_AB_MERGE_C R19, R19, R16, RZ ;  /* 0x000000101313723e */ /* 0x008fe200048070ff */
[----:B------:R-:W3:Y:S04]  /*38530*/  LDL.LU R9, [R1+0x1a6c] ;  /* 0x001a6c0001097983 */ /* 0x000ee80000300800 */
[----:B------:R0:W-:Y:S04]  /*38540*/  STL [R1+0xec], R8 ;  /* 0x0000ec0801007387 */ /* 0x0001e80000100800 */
[----:B0-----:R-:W3:Y:S04]  /*38550*/  LDL.LU R8, [R1+0x1a68] ;  /* 0x001a680001087983 */ /* 0x001ee80000300800 */
[----:B------:R-:W3:Y:S04]  /*38560*/  LDL.LU R16, [R1+0xac] ;  /* 0x0000ac0001107983 */ /* 0x000ee80000300800 */
[----:B------:R2:W-:Y:S02]  /*38570*/  STL [R1+0x60], R19 ;  /* 0x0000601301007387 */ /* 0x0005e40000100800 */
[----:B--2---:R-:W-:-:S02]  /*38580*/  F2FP.SATFINITE.E4M3.F32.PACK_AB_MERGE_C R19, R27, R20, RZ ;  /* 0x000000141b13723e */ /* 0x004fc400048070ff */
[----:B----4-:R-:W-:Y:S02]  /*38590*/  F2FP.SATFINITE.E4M3.F32.PACK_AB_MERGE_C R20, R18, R17, RZ ;  /* 0x000000111214723e */ /* 0x010fe400048070ff */
[----:B------:R-:W2:Y:S01]  /*385a0*/  LDL.LU R17, [R1+0xa0] ;  /* 0x0000a00001117983 */ /* 0x000ea20000300800 */
[----:B------:R-:W-:Y:S02]  /*385b0*/  F2FP.SATFINITE.E4M3.F32.PACK_AB_MERGE_C R18, R24, R23, RZ ;  /* 0x000000171812723e */ /* 0x000fe400048070ff */
[----:B------:R-:W-:Y:S01]  /*385c0*/  F2FP.SATFINITE.E4M3.F32.PACK_AB_MERGE_C R7, R6, R7, RZ ;  /* 0x000000070607723e */ /* 0x000fe200048070ff */
[----:B------:R0:W-:Y:S01]  /*385d0*/  STL [R1+0xe8], R19 ;  /* 0x0000e81301007387 */ /* 0x0001e20000100800 */
[----:B------:R-:W-:-:S03]  /*385e0*/  F2FP.SATFINITE.E4M3.F32.PACK_AB_MERGE_C R6, R29, R25, RZ ;  /* 0x000000191d06723e */ /* 0x000fc600048070ff */
[----:B------:R-:W4:Y:S01]  /*385f0*/  LDL.LU R23, [R1+0xcc] ;  /* 0x0000cc0001177983 */ /* 0x000f220000300800 */
[----:B------:R-:W-:-:S03]  /*38600*/  F2FP.SATFINITE.E4M3.F32.PACK_AB_MERGE_C R2, R2, R3, RZ ;  /* 0x000000030202723e */ /* 0x000fc600048070ff */
[----:B------:R-:W4:Y:S04]  /*38610*/  LDL.LU R24, [R1+0xd0] ;  /* 0x0000d00001187983 */ /* 0x000f280000300800 */
[----:B------:R-:W-:Y:S04]  /*38620*/  STL [R1+0xd4], R18 ;  /* 0x0000d41201007387 */ /* 0x000fe80000100800 */
[----:B------:R-:W4:Y:S04]  /*38630*/  LDL.LU R25, [R1+0xd8] ;  /* 0x0000d80001197983 */ /* 0x000f280000300800 */
[----:B------:R-:W-:Y:S04]  /*38640*/  STL [R1+0x114], R7 ;  /* 0x0001140701007387 */ /* 0x000fe80000100800 */
[----:B------:R-:W4:Y:S04]  /*38650*/  LDL.LU R29, [R1+0xdc] ;  /* 0x0000dc00011d7983 */ /* 0x000f280000300800 */
[----:B------:R1:W-:Y:S04]  /*38660*/  STL [R1+0x110], R6 ;  /* 0x0001100601007387 */ /* 0x0003e80000100800 */
[----:B------:R-:W4:Y:S04]  /*38670*/  LDL.LU R3, [R1+0xc8] ;  /* 0x0000c80001037983 */ /* 0x000f280000300800 */
[----:B0-----:R-:W4:Y:S04]  /*38680*/  LDL.LU R19, [R1+0xf0] ;  /* 0x0000f00001137983 */ /* 0x001f280000300800 */
[----:B------:R2:W-:Y:S04]  /*38690*/  STL [R1+0x80], R2 ;  /* 0x0000800201007387 */ /* 0x0005e80000100800 */
[----:B------:R-:W4:Y:S04]  /*386a0*/  LDL.LU R27, [R1+0xf4] ;  /* 0x0000f400011b7983 */ /* 0x000f280000300800 */
[----:B-1----:R-:W4:Y:S04]  /*386b0*/  LDL.LU R6, [R1+0x1c] ;  /* 0x00001c0001067983 */ /* 0x002f280000300800 */
[----:B------:R-:W4:Y:S01]  /*386c0*/  LDL.LU R18, [R1+0x20] ;  /* 0x0000200001127983 */ /* 0x000f220000300800 */
[----:B------:R-:W-:-:S02]  /*386d0*/  F2FP.SATFINITE.E4M3.F32.PACK_AB_MERGE_C R4, R4, R5, RZ ;  /* 0x000000050404723e */ /* 0x000fc400048070ff */
[----:B---3--:R-:W-:Y:S02]  /*386e0*/  F2FP.SATFINITE.E4M3.F32.PACK_AB_MERGE_C R9, R9, R11, RZ ;  /* 0x0000000b0909723e */ /* 0x008fe400048070ff */
[----:B--2---:R-:W-:-:S05]  /*386f0*/  F2FP.SATFINITE.E4M3.F32.PACK_AB_MERGE_C R2, R16, R17, RZ ;  /* 0x000000111002723e */ /* 0x004fca00048070ff */
[----:B------:R0:W-:Y:S02]  /*38700*/  STL [R1+0xa0], R2 ;  /* 0x0000a00201007387 */ /* 0x0001e40000100800 */
[----:B0-----:R-:W-:Y:S02]  /*38710*/  F2FP.SATFINITE.E4M3.F32.PACK_AB_MERGE_C R2, R12, R13, RZ ;  /* 0x0000000d0c02723e */ /* 0x001fe400048070ff */
[----:B------:R-:W4:Y:S04]  /*38720*/  LDL.LU R12, [R1+0xc4] ;  /* 0x0000c400010c7983 */ /* 0x000f280000300800 */
[----:B------:R-:W2:Y:S04]  /*38730*/  LDL.LU R13, [R1+0x10] ;  /* 0x00001000010d7983 */ /* 0x000ea80000300800 */
[----:B------:R0:W-:Y:S04]  /*38740*/  STL [R1+0x6c], R2 ;  /* 0x00006c0201007387 */ /* 0x0001e80000100800 */
[----:B0-----:R-:W3:Y:S04]  /*38750*/  LDL.LU R2, [R1+0x108] ;  /* 0x0001080001027983 */ /* 0x001ee80000300800 */
[----:B------:R-:W3:Y:S04]  /*38760*/  LDL.LU R7, [R1+0x10c] ;  /* 0x00010c0001077983 */ /* 0x000ee80000300800 */
[----:B------:R-:W2:Y:S04]  /*38770*/  LDL.LU R17, [R1+0x2c] ;  /* 0x00002c0001117983 */ /* 0x000ea80000300800 */
[----:B------:R-:W2:Y:S04]  /*38780*/  LDL.LU R16, [R1+0x30] ;  /* 0x0000300001107983 */ /* 0x000ea80000300800 */
[----:B------:R-:W2:Y:S04]  /*38790*/  LDL.LU R5, [R1+0x1a64] ;  /* 0x001a640001057983 */ /* 0x000ea80000300800 */
[----:B------:R0:W-:Y:S04]  /*387a0*/  STL [R1+0x9c], R4 ;  /* 0x00009c0401007387 */ /* 0x0001e80000100800 */
[----:B0-----:R-:W2:Y:S04]  /*387b0*/  LDL.LU R4, [R1+0x1a60] ;  /* 0x001a600001047983 */ /* 0x001ea80000300800 */
[----:B------:R-:W2:Y:S04]  /*387c0*/  LDL.LU R11, [R1+0xbc] ;  /* 0x0000bc00010b7983 */ /* 0x000ea80000300800 */
[----:B------:R0:W-:Y:S04]  /*387d0*/  STL [R1+0x64], R9 ;  /* 0x0000640901007387 */ /* 0x0001e80000100800 */
[----:B0-----:R-:W3:Y:S01]  /*387e0*/  LDL.LU R9, [R1+0xc] ;  /* 0x00000c0001097983 */ /* 0x001ee20000300800 */
[----:B--2---:R-:W-:-:S03]  /*387f0*/  F2FP.SATFINITE.E4M3.F32.PACK_AB_MERGE_C R11, R11, R0, RZ ;  /* 0x000000000b0b723e */ /* 0x004fc600048070ff */
[----:B------:R-:W2:Y:S01]  /*38800*/  LDL.LU R0, [R1+0x1a5c] ;  /* 0x001a5c0001007983 */ /* 0x000ea20000300800 */
[----:B------:R-:W-:Y:S02]  /*38810*/  F2FP.SATFINITE.E4M3.F32.PACK_AB_MERGE_C R5, R5, R8, RZ ;  /* 0x000000080505723e */ /* 0x000fe400048070ff */
[----:B----4-:R-:W-:Y:S01]  /*38820*/  F2FP.SATFINITE.E4M3.F32.PACK_AB_MERGE_C R8, R3, R12, RZ ;  /* 0x0000000c0308723e */ /* 0x010fe200048070ff */
[----:B------:R-:W-:Y:S04]  /*38830*/  STL [R1+0x90], R11 ;  /* 0x0000900b01007387 */ /* 0x000fe80000100800 */
[----:B------:R-:W4:Y:S04]  /*38840*/  LDL.LU R3, [R1+0x40] ;  /* 0x0000400001037983 */ /* 0x000f280000300800 */
[----:B------:R2:W-:Y:S04]  /*38850*/  STL [R1+0x100], R5 ;  /* 0x0001000501007387 */ /* 0x0005e80000100800 */
[----:B------:R-:W-:Y:S01]  /*38860*/  STL [R1+0xfc], R8 ;  /* 0x0000fc0801007387 */ /* 0x000fe20000100800 */
[----:B------:R-:W-:-:S02]  /*38870*/  F2FP.SATFINITE.E4M3.F32.PACK_AB_MERGE_C R24, R24, R23, RZ ;  /* 0x000000171818723e */ /* 0x000fc400048070ff */
[----:B--2---:R-:W-:Y:S02]  /*38880*/  F2FP.SATFINITE.E4M3.F32.PACK_AB_MERGE_C R5, R0, R4, RZ ;  /* 0x000000040005723e */ /* 0x004fe400048070ff */
[----:B------:R-:W4:Y:S04]  /*38890*/  LDL.LU R0, [R1+0x3c] ;  /* 0x00003c0001007983 */ /* 0x000f280000300800 */
[----:B------:R-:W2:Y:S04]  /*388a0*/  LDL.LU R4, [R1+0x154] ;  /* 0x0001540001047983 */ /* 0x000ea80000300800 */
[----:B------:R0:W-:Y:S04]  /*388b0*/  STL [R1+0x48], R5 ;  /* 0x0000480501007387 */ /* 0x0001e80000100800 */
[----:B0-----:R-:W2:Y:S04]  /*388c0*/  LDL.LU R5, [R1+0x50] ;  /* 0x0000500001057983 */ /* 0x001ea80000300800 */
[----:B------:R-:W2:Y:S04]  /*388d0*/  LDL.LU R8, [R1+0x5c] ;  /* 0x00005c0001087983 */ /* 0x000ea80000300800 */
[----:B------:R-:W2:Y:S04]  /*388e0*/  LDL.LU R11, [R1+0x15c] ;  /* 0x00015c00010b7983 */ /* 0x000ea80000300800 */
[----:B------:R-:W2:Y:S04]  /*388f0*/  LDL.LU R12, [R1+0x164] ;  /* 0x00016400010c7983 */ /* 0x000ea80000300800 */
[----:B------:R-:W2:Y:S04]  /*38900*/  LDL.LU R23, [R1+0x1a58] ;  /* 0x001a580001177983 */ /* 0x000ea80000300800 */
[----:B------:R0:W-:Y:S04]  /*38910*/  STL [R1+0x8c], R24 ;  /* 0x00008c1801007387 */ /* 0x0001e80000100800 */
[----:B0-----:R-:W2:Y:S01]  /*38920*/  LDL.LU R24, [R1+0x1a54] ;  /* 0x001a540001187983 */ /* 0x001ea20000300800 */
[----:B------:R-:W-:-:S02]  /*38930*/  F2FP.SATFINITE.E4M3.F32.PACK_AB_MERGE_C R29, R29, R25, RZ ;  /* 0x000000191d1d723e */ /* 0x000fc400048070ff */
[----:B--2---:R-:W-:Y:S02]  /*38940*/  F2FP.SATFINITE.E4M3.F32.PACK_AB_MERGE_C R23, R24, R23, RZ ;  /* 0x000000171817723e */ /* 0x004fe400048070ff */
[----:B------:R-:W2:Y:S04]  /*38950*/  LDL.LU R24, [R1+0xe0] ;  /* 0x0000e00001187983 */ /* 0x000ea80000300800 */
[----:B------:R0:W-:Y:S04]  /*38960*/  STL [R1+0x44], R23 ;  /* 0x0000441701007387 */ /* 0x0001e80000100800 */
[----:B0-----:R-:W2:Y:S04]  /*38970*/  LDL.LU R23, [R1+0xe4] ;  /* 0x0000e40001177983 */ /* 0x001ea80000300800 */
[----:B------:R-:W4:Y:S04]  /*38980*/  LDL.LU R25, [R1+0x1a50] ;  /* 0x001a500001197983 */ /* 0x000f280000300800 */
[----:B------:R0:W-:Y:S04]  /*38990*/  STL [R1+0x7c], R29 ;  /* 0x00007c1d01007387 */ /* 0x0001e80000100800 */
[----:B0-----:R-:W4:Y:S01]  /*389a0*/  LDL.LU R29, [R1+0x1a4c] ;  /* 0x001a4c00011d7983 */ /* 0x001f220000300800 */
[----:B---3--:R-:W-:-:S02]  /*389b0*/  F2FP.SATFINITE.E4M3.F32.PACK_AB_MERGE_C R13, R13, R9, RZ ;  /* 0x000000090d0d723e */ /* 0x008fc400048070ff */
[----:B------:R-:W-:Y:S02]  /*389c0*/  F2FP.SATFINITE.E4M3.F32.PACK_AB_MERGE_C R9, R27, R19, RZ ;  /* 0x000000131b09723e */ /* 0x000fe400048070ff */
[----:B------:R-:W-:Y:S02]  /*389d0*/  F2FP.SATFINITE.E4M3.F32.PACK_AB_MERGE_C R2, R7, R2, RZ ;  /* 0x000000020702723e */ /* 0x000fe400048070ff */
[----:B--2---:R-:W-:Y:S02]  /*389e0*/  F2FP.SATFINITE.E4M3.F32.PACK_AB_MERGE_C R23, R23, R24, RZ ;  /* 0x000000181717723e */ /* 0x004fe400048070ff */
[----:B------:R-:W-:Y:S02]  /*389f0*/  F2FP.SATFINITE.E4M3.F32.PACK_AB_MERGE_C R24, R16, R17, RZ ;  /* 0x000000111018723e */ /* 0x000fe400048070ff */
[----:B----4-:R-:W-:Y:S02]  /*38a00*/  F2FP.SATFINITE.E4M3.F32.PACK_AB_MERGE_C R25, R29, R25, RZ ;  /* 0x000000191d19723e */ /* 0x010fe400048070ff */
[----:B------:R-:W2:Y:S04]  /*38a10*/  LDL.LU R29, [R1+0x14c] ;  /* 0x00014c00011d7983 */ /* 0x000ea80000300800 */
[----:B------:R0:W-:Y:S04]  /*38a20*/  STL [R1+0x1a48], R25 ;  /* 0x001a481901007387 */ /* 0x0001e80000100800 */
[----:B0-----:R-:W3:Y:S04]  /*38a30*/  LDL.LU R25, [R1+0x144] ;  /* 0x0001440001197983 */ /* 0x001ee80000300800 */
[----:B------:R0:W-:Y:S04]  /*38a40*/  STL [R1+0x68], R23 ;  /* 0x0000681701007387 */ /* 0x0001e80000100800 */
[----:B------:R-:W4:Y:S04]  /*38a50*/  LDL.LU R19, [R1] ;  /* 0x0000000001137983 */ /* 0x000f280000300800 */
[----:B------:R-:W-:Y:S01]  /*38a60*/  STL [R1+0xf8], R13 ;  /* 0x0000f80d01007387 */ /* 0x000fe20000100800 */
[----:B0-----:R-:W-:-:S03]  /*38a70*/  F2FP.SATFINITE.E4M3.F32.PACK_AB_MERGE_C R23, R18, R6, RZ ;  /* 0x000000061217723e */ /* 0x001fc600048070ff */
[----:B------:R-:W2:Y:S04]  /*38a80*/  LDL.LU R27, [R1+0x4] ;  /* 0x00000400011b7983 */ /* 0x000ea80000300800 */
[----:B------:R0:W-:Y:S04]  /*38a90*/  STL [R1+0xe4], R9 ;  /* 0x0000e40901007387 */ /* 0x0001e80000100800 */
[----:B------:R-:W3:Y:S04]  /*38aa0*/  LDL.LU R18, [R1+0x8] ;  /* 0x0000080001127983 */ /* 0x000ee80000300800 */
[----:B------:R-:W5:Y:S04]  /*38ab0*/  LDL.LU R6, [R1+0x14] ;  /* 0x0000140001067983 */ /* 0x000f680000300800 */
[----:B------:R-:W5:Y:S01]  /*38ac0*/  LDL.LU R7, [R1+0x18] ;  /* 0x0000180001077983 */ /* 0x000f620000300800 */
[----:B0-----:R-:W-:-:S03]  /*38ad0*/  LOP3.LUT R9, R22, 0xffff, RZ, 0xc0, !PT ;  /* 0x0000ffff16097812 */ /* 0x001fc600078ec0ff */
[----:B------:R0:W-:Y:S04]  /*38ae0*/  STL [R1+0x58], R2 ;  /* 0x0000580201007387 */ /* 0x0001e80000100800 */
[----:B------:R-:W5:Y:S04]  /*38af0*/  LDL.LU R16, [R1+0x24] ;  /* 0x0000240001107983 */ /* 0x000f680000300800 */
[----:B------:R-:W5:Y:S04]  /*38b00*/  LDL.LU R17, [R1+0x28] ;  /* 0x0000280001117983 */ /* 0x000f680000300800 */
[----:B------:R-:W5:Y:S04]  /*38b10*/  LDL.LU R13, [R1+0x34] ;  /* 0x00003400010d7983 */ /* 0x000f680000300800 */
[----:B------:R-:W5:Y:S01]  /*38b20*/  LDL.LU R22, [R1+0x13c] ;  /* 0x00013c0001167983 */ /* 0x000f620000300800 */
[----:B0-----:R-:W-:-:S02]  /*38b30*/  LOP3.LUT R2, R21, 0xffff, RZ, 0xc0, !PT ;  /* 0x0000ffff15027812 */ /* 0x001fc400078ec0ff */
[----:B------:R-:W-:Y:S02]  /*38b40*/  LOP3.LUT R26, R26, 0xffff, RZ, 0xc0, !PT ;  /* 0x0000ffff1a1a7812 */ /* 0x000fe400078ec0ff */
[----:B------:R-:W-:Y:S01]  /*38b50*/  F2FP.SATFINITE.E4M3.F32.PACK_AB_MERGE_C R0, R3, R0, RZ ;  /* 0x000000000300723e */ /* 0x000fe200048070ff */
[----:B------:R0:W-:Y:S01]  /*38b60*/  STL [R1+0xc], R2 ;  /* 0x00000c0201007387 */ /* 0x0001e20000100800 */
[----:B------:R-:W-:Y:S02]  /*38b70*/  PRMT R3, R9, 0x3340, R26 ;  /* 0x0000334009037816 */ /* 0x000fe4000000001a */
[----:B------:R-:W-:Y:S02]  /*38b80*/  F2FP.SATFINITE.E4M3.F32.PACK_AB_MERGE_C R5, R8, R5, RZ ;  /* 0x000000050805723e */ /* 0x000fe400048070ff */
[----:B0-----:R-:W-:Y:S02]  /*38b90*/  PRMT R2, R2, 0x3340, R1 ;  /* 0x0000334002027816 */ /* 0x001fe40000000001 */
[----:B------:R-:W-:-:S02]  /*38ba0*/  LOP3.LUT R14, R14, 0xffff, RZ, 0xc0, !PT ;  /* 0x0000ffff0e0e7812 */ /* 0x000fc400078ec0ff */
[----:B------:R-:W-:Y:S02]  /*38bb0*/  PRMT R2, R3, 0x5410, R2 ;  /* 0x0000541003027816 */ /* 0x000fe40000000002 */
[----:B------:R-:W-:Y:S02]  /*38bc0*/  LOP3.LUT R28, R28, 0xffff, RZ, 0xc0, !PT ;  /* 0x0000ffff1c1c7812 */ /* 0x000fe400078ec0ff */
[----:B----4-:R-:W-:Y:S02]  /*38bd0*/  LOP3.LUT R8, R19, 0xffff, RZ, 0xc0, !PT ;  /* 0x0000ffff13087812 */ /* 0x010fe400078ec0ff */
[----:B--2---:R-:W-:Y:S02]  /*38be0*/  LOP3.LUT R19, R27, 0xffff, RZ, 0xc0, !PT ;  /* 0x0000ffff1b137812 */ /* 0x004fe400078ec0ff */
[----:B---3--:R-:W-:Y:S02]  /*38bf0*/  LOP3.LUT R18, R18, 0xffff, RZ, 0xc0, !PT ;  /* 0x0000ffff12127812 */ /* 0x008fe400078ec0ff */
[----:B-----5:R-:W-:-:S05]  /*38c00*/  F2FP.SATFINITE.E4M3.F32.PACK_AB_MERGE_C R21, R25, R22, RZ ;  /* 0x000000161915723e */ /* 0x020fca00048070ff */
[----:B------:R-:W-:Y:S04]  /*38c10*/  STL [R1+0x54], R21 ;  /* 0x0000541501007387 */ /* 0x000fe80000100800 */
[----:B------:R0:W-:Y:S04]  /*38c20*/  STL [R1+0x1a44], R9 ;  /* 0x001a440901007387 */ /* 0x0001e80000100800 */
[----:B------:R-:W-:Y:S01]  /*38c30*/  STL [R1+0x1a40], R26 ;  /* 0x001a401a01007387 */ /* 0x000fe20000100800 */
[----:B0-----:R-:W-:Y:S02]  /*38c40*/  F2FP.SATFINITE.E4M3.F32.PACK_AB_MERGE_C R9, R4, R29, RZ ;  /* 0x0000001d0409723e */ /* 0x001fe400048070ff */
[----:B------:R-:W-:-:S03]  /*38c50*/  F2FP.SATFINITE.E4M3.F32.PACK_AB_MERGE_C R4, R12, R11, RZ ;  /* 0x0000000b0c04723e */ /* 0x000fc600048070ff */
[----:B------:R0:W-:Y:S01]  /*38c60*/  STL [R1+0x4c], R9 ;  /* 0x00004c0901007387 */ /* 0x0001e20000100800 */
[----:B------:R-:W-:-:S03]  /*38c70*/  LOP3.LUT R11, R15, 0xffff, RZ, 0xc0, !PT ;  /* 0x0000ffff0f0b7812 */ /* 0x000fc600078ec0ff */
[----:B------:R-:W-:Y:S01]  /*38c80*/  STL [R1+0xe0], R5 ;  /* 0x0000e00501007387 */ /* 0x000fe20000100800 */
[----:B0-----:R-:W-:-:S03]  /*38c90*/  LOP3.LUT R9, R10, 0xffff, RZ, 0xc0, !PT ;  /* 0x0000ffff0a097812 */ /* 0x001fc600078ec0ff */
[----:B------:R-:W-:Y:S04]  /*38ca0*/  STL [R1+0xdc], R4 ;  /* 0x0000dc0401007387 */ /* 0x000fe80000100800 */
[----:B------:R0:W-:Y:S04]  /*38cb0*/  STL [R1+0xd8], R2 ;  /* 0x0000d80201007387 */ /* 0x0001e80000100800 */
[----:B------:R-:W-:Y:S04]  /*38cc0*/  STL [R1+0x30], R9 ;  /* 0x0000300901007387 */ /* 0x000fe80000100800 */
[----:B------:R-:W-:Y:S01]  /*38cd0*/  STL [R1+0x2c], R14 ;  /* 0x00002c0e01007387 */ /* 0x000fe20000100800 */
[----:B------:R-:W-:-:S03]  /*38ce0*/  PRMT R10, R11, 0x3340, R1 ;  /* 0x000033400b0a7816 */ /* 0x000fc60000000001 */
[----:B------:R1:W-:Y:S01]  /*38cf0*/  STL [R1+0x40], R11 ;  /* 0x0000400b01007387 */ /* 0x0003e20000100800 */
[----:B------:R-:W-:-:S03]  /*38d00*/  LOP3.LUT R7, R7, 0xffff, RZ, 0xc0, !PT ;  /* 0x0000ffff07077812 */ /* 0x000fc600078ec0ff */
[----:B------:R-:W2:Y:S01]  /*38d10*/  LDL.LU R27, [R1+0x38] ;  /* 0x00003800011b7983 */ /* 0x000ea20000300800 */
[----:B0-----:R-:W-:-:S03]  /*38d20*/  PRMT R2, R19, 0x3340, R1 ;  /* 0x0000334013027816 */ /* 0x001fc60000000001 */
[----:B------:R-:W3:Y:S01]  /*38d30*/  LDL.LU R15, [R1+0x78] ;  /* 0x00007800010f7983 */ /* 0x000ee20000300800 */
[----:B------:R-:W-:Y:S02]  /*38d40*/  LOP3.LUT R6, R6, 0xffff, RZ, 0xc0, !PT ;  /* 0x0000ffff06067812 */ /* 0x000fe400078ec0ff */
[----:B-1----:R-:W-:Y:S01]  /*38d50*/  PRMT R11, R28, 0x3340, R8 ;  /* 0x000033401c0b7816 */ /* 0x002fe20000000008 */
[----:B------:R-:W4:Y:S01]  /*38d60*/  LDL.LU R29, [R1+0x88] ;  /* 0x00008800011d7983 */ /* 0x000f220000300800 */
[----:B------:R-:W-:-:S03]  /*38d70*/  PRMT R14, R9, 0x3340, R14 ;  /* 0x00003340090e7816 */ /* 0x000fc6000000000e */
[----:B------:R-:W5:Y:S01]  /*38d80*/  LDL.LU R21, [R1+0x98] ;  /* 0x0000980001157983 */ /* 0x000f620000300800 */
[----:B------:R-:W-:-:S03]  /*38d90*/  PRMT R3, R7, 0x3340, R1 ;  /* 0x0000334007037816 */ /* 0x000fc60000000001 */
[----:B------:R-:W4:Y:S01]  /*38da0*/  LDL.LU R25, [R1+0xa8] ;  /* 0x0000a80001197983 */ /* 0x000f220000300800 */
[----:B------:R-:W-:-:S03]  /*38db0*/  PRMT R9, R11, 0x5410, R2 ;  /* 0x000054100b097816 */ /* 0x000fc60000000002 */
[----:B------:R-:W4:Y:S01]  /*38dc0*/  LDL.LU R22, [R1+0x60] ;  /* 0x0000600001167983 */ /* 0x000f220000300800 */
[----:B------:R-:W-:-:S03]  /*38dd0*/  PRMT R12, R18, 0x3340, R6 ;  /* 0x00003340120c7816 */ /* 0x000fc60000000006 */
[----:B------:R0:W-:Y:S01]  /*38de0*/  STL [R1+0x1a38], R19 ;  /* 0x001a381301007387 */ /* 0x0001e20000100800 */
[----:B------:R-:W-:-:S03]  /*38df0*/  PRMT R12, R12, 0x5410, R3 ;  /* 0x000054100c0c7816 */ /* 0x000fc60000000003 */
[----:B0-----:R-:W4:Y:S04]  /*38e00*/  LDL.LU R19, [R1+0x84] ;  /* 0x0000840001137983 */ /* 0x001f280000300800 */
[----:B------:R0:W-:Y:S04]  /*38e10*/  STL [R1+0x1a3c], R7 ;  /* 0x001a3c0701007387 */ /* 0x0001e80000100800 */
[----:B0-----:R-:W4:Y:S04]  /*38e20*/  LDL.LU R7, [R1+0xa4] ;  /* 0x0000a40001077983 */ /* 0x001f280000300800 */
[----:B------:R-:W4:Y:S04]  /*38e30*/  LDL.LU R11, [R1+0x94] ;  /* 0x00009400010b7983 */ /* 0x000f280000300800 */
[----:B------:R-:W4:Y:S04]  /*38e40*/  LDL.LU R2, [R1+0xc0] ;  /* 0x0000c00001027983 */ /* 0x000f280000300800 */
[----:B------:R0:W-:Y:S04]  /*38e50*/  STL [R1+0xd0], R9 ;  /* 0x0000d00901007387 */ /* 0x0001e80000100800 */
[----:B------:R-:W4:Y:S01]  /*38e60*/  LDL.LU R3, [R1+0x74] ;  /* 0x0000740001037983 */ /* 0x000f220000300800 */
[----:B------:R-:W-:-:S02]  /*38e70*/  LOP3.LUT R16, R16, 0xffff, RZ, 0xc0, !PT ;  /* 0x0000ffff10107812 */ /* 0x000fc400078ec0ff */
[----:B------:R-:W-:Y:S02]  /*38e80*/  LOP3.LUT R17, R17, 0xffff, RZ, 0xc0, !PT ;  /* 0x0000ffff11117812 */ /* 0x000fe400078ec0ff */
[----:B------:R-:W-:Y:S02]  /*38e90*/  LOP3.LUT R5, R13, 0xffff, RZ, 0xc0, !PT ;  /* 0x0000ffff0d057812 */ /* 0x000fe400078ec0ff */
[----:B------:R-:W-:Y:S02]  /*38ea0*/  PRMT R4, R17, 0x3340, R1 ;  /* 0x0000334011047816 */ /* 0x000fe40000000001 */
[----:B------:R-:W-:-:S04]  /*38eb0*/  PRMT R13, R16, 0x3340, R5 ;  /* 0x00003340100d7816 */ /* 0x000fc80000000005 */
[----:B0-----:R-:W-:Y:S02]  /*38ec0*/  PRMT R9, R13, 0x5410, R4 ;  /* 0x000054100d097816 */ /* 0x001fe40000000004 */
[----:B------:R-:W-:Y:S01]  /*38ed0*/  PRMT R4, R14, 0x5410, R10 ;  /* 0x000054100e047816 */ /* 0x000fe2000000000a */
[----:B------:R-:W-:Y:S04]  /*38ee0*/  STL [R1+0xcc], R12 ;  /* 0x0000cc0c01007387 */ /* 0x000fe80000100800 */
[----:B------:R0:W-:Y:S04]  /*38ef0*/  STL [R1+0xc8], R9 ;  /* 0x0000c80901007387 */ /* 0x0001e80000100800 */
[----:B------:R-:W4:Y:S04]  /*38f00*/  LDL.LU R26, [R1+0xec] ;  /* 0x0000ec00011a7983 */ /* 0x000f280000300800 */
[----:B------:R1:W-:Y:S04]  /*38f10*/  STL [R1+0xc4], R4 ;  /* 0x0000c40401007387 */ /* 0x0003e80000100800 */
[----:B0-----:R-:W4:Y:S01]  /*38f20*/  LDL.LU R9, [R1+0xe8] ;  /* 0x0000e80001097983 */ /* 0x001f220000300800 */
[----:B------:R-:W-:-:S02]  /*38f30*/  LOP3.LUT R12, R20, 0xffff, RZ, 0xc0, !PT ;  /* 0x0000ffff140c7812 */ /* 0x000fc400078ec0ff */
[----:B--2---:R-:W-:Y:S02]  /*38f40*/  LOP3.LUT R27, R27, 0xffff, RZ, 0xc0, !PT ;  /* 0x0000ffff1b1b7812 */ /* 0x004fe400078ec0ff */
[----:B---3--:R-:W-:Y:S02]  /*38f50*/  LOP3.LUT R15, R15, 0xffff, RZ, 0xc0, !PT ;  /* 0x0000ffff0f0f7812 */ /* 0x008fe400078ec0ff */
[----:B-----5:R-:W-:Y:S02]  /*38f60*/  LOP3.LUT R21, R21, 0xffff, RZ, 0xc0, !PT ;  /* 0x0000ffff15157812 */ /* 0x020fe400078ec0ff */
[----:B----4-:R-:W-:Y:S02]  /*38f70*/  LOP3.LUT R25, R25, 0xffff, RZ, 0xc0, !PT ;  /* 0x0000ffff19197812 */ /* 0x010fe400078ec0ff */
[----:B------:R-:W-:Y:S02]  /*38f80*/  LOP3.LUT R22, R22, 0xffff, RZ, 0xc0, !PT ;  /* 0x0000ffff16167812 */ /* 0x000fe400078ec0ff */
[----:B------:R-:W-:-:S02]  /*38f90*/  LOP3.LUT R14, R19, 0xffff, RZ, 0xc0, !PT ;  /* 0x0000ffff130e7812 */ /* 0x000fc400078ec0ff */
[----:B------:R-:W2:Y:S01]  /*38fa0*/  LDL.LU R19, [R1+0x80] ;  /* 0x0000800001137983 */ /* 0x000ea20000300800 */
[----:B------:R-:W-:Y:S02]  /*38fb0*/  LOP3.LUT R7, R7, 0xffff, RZ, 0xc0, !PT ;  /* 0x0000ffff07077812 */ /* 0x000fe400078ec0ff */
[----:B------:R-:W-:Y:S02]  /*38fc0*/  LOP3.LUT R10, R11, 0xffff, RZ, 0xc0, !PT ;  /* 0x0000ffff0b0a7812 */ /* 0x000fe400078ec0ff */
[----:B------:R-:W-:Y:S02]  /*38fd0*/  LOP3.LUT R11, R2, 0xffff, RZ, 0xc0, !PT ;  /* 0x0000ffff020b7812 */ /* 0x000fe400078ec0ff */
[----:B------:R-:W-:Y:S02]  /*38fe0*/  PRMT R2, R15, 0x3340, R1 ;  /* 0x000033400f027816 */ /* 0x000fe40000000001 */
[----:B-1----:R-:W-:Y:S02]  /*38ff0*/  LOP3.LUT R4, R3, 0xffff, RZ, 0xc0, !PT ;  /* 0x0000ffff03047812 */ /* 0x002fe400078ec0ff */
[----:B------:R-:W-:-:S02]  /*39000*/  LOP3.LUT R3, R29, 0xffff, RZ, 0xc0, !PT ;  /* 0x0000ffff1d037812 */ /* 0x000fc400078ec0ff */
[----:B------:R-:W3:Y:S01]  /*39010*/  LDL.LU R29, [R1+0x6c] ;  /* 0x00006c00011d7983 */ /* 0x000ee20000300800 */
[----:B------:R-:W-:-:S03]  /*39020*/  PRMT R13, R27, 0x3340, R4 ;  /* 0x000033401b0d7816 */ /* 0x000fc60000000004 */
[----:B------:R-:W-:Y:S04]  /*39030*/  STL [R1+0x3c], R10 ;  /* 0x00003c0a01007387 */ /* 0x000fe80000100800 */
[----:B------:R0:W-:Y:S04]  /*39040*/  STL [R1+0x38], R21 ;  /* 0x0000381501007387 */ /* 0x0001e80000100800 */
[----:B------:R1:W-:Y:S04]  /*39050*/  STL [R1+0x34], R25 ;  /* 0x0000341901007387 */ /* 0x0003e80000100800 */
[----:B------:R-:W-:Y:S04]  /*39060*/  STL [R1+0x28], R11 ;  /* 0x0000280b01007387 */ /* 0x000fe80000100800 */
[----:B------:R-:W-:Y:S01]  /*39070*/  STL [R1+0x20], R7 ;  /* 0x0000200701007387 */ /* 0x000fe20000100800 */
[----:B------:R-:W-:-:S03]  /*39080*/  PRMT R20, R14, 0x3340, R3 ;  /* 0x000033400e147816 */ /* 0x000fc60000000003 */
[----:B------:R4:W-:Y:S01]  /*39090*/  STL [R1+0x10], R22 ;  /* 0x0000101601007387 */ /* 0x0009e20000100800 */
[----:B0-----:R-:W-:Y:S02]  /*390a0*/  PRMT R21, R21, 0x3340, R25 ;  /* 0x0000334015157816 */ /* 0x001fe40000000019 */
[----:B------:R-:W-:Y:S01]  /*390b0*/  PRMT R10, R10, 0x3340, R1 ;  /* 0x000033400a0a7816 */ /* 0x000fe20000000001 */
[----:B------:R-:W-:Y:S04]  /*390c0*/  STL [R1+0x50], R12 ;  /* 0x0000500c01007387 */ /* 0x000fe80000100800 */
[----:B-1----:R-:W5:Y:S01]  /*390d0*/  LDL.LU R25, [R1+0x1a48] ;  /* 0x001a480001197983 */ /* 0x002f620000300800 */
[----:B----4-:R-:W-:Y:S02]  /*390e0*/  PRMT R22, R7, 0x3340, R22 ;  /* 0x0000334007167816 */ /* 0x010fe40000000016 */
[----:B------:R-:W-:-:S02]  /*390f0*/  PRMT R7, R13, 0x5410, R2 ;  /* 0x000054100d077816 */ /* 0x000fc40000000002 */
[----:B------:R-:W4:Y:S04]  /*39100*/  LDL.LU R13, [R1+0x64] ;  /* 0x00006400010d7983 */ /* 0x000f280000300800 */
[----:B------:R-:W5:Y:S04]  /*39110*/  LDL.LU R2, [R1+0x44] ;  /* 0x0000440001027983 */ /* 0x000f680000300800 */
[----:B------:R0:W-:Y:S02]  /*39120*/  STL [R1+0xc0], R7 ;  /* 0x0000c00701007387 */ /* 0x0001e40000100800 */
[----:B0-----:R-:W-:-:S02]  /*39130*/  PRMT R7, R20, 0x5410, R10 ;  /* 0x0000541014077816 */ /* 0x001fc4000000000a */
[----:B------:R-:W5:Y:S04]  /*39140*/  LDL.LU R20, [R1+0xd4] ;  /* 0x0000d40001147983 */ /* 0x000f680000300800 */
[----:B------:R-:W5:Y:S01]  /*39150*/  LDL.LU R10, [R1+0x48] ;  /* 0x00004800010a7983 */ /* 0x000f620000300800 */
[--C-:B------:R-:W-:Y:S02]  /*39160*/  PRMT R11, R11, 0x3340, R1.reuse ;  /* 0x000033400b0b7816 */ /* 0x100fe40000000001 */
[----:B------:R-:W-:Y:S01]  /*39170*/  PRMT R12, R12, 0x3340, R1 ;  /* 0x000033400c0c7816 */ /* 0x000fe20000000001 */
[----:B------:R0:W-:Y:S01]  /*39180*/  STL [R1+0xbc], R7 ;  /* 0x0000bc0701007387 */ /* 0x0001e20000100800 */
[----:B------:R-:W-:Y:S02]  /*39190*/  PRMT R11, R21, 0x5410, R11 ;  /* 0x00005410150b7816 */ /* 0x000fe4000000000b */
[----:B------:R-:W-:-:S02]  /*391a0*/  LOP3.LUT R26, R26, 0xffff, RZ, 0xc0, !PT ;  /* 0x0000ffff1a1a7812 */ /* 0x000fc400078ec0ff */
[----:B------:R-:W-:Y:S01]  /*391b0*/  LOP3.LUT R9, R9, 0xffff, RZ, 0xc0, !PT ;  /* 0x0000ffff09097812 */ /* 0x000fe200078ec0ff */
[----:B------:R1:W-:Y:S01]  /*391c0*/  STL [R1+0xb8], R11 ;  /* 0x0000b80b01007387 */ /* 0x0003e20000100800 */
[----:B0-----:R-:W-:-:S05]  /*391d0*/  PRMT R7, R22, 0x5410, R12 ;  /* 0x0000541016077816 */ /* 0x001fca000000000c */
[----:B------:R0:W-:Y:S01]  /*391e0*/  STL [R1+0xb4], R7 ;  /* 0x0000b40701007387 */ /* 0x0001e20000100800 */
[----:B------:R-:W-:Y:S02]  /*391f0*/  LOP3.LUT R23, R23, 0xffff, RZ, 0xc0, !PT ;  /* 0x0000ffff17177812 */ /* 0x000fe400078ec0ff */
[----:B-1----:R-:W-:Y:S02]  /*39200*/  LOP3.LUT R11, R0, 0xffff, RZ, 0xc0, !PT ;  /* 0x0000ffff000b7812 */ /* 0x002fe400078ec0ff */
[----:B------:R-:W-:Y:S01]  /*39210*/  LOP3.LUT R24, R24, 0xffff, RZ, 0xc0, !PT ;  /* 0x0000ffff18187812 */ /* 0x000fe200078ec0ff */
[----:B0-----:R-:W5:Y:S04]  /*39220*/  LDL.LU R7, [R1+0x7c] ;  /* 0x00007c0001077983 */ /* 0x001f680000300800 */
[----:B------:R-:W-:Y:S04]  /*39230*/  STL [R1+0x60], R26 ;  /* 0x0000601a01007387 */ /* 0x000fe80000100800 */
[----:B------:R-:W-:Y:S01]  /*39240*/  STL [R1+0x5c], R9 ;  /* 0x00005c0901007387 */ /* 0x000fe20000100800 */
[----:B--2---:R-:W-:-:S02]  /*39250*/  LOP3.LUT R21, R19, 0xffff, RZ, 0xc0, !PT ;  /* 0x0000ffff13157812 */ /* 0x004fc400078ec0ff */
[----:B---3--:R-:W-:Y:S02]  /*39260*/  LOP3.LUT R29, R29, 0xffff, RZ, 0xc0, !PT ;  /* 0x0000ffff1d1d7812 */ /* 0x008fe400078ec0ff */
[----:B----4-:R-:W-:Y:S02]  /*39270*/  LOP3.LUT R13, R13, 0xffff, RZ, 0xc0, !PT ;  /* 0x0000ffff0d0d7812 */ /* 0x010fe400078ec0ff */
[----:B-----5:R-:W-:Y:S02]  /*39280*/  LOP3.LUT R2, R2, 0xffff, RZ, 0xc0, !PT ;  /* 0x0000ffff02027812 */ /* 0x020fe400078ec0ff */
[----:B------:R-:W-:Y:S02]  /*39290*/  PRMT R0, R13, 0x3340, R1 ;  /* 0x000033400d007816 */ /* 0x000fe40000000001 */
[----:B------:R-:W-:Y:S02]  /*392a0*/  LOP3.LUT R20, R20, 0xffff, RZ, 0xc0, !PT ;  /* 0x0000ffff14147812 */ /* 0x000fe400078ec0ff */
[----:B------:R-:W-:-:S03]  /*392b0*/  LOP3.LUT R12, R10, 0xffff, RZ, 0xc0, !PT ;  /* 0x0000ffff0a0c7812 */ /* 0x000fc600078ec0ff */
[----:B------:R-:W-:Y:S01]  /*392c0*/  STL [R1+0x74], R20 ;  /* 0x0000741401007387 */ /* 0x000fe20000100800 */
[----:B------:R-:W-:-:S03]  /*392d0*/  LOP3.LUT R10, R25, 0xffff, RZ, 0xc0, !PT ;  /* 0x0000ffff190a7812 */ /* 0x000fc600078ec0ff */
[----:B------:R-:W2:Y:S04]  /*392e0*/  LDL.LU R19, [R1+0x54] ;  /* 0x0000540001137983 */ /* 0x000ea80000300800 */
[----:B------:R0:W-:Y:S01]  /*392f0*/  STL [R1], R21 ;  /* 0x0000001501007387 */ /* 0x0001e20000100800 */
[----:B------:R-:W-:-:S03]  /*39300*/  PRMT R22, R12, 0x3340, R2 ;  /* 0x000033400c167816 */ /* 0x000fc60000000002 */
[----:B------:R-:W3:Y:S04]  /*39310*/  LDL.LU R25, [R1+0x58] ;  /* 0x0000580001197983 */ /* 0x000ee80000300800 */
[----:B------:R1:W-:Y:S01]  /*39320*/  STL [R1+0x44], R10 ;  /* 0x0000440a01007387 */ /* 0x0003e20000100800 */
[----:B0-----:R-:W-:-:S03]  /*39330*/  PRMT R21, R21, 0x3340, R29 ;  /* 0x0000334015157816 */ /* 0x001fc6000000001d */
[----:B------:R0:W-:Y:S01]  /*39340*/  STL [R1+0x1c], R23 ;  /* 0x00001c1701007387 */ /* 0x0001e20000100800 */
[----:B------:R-:W-:-:S03]  /*39350*/  PRMT R21, R21, 0x5410, R0 ;  /* 0x0000541015157816 */ /* 0x000fc60000000000 */
[----:B------:R4:W-:Y:S01]  /*39360*/  STL [R1+0x4], R11 ;  /* 0x0000040b01007387 */ /* 0x0009e20000100800 */
[----:B-1----:R-:W-:-:S03]  /*39370*/  PRMT R10, R10, 0x3340, R1 ;  /* 0x000033400a0a7816 */ /* 0x002fc60000000001 */
[----:B------:R1:W-:Y:S01]  /*39380*/  STL [R1+0x8], R24 ;  /* 0x0000081801007387 */ /* 0x0003e20000100800 */
[----:B0-----:R-:W-:Y:S02]  /*39390*/  PRMT R23, R23, 0x3340, R24 ;  /* 0x0000334017177816 */ /* 0x001fe40000000018 */
[----:B------:R-:W-:Y:S02]  /*393a0*/  PRMT R22, R22, 0x5410, R10 ;  /* 0x0000541016167816 */ /* 0x000fe4000000000a */
[----:B----4-:R-:W-:Y:S02]  /*393b0*/  PRMT R11, R11, 0x3340, R1 ;  /* 0x000033400b0b7816 */ /* 0x010fe40000000001 */
[----:B-1----:R-:W-:Y:S02]  /*393c0*/  PRMT R24, R26, 0x3340, R9 ;  /* 0x000033401a187816 */ /* 0x002fe40000000009 */
[----:B------:R-:W4:Y:S01]  /*393d0*/  LDL.LU R9, [R1+0x1a44] ;  /* 0x001a440001097983 */ /* 0x000f220000300800 */
[----:B------:R-:W-:-:S03]  /*393e0*/  PRMT R23, R23, 0x5410, R11 ;  /* 0x0000541017177816 */ /* 0x000fc6000000000b */
[----:B------:R-:W5:Y:S04]  /*393f0*/  LDL.LU R26, [R1+0x1a40] ;  /* 0x001a4000011a7983 */ /* 0x000f680000300800 */
[----:B------:R-:W4:Y:S04]  /*39400*/  LDL.LU R0, [R1+0x9c] ;  /* 0x00009c0001007983 */ /* 0x000f280000300800 */
[----:B------:R0:W-:Y:S04]  /*39410*/  STL [R1+0xb0], R21 ;  /* 0x0000b01501007387 */ /* 0x0001e80000100800 */
[----:B0-----:R-:W5:Y:S04]  /*39420*/  LDL.LU R21, [R1+0x68] ;  /* 0x0000680001157983 */ /* 0x001f680000300800 */
[----:B------:R-:W5:Y:S04]  /*39430*/  LDL.LU R10, [R1+0xa0] ;  /* 0x0000a000010a7983 */ /* 0x000f680000300800 */
[----:B------:R0:W-:Y:S04]  /*39440*/  STL [R1+0xac], R22 ;  /* 0x0000ac1601007387 */ /* 0x0001e80000100800 */
[----:B0-----:R-:W5:Y:S04]  /*39450*/  LDL.LU R22, [R1+0x4c] ;  /* 0x00004c0001167983 */ /* 0x001f680000300800 */
[----:B------:R-:W5:Y:S04]  /*39460*/  LDL.LU R11, [R1+0x90] ;  /* 0x00009000010b7983 */ /* 0x000f680000300800 */
[----:B------:R0:W-:Y:S04]  /*39470*/  STL [R1+0xa8], R23 ;  /* 0x0000a81701007387 */ /* 0x0001e80000100800 */
[----:B0-----:R-:W5:Y:S01]  /*39480*/  LDL.LU R23, [R1+0x8c] ;  /* 0x00008c0001177983 */ /* 0x001f620000300800 */
[----:B------:R-:W-:-:S02]  /*39490*/  PRMT R20, R20, 0x3340, R1 ;  /* 0x0000334014147816 */ /* 0x000fc40000000001 */
[----:B------:R-:W-:Y:S02]  /*394a0*/  LOP3.LUT R7, R7, 0xffff, RZ, 0xc0, !PT ;  /* 0x0000ffff07077812 */ /* 0x000fe400078ec0ff */
[----:B------:R-:W-:-:S05]  /*394b0*/  PRMT R20, R24, 0x5410, R20 ;  /* 0x0000541018147816 */ /* 0x000fca0000000014 */
[----:B------:R0:W-:Y:S01]  /*394c0*/  STL [R1+0xa4], R20 ;  /* 0x0000a41401007387 */ /* 0x0001e20000100800 */
[----:B--2---:R-:W-:Y:S02]  /*394d0*/  LOP3.LUT R19, R19, 0xffff, RZ, 0xc0, !PT ;  /* 0x0000ffff13137812 */ /* 0x004fe400078ec0ff */
[----:B---3--:R-:W-:Y:S02]  /*394e0*/  LOP3.LUT R25, R25, 0xffff, RZ, 0xc0, !PT ;  /* 0x0000ffff19197812 */ /* 0x008fe400078ec0ff */
[----:B----4-:R-:W-:Y:S02]  /*394f0*/  LOP3.LUT R0, R0, 0xffff, RZ, 0xc0, !PT ;  /* 0x0000ffff00007812 */ /* 0x010fe400078ec0ff */
[----:B-----5:R-:W-:Y:S02]  /*39500*/  LOP3.LUT R21, R21, 0xffff, RZ, 0xc0, !PT ;  /* 0x0000ffff15157812 */ /* 0x020fe400078ec0ff */
[----:B------:R-:W-:Y:S02]  /*39510*/  LOP3.LUT R10, R10, 0xffff, RZ, 0xc0, !PT ;  /* 0x0000ffff0a0a7812 */ /* 0x000fe400078ec0ff */
[----:B------:R-:W-:-:S02]  /*39520*/  LOP3.LUT R22, R22, 0xffff, RZ, 0xc0, !PT ;  /* 0x0000ffff16167812 */ /* 0x000fc400078ec0ff */
[----:B------:R-:W-:-:S04]  /*39530*/  LOP3.LUT R11, R11, 0xffff, RZ, 0xc0, !PT ;  /* 0x0000ffff0b0b7812 */ /* 0x000fc800078ec0ff */
[----:B0-----:R-:W-:Y:S02]  /*39540*/  PRMT R20, R11, 0x3340, R1 ;  /* 0x000033400b147816 */ /* 0x001fe40000000001 */
[----:B------:R-:W-:Y:S02]  /*39550*/  LOP3.LUT R24, R23, 0xffff, RZ, 0xc0, !PT ;  /* 0x0000ffff17187812 */ /* 0x000fe400078ec0ff */
[----:B------:R-:W-:-:S03]  /*39560*/  PRMT R23, R10, 0x3340, R0 ;  /* 0x000033400a177816 */ /* 0x000fc60000000000 */
[----:B------:R0:W-:Y:S04]  /*39570*/  STL [R1+0x48], R24 ;  /* 0x0000481801007387 */ /* 0x0001e80000100800 */
[----:B------:R-:W-:Y:S04]  /*39580*/  STL [R1+0x64], R7 ;  /* 0x0000640701007387 */ /* 0x000fe80000100800 */
[----:B------:R-:W-:Y:S01]  /*39590*/  STL [R1+0x68], R21 ;  /* 0x0000681501007387 */ /* 0x000fe20000100800 */
[----:B0-----:R-:W-:-:S03]  /*395a0*/  PRMT R24, R24, 0x3340, R7 ;  /* 0x0000334018187816 */ /* 0x001fc60000000007 */
[----:B------:R0:W-:Y:S01]  /*395b0*/  STL [R1+0x58], R25 ;  /* 0x0000581901007387 */ /* 0x0001e20000100800 */
[----:B------:R-:W-:-:S03]  /*395c0*/  PRMT R23, R23, 0x5410, R20 ;  /* 0x0000541017177816 */ /* 0x000fc60000000014 */
[----:B------:R1:W-:Y:S04]  /*395d0*/  STL [R1+0x54], R19 ;  /* 0x0000541301007387 */ /* 0x0003e80000100800 */
[----:B------:R-:W-:Y:S01]  /*395e0*/  STL [R1+0x4c], R22 ;  /* 0x00004c1601007387 */ /* 0x000fe20000100800 */
[----:B0-----:R-:W-:-:S03]  /*395f0*/  PRMT R25, R25, 0x3340, R19 ;  /* 0x0000334019197816 */ /* 0x001fc60000000013 */
[----:B------:R-:W2:Y:S04]  /*39600*/  LDL.LU R7, [R1+0x1a3c] ;  /* 0x001a3c0001077983 */ /* 0x000ea80000300800 */
[----:B-1----:R-:W3:Y:S04]  /*39610*/  LDL.LU R19, [R1+0x1a38] ;  /* 0x001a380001137983 */ /* 0x002ee80000300800 */
[----:B------:R-:W4:Y:S01]  /*39620*/  LDL.LU R20, [R1+0xc] ;  /* 0x00000c0001147983 */ /* 0x000f220000300800 */
[----:B------:R-:W-:-:S03]  /*39630*/  PRMT R21, R21, 0x3340, R1 ;  /* 0x0000334015157816 */ /* 0x000fc60000000001 */
[----:B------:R0:W-:Y:S01]  /*39640*/  STL [R1+0xa0], R23 ;  /* 0x0000a01701007387 */ /* 0x0001e20000100800 */
[----:B------:R-:W-:-:S03]  /*39650*/  PRMT R24, R24, 0x5410, R21 ;  /* 0x0000541018187816 */ /* 0x000fc60000000015 */
[----:B0-----:R-:W5:Y:S04]  /*39660*/  LDL.LU R23, [R1+0x2c] ;  /* 0x00002c0001177983 */ /* 0x001f680000300800 */
[----:B------:R-:W2:Y:S01]  /*39670*/  LDL.LU R21, [R1+0x30] ;  /* 0x0000300001157983 */ /* 0x000ea20000300800 */
[----:B------:R-:W-:Y:S02]  /*39680*/  SHF.R.U32.HI R9, RZ, 0x8, R9 ;  /* 0x00000008ff097819 */ /* 0x000fe40000011609 */
[----:B------:R-:W-:Y:S02]  /*39690*/  SHF.R.U32.HI R26, RZ, 0x8, R26 ;  /* 0x00000008ff1a7819 */ /* 0x000fe4000001161a */
[----:B------:R-:W-:Y:S01]  /*396a0*/  PRMT R22, R22, 0x3340, R1 ;  /* 0x0000334016167816 */ /* 0x000fe20000000001 */
[----:B------:R0:W-:Y:S01]  /*396b0*/  STL [R1+0x9c], R24 ;  /* 0x00009c1801007387 */ /* 0x0001e20000100800 */
[----:B------:R-:W-:-:S02]  /*396c0*/  LOP3.LUT R26, R26, 0xffff, RZ, 0xc0, !PT ;  /* 0x0000ffff1a1a7812 */ /* 0x000fc400078ec0ff */
[----:B------:R-:W-:Y:S02]  /*396d0*/  LOP3.LUT R9, R9, 0xffff, RZ, 0xc0, !PT ;  /* 0x0000ffff09097812 */ /* 0x000fe400078ec0ff */
[----:B------:R-:W-:Y:S02]  /*396e0*/  SHF.R.U32.HI R28, RZ, 0x8, R28 ;  /* 0x00000008ff1c7819 */ /* 0x000fe4000001161c */
[----:B0-----:R-:W-:Y:S02]  /*396f0*/  PRMT R24, R25, 0x5410, R22 ;  /* 0x0000541019187816 */ /* 0x001fe40000000016 */
[----:B------:R-:W-:Y:S02]  /*39700*/  PRMT R22, R9, 0x3340, R26 ;  /* 0x0000334009167816 */ /* 0x000fe4000000001a */
[----:B------:R-:W-:Y:S01]  /*39710*/  SHF.R.U32.HI R8, RZ, 0x8, R8 ;  /* 0x00000008ff087819 */ /* 0x000fe20000011608 */
[----:B------:R-:W-:Y:S01]  /*39720*/  STL [R1+0x98], R24 ;  /* 0x0000981801007387 */ /* 0x000fe20000100800 */
[----:B------:R-:W-:-:S02]  /*39730*/  SHF.R.U32.HI R18, RZ, 0x8, R18 ;  /* 0x00000008ff127819 */ /* 0x000fc40000011612 */
[----:B------:R-:W-:Y:S02]  /*39740*/  SHF.R.U32.HI R6, RZ, 0x8, R6 ;  /* 0x00000008ff067819 */ /* 0x000fe40000011606 */
[----:B------:R-:W-:Y:S02]  /*39750*/  LOP3.LUT R8, R8, 0xffff, RZ, 0xc0, !PT ;  /* 0x0000ffff08087812 */ /* 0x000fe400078ec0ff */
[----:B------:R-:W-:Y:S02]  /*39760*/  LOP3.LUT R28, R28, 0xffff, RZ, 0xc0, !PT ;  /* 0x0000ffff1c1c7812 */ /* 0x000fe400078ec0ff */
[----:B------:R-:W-:Y:S02]  /*39770*/  LOP3.LUT R6, R6, 0xffff, RZ, 0xc0, !PT ;  /* 0x0000ffff06067812 */ /* 0x000fe400078ec0ff */
[----:B------:R-:W-:-:S04]  /*39780*/  LOP3.LUT R18, R18, 0xffff, RZ, 0xc0, !PT ;  /* 0x0000ffff12127812 */ /* 0x000fc800078ec0ff */
[----:B------:R-:W-:Y:S02]  /*39790*/  PRMT R6, R18, 0x3340, R6 ;  /* 0x0000334012067816 */ /* 0x000fe40000000006 */
[----:B------:R-:W-:Y:S02]  /*397a0*/  SHF.R.U32.HI R16, RZ, 0x8, R16 ;  /* 0x00000008ff107819 */ /* 0x000fe40000011610 */
[----:B------:R-:W-:Y:S02]  /*397b0*/  SHF.R.U32.HI R5, RZ, 0x8, R5 ;  /* 0x00000008ff057819 */ /* 0x000fe40000011605 */
[----:B------:R-:W-:Y:S02]  /*397c0*/  SHF.R.U32.HI R17, RZ, 0x8, R17 ;  /* 0x00000008ff117819 */ /* 0x000fe40000011611 */
[----:B------:R-:W-:Y:S02]  /*397d0*/  LOP3.LUT R5, R5, 0xffff, RZ, 0xc0, !PT ;  /* 0x0000ffff05057812 */ /* 0x000fe400078ec0ff */
[----:B------:R-:W-:-:S02]  /*397e0*/  LOP3.LUT R16, R16, 0xffff, RZ, 0xc0, !PT ;  /* 0x0000ffff10107812 */ /* 0x000fc400078ec0ff */
[----:B------:R-:W-:Y:S02]  /*397f0*/  LOP3.LUT R17, R17, 0xffff, RZ, 0xc0, !PT ;  /* 0x0000ffff11117812 */ /* 0x000fe400078ec0ff */
[----:B------:R-:W-:Y:S02]  /*39800*/  PRMT R5, R16, 0x3340, R5 ;  /* 0x0000334010057816 */ /* 0x000fe40000000005 */
[----:B---3--:R-:W-:Y:S02]  /*39810*/  SHF.R.U32.HI R19, RZ, 0x8, R19 ;  /* 0x00000008ff137819 */ /* 0x008fe40000011613 */
[----:B----4-:R-:W-:Y:S02]  /*39820*/  SHF.R.U32.HI R9, RZ, 0x8, R20 ;  /* 0x00000008ff097819 */ /* 0x010fe40000011614 */
[----:B------:R-:W3:Y:S02]  /*39830*/  LDL.LU R20, [R1+0x40] ;  /* 0x0000400001147983 */ /* 0x000ee40000300800 */
[----:B------:R-:W-:-:S02]  /*39840*/  LOP3.LUT R9, R9, 0xffff, RZ, 0xc0, !PT ;  /* 0x0000ffff09097812 */ /* 0x000fc400078ec0ff */
[----:B------:R-:W-:Y:S01]  /*39850*/  LOP3.LUT R19, R19, 0xffff, RZ, 0xc0, !PT ;  /* 0x0000ffff13137812 */ /* 0x000fe200078ec0ff */
[----:B------:R0:W-:Y:S02]  /*39860*/  STL [R1+0x94], R22 ;  /* 0x0000941601007387 */ /* 0x0001e40000100800 */
[--C-:B0-----:R-:W-:Y:S02]  /*39870*/  PRMT R22, R9, 0x3340, R1.reuse ;  /* 0x0000334009167816 */ /* 0x101fe40000000001 */
[----:B------:R-:W-:Y:S02]  /*39880*/  PRMT R9, R28, 0x3340, R8 ;  /* 0x000033401c097816 */ /* 0x000fe40000000008 */
[----:B------:R-:W-:Y:S01]  /*39890*/  PRMT R8, R19, 0x3340, R1 ;  /* 0x0000334013087816 */ /* 0x000fe20000000001 */
[----:B------:R-:W-:Y:S04]  /*398a0*/  STL [R1+0x90], R22 ;  /* 0x0000901601007387 */ /* 0x000fe80000100800 */
[----:B------:R0:W-:Y:S04]  /*398b0*/  STL [R1+0x8c], R9 ;  /* 0x00008c0901007387 */ /* 0x0001e80000100800 */
[----:B------:R-:W-:Y:S04]  /*398c0*/  STL [R1+0x88], R8 ;  /* 0x0000880801007387 */ /* 0x000fe80000100800 */
[----:B------:R1:W-:Y:S04]  /*398d0*/  STL [R1+0x84], R6 ;  /* 0x0000840601007387 */ /* 0x0003e80000100800 */
[----:B0-----:R-:W4:Y:S04]  /*398e0*/  LDL.LU R9, [R1+0x3c] ;  /* 0x00003c0001097983 */ /* 0x001f280000300800 */
[----:B------:R-:W4:Y:S01]  /*398f0*/  LDL.LU R26, [R1+0x38] ;  /* 0x00003800011a7983 */ /* 0x000f220000300800 */
[----:B--2---:R-:W-:-:S03]  /*39900*/  SHF.R.U32.HI R7, RZ, 0x8, R7 ;  /* 0x00000008ff077819 */ /* 0x004fc60000011607 */
[----:B------:R-:W2:Y:S01]  /*39910*/  LDL.LU R25, [R1+0x34] ;  /* 0x0000340001197983 */ /* 0x000ea20000300800 */
[----:B-1----:R-:W-:-:S03]  /*39920*/  SHF.R.U32.HI R6, RZ, 0x8, R21 ;  /* 0x00000008ff067819 */ /* 0x002fc60000011615 */
[----:B------:R-:W2:Y:S01]  /*39930*/  LDL.LU R22, [R1+0x28] ;  /* 0x0000280001167983 */ /* 0x000ea20000300800 */
[----:B------:R-:W-:-:S03]  /*39940*/  LOP3.LUT R7, R7, 0xffff, RZ, 0xc0, !PT ;  /* 0x0000ffff07077812 */ /* 0x000fc600078ec0ff */
[----:B------:R-:W2:Y:S04]  /*39950*/  LDL.LU R24, [R1+0x20] ;  /* 0x0000200001187983 */ /* 0x000ea80000300800 */
[----:B------:R-:W2:Y:S01]  /*39960*/  LDL.LU R21, [R1+0x10] ;  /* 0x0000100001157983 */ /* 0x000ea20000300800 */
[--C-:B------:R-:W-:Y:S02]  /*39970*/  PRMT R18, R7, 0x3340, R1.reuse ;  /* 0x0000334007127816 */ /* 0x100fe40000000001 */
[----:B------:R-:W-:-:S03]  /*39980*/  PRMT R7, R17, 0x3340, R1 ;  /* 0x0000334011077816 */ /* 0x000fc60000000001 */
[----:B------:R-:W-:Y:S01]  /*39990*/  STL [R1+0x80], R18 ;  /* 0x0000801201007387 */ /* 0x000fe20000100800 */
[----:B-----5:R-:W-:-:S03]  /*399a0*/  SHF.R.U32.HI R8, RZ, 0x8, R23 ;  /* 0x00000008ff087819 */ /* 0x020fc60000011617 */
[----:B------:R-:W-:Y:S04]  /*399b0*/  STL [R1+0x7c], R5 ;  /* 0x00007c0501007387 */ /* 0x000fe80000100800 */
[----:B------:R-:W-:Y:S04]  /*399c0*/  STL [R1+0x78], R7 ;  /* 0x0000780701007387 */ /* 0x000fe80000100800 */
[----:B------:R-:W5:Y:S01]  /*399d0*/  LDL.LU R23, [R1+0x50] ;  /* 0x0000500001177983 */ /* 0x000f620000300800 */
[----:B------:R-:W-:Y:S02]  /*399e0*/  LOP3.LUT R8, R8, 0xffff, RZ, 0xc0, !PT ;  /* 0x0000ffff08087812 */ /* 0x000fe400078ec0ff */
[----:B------:R-:W-:-:S02]  /*399f0*/  LOP3.LUT R6, R6, 0xffff, RZ, 0xc0, !PT ;  /* 0x0000ffff06067812 */ /* 0x000fc400078ec0ff */
[----:B------:R-:W-:Y:S02]  /*39a00*/  SHF.R.U32.HI R27, RZ, 0x8, R27 ;  /* 0x00000008ff1b7819 */ /* 0x000fe4000001161b */
[----:B------:R-:W-:Y:S02]  /*39a10*/  PRMT R6, R6, 0x3340, R8 ;  /* 0x0000334006067816 */ /* 0x000fe40000000008 */
[----:B------:R-:W-:Y:S02]  /*39a20*/  SHF.R.U32.HI R4, RZ, 0x8, R4 ;  /* 0x00000008ff047819 */ /* 0x000fe40000011604 */
[----:B------:R-:W-:Y:S01]  /*39a30*/  SHF.R.U32.HI R3, RZ, 0x8, R3 ;  /* 0x00000008ff037819 */ /* 0x000fe20000011603 */
[----:B------:R0:W-:Y:S01]  /*39a40*/  STL [R1+0x6c], R6 ;  /* 0x00006c0601007387 */ /* 0x0001e20000100800 */
[----:B------:R-:W-:Y:S02]  /*39a50*/  LOP3.LUT R4, R4, 0xffff, RZ, 0xc0, !PT ;  /* 0x0000ffff04047812 */ /* 0x000fe400078ec0ff */
[----:B------:R-:W-:-:S02]  /*39a60*/  LOP3.LUT R27, R27, 0xffff, RZ, 0xc0, !PT ;  /* 0x0000ffff1b1b7812 */ /* 0x000fc400078ec0ff */
[----:B------:R-:W-:Y:S02]  /*39a70*/  SHF.R.U32.HI R15, RZ, 0x8, R15 ;  /* 0x00000008ff0f7819 */ /* 0x000fe4000001160f */
[----:B------:R-:W-:Y:S02]  /*39a80*/  SHF.R.U32.HI R14, RZ, 0x8, R14 ;  /* 0x00000008ff0e7819 */ /* 0x000fe4000001160e */
[----:B0-----:R-:W-:Y:S02]  /*39a90*/  LOP3.LUT R6, R3, 0xffff, RZ, 0xc0, !PT ;  /* 0x0000ffff03067812 */ /* 0x001fe400078ec0ff */
[----:B------:R-:W-:Y:S02]  /*39aa0*/  PRMT R4, R27, 0x3340, R4 ;  /* 0x000033401b047816 */ /* 0x000fe40000000004 */
[----:B------:R-:W-:Y:S02]  /*39ab0*/  LOP3.LUT R15, R15, 0xffff, RZ, 0xc0, !PT ;  /* 0x0000ffff0f0f7812 */ /* 0x000fe400078ec0ff */
[----:B------:R-:W-:-:S02]  /*39ac0*/  LOP3.LUT R14, R14, 0xffff, RZ, 0xc0, !PT ;  /* 0x0000ffff0e0e7812 */ /* 0x000fc400078ec0ff */
[----:B---3--:R-:W-:Y:S02]  /*39ad0*/  SHF.R.U32.HI R5, RZ, 0x8, R20 ;  /* 0x00000008ff057819 */ /* 0x008fe40000011614 */
[----:B------:R-:W3:Y:S02]  /*39ae0*/  LDL.LU R20, [R1] ;  /* 0x0000000001147983 */ /* 0x000ee40000300800 */
[----:B------:R-:W-:-:S04]  /*39af0*/  LOP3.LUT R5, R5, 0xffff, RZ, 0xc0, !PT ;  /* 0x0000ffff05057812 */ /* 0x000fc800078ec0ff */
[--C-:B------:R-:W-:Y:S02]  /*39b00*/  PRMT R3, R5, 0x3340, R1.reuse ;  /* 0x0000334005037816 */ /* 0x100fe40000000001 */
[----:B------:R-:W-:-:S03]  /*39b10*/  PRMT R5, R15, 0x3340, R1 ;  /* 0x000033400f057816 */ /* 0x000fc60000000001 */
[----:B------:R0:W-:Y:S04]  /*39b20*/  STL [R1+0x19f8], R3 ;  /* 0x0019f80301007387 */ /* 0x0001e80000100800 */
[----:B------:R4:W-:Y:S01]  /*39b30*/  STL [R1+0x18], R4 ;  /* 0x0000180401007387 */ /* 0x0009e20000100800 */
[----:B0-----:R-:W-:-:S03]  /*39b40*/  PRMT R3, R14, 0x3340, R6 ;  /* 0x000033400e037816 */ /* 0x001fc60000000006 */
[----:B------:R-:W-:Y:S04]  /*39b50*/  STL [R1+0x14], R5 ;  /* 0x0000140501007387 */ /* 0x000fe80000100800 */
[----:B------:R0:W-:Y:S04]  /*39b60*/  STL [R1+0x24], R3 ;  /* 0x0000240301007387 */ /* 0x0001e80000100800 */
[----:B------:R-:W3:Y:S01]  /*39b70*/  LDL.LU R17, [R1+0x44] ;  /* 0x0000440001117983 */ /* 0x000ee20000300800 */
[----:B----4-:R-:W-:-:S03]  /*39b80*/  SHF.R.U32.HI R4, RZ, 0x8, R9 ;  /* 0x00000008ff047819 */ /* 0x010fc60000011609 */
[----:B------:R-:W4:Y:S01]  /*39b90*/  LDL.LU R16, [R1+0x1c] ;  /* 0x00001c0001107983 */ /* 0x000f220000300800 */
[----:B------:R-:W-:-:S04]  /*39ba0*/  LOP3.LUT R4, R4, 0xffff, RZ, 0xc0, !PT ;  /* 0x0000ffff04047812 */ /* 0x000fc800078ec0ff */
[----:B0-----:R-:W-:Y:S02]  /*39bb0*/  PRMT R3, R4, 0x3340, R1 ;  /* 0x0000334004037816 */ /* 0x001fe40000000001 */
[----:B------:R-:W-:-:S03]  /*39bc0*/  SHF.R.U32.HI R5, RZ, 0x8, R26 ;  /* 0x00000008ff057819 */ /* 0x000fc6000001161a */
[----:B------:R0:W-:Y:S04]  /*39bd0*/  STL [R1+0x20], R3 ;  /* 0x0000200301007387 */ /* 0x0001e80000100800 */
[----:B------:R-:W4:Y:S04]  /*39be0*/  LDL.LU R28, [R1+0x8] ;  /* 0x00000800011c7983 */ /* 0x000f280000300800 */
[----:B------:R-:W4:Y:S01]  /*39bf0*/  LDL.LU R26, [R1+0x4] ;  /* 0x00000400011a7983 */ /* 0x000f220000300800 */
[----:B--2---:R-:W-:Y:S02]  /*39c00*/  SHF.R.U32.HI R6, RZ, 0x8, R25 ;  /* 0x00000008ff067819 */ /* 0x004fe40000011619 */
[----:B------:R-:W-:Y:S01]  /*39c10*/  SHF.R.U32.HI R7, RZ, 0x8, R22 ;  /* 0x00000008ff077819 */ /* 0x000fe20000011616 */
[----:B------:R-:W2:Y:S01]  /*39c20*/  LDL.LU R25, [R1+0x60] ;  /* 0x0000600001197983 */ /* 0x000ea20000300800 */
[----:B------:R-:W-:-:S02]  /*39c30*/  SHF.R.U32.HI R8, RZ, 0x8, R24 ;  /* 0x00000008ff087819 */ /* 0x000fc40000011618 */
[----:B------:R-:W-:Y:S01]  /*39c40*/  SHF.R.U32.HI R9, RZ, 0x8, R21 ;  /* 0x00000008ff097819 */ /* 0x000fe20000011615 */
[----:B------:R-:W2:Y:S01]  /*39c50*/  LDL.LU R24, [R1+0x5c] ;  /* 0x00005c0001187983 */ /* 0x000ea20000300800 */
[----:B------:R-:W-:Y:S02]  /*39c60*/  LOP3.LUT R6, R6, 0xffff, RZ, 0xc0, !PT ;  /* 0x0000ffff06067812 */ /* 0x000fe400078ec0ff */
[----:B------:R-:W-:Y:S02]  /*39c70*/  LOP3.LUT R5, R5, 0xffff, RZ, 0xc0, !PT ;  /* 0x0000ffff05057812 */ /* 0x000fe400078ec0ff */
[----:B------:R-:W-:Y:S02]  /*39c80*/  LOP3.LUT R7, R7, 0xffff, RZ, 0xc0, !PT ;  /* 0x0000ffff07077812 */ /* 0x000fe400078ec0ff */
[----:B------:R-:W-:Y:S02]  /*39c90*/  LOP3.LUT R9, R9, 0xffff, RZ, 0xc0, !PT ;  /* 0x0000ffff09097812 */ /* 0x000fe400078ec0ff */
[----:B------:R-:W-:-:S02]  /*39ca0*/  LOP3.LUT R8, R8, 0xffff, RZ, 0xc0, !PT ;  /* 0x0000ffff08087812 */ /* 0x000fc400078ec0ff */
[----:B------:R-:W-:Y:S02]  /*39cb0*/  PRMT R4, R5, 0x3340, R6 ;  /* 0x0000334005047816 */ /* 0x000fe40000000006 */
[----:B------:R-:W-:Y:S02]  /*39cc0*/  PRMT R5, R7, 0x3340, R1 ;  /* 0x0000334007057816 */ /* 0x000fe40000000001 */
[----:B0-----:R-:W-:Y:S01]  /*39cd0*/  PRMT R3, R8, 0x3340, R9 ;  /* 0x0000334008037816 */ /* 0x001fe20000000009 */
[----:B------:R5:W-:Y:S04]  /*39ce0*/  STL [R1+0x34], R4 ;  /* 0x0000340401007387 */ /* 0x000be80000100800 */
[----:B------:R-:W-:Y:S04]  /*39cf0*/  STL [R1+0x30], R5 ;  /* 0x0000300501007387 */ /* 0x000fe80000100800 */
[----:B------:R0:W-:Y:S01]  /*39d00*/  STL [R1+0x3c], R3 ;  /* 0x00003c0301007387 */ /* 0x0001e20000100800 */
[----:B-----5:R-:W-:-:S03]  /*39d10*/  SHF.R.U32.HI R4, RZ, 0x8, R23 ;  /* 0x00000008ff047819 */ /* 0x020fc60000011617 */
[----:B------:R-:W5:Y:S04]  /*39d20*/  LDL.LU R23, [R1+0x74] ;  /* 0x0000740001177983 */ /* 0x000f680000300800 */
[----:B------:R-:W5:Y:S04]  /*39d30*/  LDL.LU R18, [R1+0x48] ;  /* 0x0000480001127983 */ /* 0x000f680000300800 */
[----:B------:R-:W5:Y:S01]  /*39d40*/  LDL.LU R19, [R1+0x64] ;  /* 0x0000640001137983 */ /* 0x000f620000300800 */
[----:B------:R-:W-:Y:S02]  /*39d50*/  SHF.R.U32.HI R29, RZ, 0x8, R29 ;  /* 0x00000008ff1d7819 */ /* 0x000fe4000001161d */
[----:B------:R-:W-:-:S02]  /*39d60*/  SHF.R.U32.HI R13, RZ, 0x8, R13 ;  /* 0x00000008ff0d7819 */ /* 0x000fc4000001160d */
[----:B------:R-:W-:Y:S02]  /*39d70*/  SHF.R.U32.HI R12, RZ, 0x8, R12 ;  /* 0x00000008ff0c7819 */ /* 0x000fe4000001160c */
[----:B------:R-:W-:Y:S02]  /*39d80*/  SHF.R.U32.HI R2, RZ, 0x8, R2 ;  /* 0x00000008ff027819 */ /* 0x000fe40000011602 */
[----:B------:R-:W-:Y:S02]  /*39d90*/  LOP3.LUT R4, R4, 0xffff, RZ, 0xc0, !PT ;  /* 0x0000ffff04047812 */ /* 0x000fe400078ec0ff */
[----:B------:R-:W-:Y:S02]  /*39da0*/  LOP3.LUT R22, R29, 0xffff, RZ, 0xc0, !PT ;  /* 0x0000ffff1d167812 */ /* 0x000fe400078ec0ff */
[----:B------:R-:W-:Y:S02]  /*39db0*/  LOP3.LUT R13, R13, 0xffff, RZ, 0xc0, !PT ;  /* 0x0000ffff0d0d7812 */ /* 0x000fe400078ec0ff */
[----:B------:R-:W-:-:S02]  /*39dc0*/  LOP3.LUT R2, R2, 0xffff, RZ, 0xc0, !PT ;  /* 0x0000ffff02027812 */ /* 0x000fc400078ec0ff */
[----:B------:R-:W-:Y:S02]  /*39dd0*/  LOP3.LUT R12, R12, 0xffff, RZ, 0xc0, !PT ;  /* 0x0000ffff0c0c7812 */ /* 0x000fe400078ec0ff */
[----:B------:R-:W-:Y:S02]  /*39de0*/  PRMT R21, R4, 0x3340, R1 ;  /* 0x0000334004157816 */ /* 0x000fe40000000001 */
[----:B0-----:R-:W-:-:S03]  /*39df0*/  PRMT R3, R12, 0x3340, R2 ;  /* 0x000033400c037816 */ /* 0x001fc60000000002 */
[----:B------:R-:W-:Y:S01]  /*39e00*/  STL [R1+0x19fc], R21 ;  /* 0x0019fc1501007387 */ /* 0x000fe20000100800 */
[----:B---3--:R-:W-:-:S04]  /*39e10*/  SHF.R.U32.HI R5, RZ, 0x8, R20 ;  /* 0x00000008ff057819 */ /* 0x008fc80000011614 */
[----:B------:R-:W-:Y:S02]  /*39e20*/  LOP3.LUT R5, R5, 0xffff, RZ, 0xc0, !PT ;  /* 0x0000ffff05057812 */ /* 0x000fe400078ec0ff */
[----:B------:R-:W-:Y:S02]  /*39e30*/  PRMT R20, R13, 0x3340, R1 ;  /* 0x000033400d147816 */ /* 0x000fe40000000001 */
[----:B------:R-:W-:-:S05]  /*39e40*/  PRMT R22, R5, 0x3340, R22 ;  /* 0x0000334005167816 */ /* 0x000fca0000000016 */
[----:B------:R-:W-:Y:S04]  /*39e50*/  STL [R1+0x1a00], R22 ;  /* 0x001a001601007387 */ /* 0x000fe80000100800 */
[----:B------:R-:W-:Y:S04]  /*39e60*/  STL [R1+0x1a04], R20 ;  /* 0x001a041401007387 */ /* 0x000fe80000100800 */
[----:B------:R0:W-:Y:S01]  /*39e70*/  STL [R1+0x10], R3 ;  /* 0x0000100301007387 */ /* 0x0001e20000100800 */
[----:B------:R-:W-:Y:S02]  /*39e80*/  SHF.R.U32.HI R2, RZ, 0x8, R17 ;  /* 0x00000008ff027819 */ /* 0x000fe40000011611 */
[----:B----4-:R-:W-:-:S02]  /*39e90*/  SHF.R.U32.HI R4, RZ, 0x8, R16 ;  /* 0x00000008ff047819 */ /* 0x010fc40000011610 */
[----:B------:R-:W-:Y:S02]  /*39ea0*/  LOP3.LUT R2, R2, 0xffff, RZ, 0xc0, !PT ;  /* 0x0000ffff02027812 */ /* 0x000fe400078ec0ff */
[----:B------:R-:W-:Y:S02]  /*39eb0*/  LOP3.LUT R4, R4, 0xffff, RZ, 0xc0, !PT ;  /* 0x0000ffff04047812 */ /* 0x000fe400078ec0ff */
[----:B------:R-:W-:Y:S02]  /*39ec0*/  PRMT R2, R2, 0x3340, R1 ;  /* 0x0000334002027816 */ /* 0x000fe40000000001 */
[----:B------:R-:W-:Y:S02]  /*39ed0*/  SHF.R.U32.HI R6, RZ, 0x8, R26 ;  /* 0x00000008ff067819 */ /* 0x000fe4000001161a */
[----:B------:R-:W3:Y:S04]  /*39ee0*/  LDL.LU R26, [R1+0x68] ;  /* 0x00006800011a7983 */ /* 0x000ee80000300800 */
[----:B0-----:R-:W4:Y:S04]  /*39ef0*/  LDL.LU R3, [R1+0x54] ;  /* 0x0000540001037983 */ /* 0x001f280000300800 */
[----:B------:R-:W4:Y:S04]  /*39f00*/  LDL.LU R17, [R1+0x58] ;  /* 0x0000580001117983 */ /* 0x000f280000300800 */
[----:B------:R-:W4:Y:S01]  /*39f10*/  LDL.LU R16, [R1+0x4c] ;  /* 0x00004c0001107983 */ /* 0x000f220000300800 */
[----:B------:R-:W-:-:S02]  /*39f20*/  SHF.R.U32.HI R5, RZ, 0x8, R28 ;  /* 0x00000008ff057819 */ /* 0x000fc4000001161c */
[----:B--2---:R-:W-:Y:S02]  /*39f30*/  SHF.R.U32.HI R7, RZ, 0x8, R25 ;  /* 0x00000008ff077819 */ /* 0x004fe40000011619 */
[----:B------:R-:W-:Y:S02]  /*39f40*/  SHF.R.U32.HI R8, RZ, 0x8, R24 ;  /* 0x00000008ff087819 */ /* 0x000fe40000011618 */
[----:B------:R-:W-:Y:S02]  /*39f50*/  LOP3.LUT R5, R5, 0xffff, RZ, 0xc0, !PT ;  /* 0x0000ffff05057812 */ /* 0x000fe400078ec0ff */
[----:B------:R-:W-:Y:S02]  /*39f60*/  LOP3.LUT R6, R6, 0xffff, RZ, 0xc0, !PT ;  /* 0x0000ffff06067812 */ /* 0x000fe400078ec0ff */
[----:B------:R-:W-:Y:S02]  /*39f70*/  LOP3.LUT R8, R8, 0xffff, RZ, 0xc0, !PT ;  /* 0x0000ffff08087812 */ /* 0x000fe400078ec0ff */
[----:B------:R-:W-:Y:S01]  /*39f80*/  LOP3.LUT R7, R7, 0xffff, RZ, 0xc0, !PT ;  /* 0x0000ffff07077812 */ /* 0x000fe200078ec0ff */
[----:B------:R0:W-:Y:S01]  /*39f90*/  STL [R1+0x1a08], R2 ;  /* 0x001a080201007387 */ /* 0x0001e20000100800 */
[----:B------:R-:W-:-:S02]  /*39fa0*/  PRMT R29, R4, 0x3340, R5 ;  /* 0x00003340041d7816 */ /* 0x000fc40000000005 */
[----:B------:R-:W-:-:S03]  /*39fb0*/  PRMT R28, R6, 0x3340, R1 ;  /* 0x00003340061c7816 */ /* 0x000fc60000000001 */
[----:B------:R-:W-:Y:S01]  /*39fc0*/  STL [R1+0x1a0c], R29 ;  /* 0x001a0c1d01007387 */ /* 0x000fe20000100800 */
[----:B0-----:R-:W-:-:S03]  /*39fd0*/  PRMT R2, R7, 0x3340, R8 ;  /* 0x0000334007027816 */ /* 0x001fc60000000008 */
[----:B------:R-:W-:Y:S04]  /*39fe0*/  STL [R1+0x1a10], R28 ;  /* 0x001a101c01007387 */ /* 0x000fe80000100800 */
[----:B------:R0:W-:Y:S01]  /*39ff0*/  STL [R1+0xc], R2 ;  /* 0x00000c0201007387 */ /* 0x0001e20000100800 */
[----:B-----5:R-:W-:-:S03]  /*3a000*/  SHF.R.U32.HI R27, RZ, 0x8, R19 ;  /* 0x00000008ff1b7819 */ /* 0x020fc60000011613 */
[----:B------:R-:W2:Y:S01]  /*3a010*/  LDL.LU R19, [R1+0x18c] ;  /* 0x00018c0001137983 */ /* 0x000ea20000300800 */
[----:B------:R-:W-:Y:S02]  /*3a020*/  SHF.R.U32.HI R25, RZ, 0x8, R0 ;  /* 0x00000008ff197819 */ /* 0x000fe40000011600 */
[----:B------:R-:W-:Y:S02]  /*3a030*/  SHF.R.U32.HI R0, RZ, 0x8, R18 ;  /* 0x00000008ff007819 */ /* 0x000fe40000011612 */
[----:B------:R-:W1:Y:S01]  /*3a040*/  S2R R18, SR_TID.X ;  /* 0x0000000000127919 */ /* 0x000e620000002100 */
[----:B------:R-:W-:Y:S02]  /*3a050*/  LOP3.LUT R27, R27, 0xffff, RZ, 0xc0, !PT ;  /* 0x0000ffff1b1b7812 */ /* 0x000fe400078ec0ff */
[----:B------:R-:W-:Y:S02]  /*3a060*/  LOP3.LUT R0, R0, 0xffff, RZ, 0xc0, !PT ;  /* 0x0000ffff00007812 */ /* 0x000fe400078ec0ff */
[----:B------:R-:W-:-:S02]  /*3a070*/  SHF.R.U32.HI R4, RZ, 0x8, R10 ;  /* 0x00000008ff047819 */ /* 0x000fc4000001160a */
[----:B------:R-:W-:Y:S02]  /*3a080*/  PRMT R27, R0, 0x3340, R27 ;  /* 0x00003340001b7816 */ /* 0x000fe4000000001b */
[----:B------:R-:W-:Y:S02]  /*3a090*/  SHF.R.U32.HI R24, RZ, 0x8, R23 ;  /* 0x00000008ff187819 */ /* 0x000fe40000011617 */
[----:B------:R-:W-:Y:S02]  /*3a0a0*/  LOP3.LUT R25, R25, 0xffff, RZ, 0xc0, !PT ;  /* 0x0000ffff19197812 */ /* 0x000fe400078ec0ff */
[----:B------:R-:W-:Y:S02]  /*3a0b0*/  LOP3.LUT R4, R4, 0xffff, RZ, 0xc0, !PT ;  /* 0x0000ffff04047812 */ /* 0x000fe400078ec0ff */
[----:B------:R-:W-:Y:S02]  /*3a0c0*/  SHF.R.U32.HI R23, RZ, 0x8, R11 ;  /* 0x00000008ff177819 */ /* 0x000fe4000001160b */
[----:B------:R-:W-:-:S02]  /*3a0d0*/  LOP3.LUT R24, R24, 0xffff, RZ, 0xc0, !PT ;  /* 0x0000ffff18187812 */ /* 0x000fc400078ec0ff */
[----:B------:R-:W-:Y:S02]  /*3a0e0*/  PRMT R25, R4, 0x3340, R25 ;  /* 0x0000334004197816 */ /* 0x000fe40000000019 */
[----:B------:R-:W-:Y:S02]  /*3a0f0*/  LOP3.LUT R23, R23, 0xffff, RZ, 0xc0, !PT ;  /* 0x0000ffff17177812 */ /* 0x000fe400078ec0ff */
[--C-:B------:R-:W-:Y:S02]  /*3a100*/  PRMT R24, R24, 0x3340, R1.reuse ;  /* 0x0000334018187816 */ /* 0x100fe40000000001 */
[----:B------:R-:W-:Y:S01]  /*3a110*/  PRMT R23, R23, 0x3340, R1 ;  /* 0x0000334017177816 */ /* 0x000fe20000000001 */
[----:B-1----:R-:W-:Y:S02]  /*3a120*/  IMAD.SHL.U32 R6, R18, 0x4, RZ ;  /* 0x0000000412067824 */ /* 0x002fe400078e00ff */
[----:B------:R-:W-:Y:S03]  /*3a130*/  STL [R1+0x1a14], R24 ;  /* 0x001a141801007387 */ /* 0x000fe60000100800 */
[----:B0-----:R-:W-:Y:S01]  /*3a140*/  LOP3.LUT R2, R6, 0x70, RZ, 0xc0, !PT ;  /* 0x0000007006027812 */ /* 0x001fe200078ec0ff */
[----:B------:R-:W-:Y:S04]  /*3a150*/  STL [R1+0x1a18], R25 ;  /* 0x001a181901007387 */ /* 0x000fe80000100800 */
[----:B------:R-:W-:Y:S04]  /*3a160*/  STL [R1+0x1a1c], R23 ;  /* 0x001a1c1701007387 */ /* 0x000fe80000100800 */
[----:B------:R-:W-:Y:S01]  /*3a170*/  STL [R1+0x1a20], R27 ;  /* 0x001a201b01007387 */ /* 0x000fe20000100800 */
[----:B---3--:R-:W-:-:S02]  /*3a180*/  SHF.R.U32.HI R26, RZ, 0x8, R26 ;  /* 0x00000008ff1a7819 */ /* 0x008fc4000001161a */
[----:B----4-:R-:W-:Y:S02]  /*3a190*/  SHF.R.U32.HI R4, RZ, 0x8, R3 ;  /* 0x00000008ff047819 */ /* 0x010fe40000011603 */
[----:B------:R-:W-:Y:S01]  /*3a1a0*/  SHF.R.U32.HI R0, RZ, 0x8, R16 ;  /* 0x00000008ff007819 */ /* 0x000fe20000011610 */
[C---:B------:R-:W-:Y:S01]  /*3a1b0*/  IMAD.SHL.U32 R16, R18.reuse, 0x20, RZ ;  /* 0x0000002012107824 */ /* 0x040fe200078e00ff */
[----:B------:R-:W-:Y:S02]  /*3a1c0*/  LOP3.LUT R18, R18, 0x18, RZ, 0xc0, !PT ;  /* 0x0000001812127812 */ /* 0x000fe400078ec0ff */
[----:B------:R-:W-:Y:S02]  /*3a1d0*/  SHF.R.U32.HI R5, RZ, 0x8, R17 ;  /* 0x00000008ff057819 */ /* 0x000fe40000011611 */
[----:B------:R-:W-:Y:S02]  /*3a1e0*/  LOP3.LUT R16, R16, 0xc60, RZ, 0xc0, !PT ;  /* 0x00000c6010107812 */ /* 0x000fe400078ec0ff */
[----:B------:R-:W-:-:S02]  /*3a1f0*/  LOP3.LUT R26, R26, 0xffff, RZ, 0xc0, !PT ;  /* 0x0000ffff1a1a7812 */ /* 0x000fc400078ec0ff */
[----:B------:R-:W-:Y:S01]  /*3a200*/  LOP3.LUT R4, R4, 0xffff, RZ, 0xc0, !PT ;  /* 0x0000ffff04047812 */ /* 0x000fe200078ec0ff */
[----:B------:R-:W-:Y:S01]  /*3a210*/  IMAD R18, R18, 0x200, R16 ;  /* 0x0000020012127824 */ /* 0x000fe200078e0210 */
[----:B------:R-:W-:Y:S02]  /*3a220*/  LOP3.LUT R5, R5, 0xffff, RZ, 0xc0, !PT ;  /* 0x0000ffff05057812 */ /* 0x000fe400078ec0ff */
[----:B------:R-:W-:Y:S02]  /*3a230*/  LOP3.LUT R0, R0, 0xffff, RZ, 0xc0, !PT ;  /* 0x0000ffff00007812 */ /* 0x000fe400078ec0ff */
[--C-:B------:R-:W-:Y:S02]  /*3a240*/  PRMT R26, R26, 0x3340, R1.reuse ;  /* 0x000033401a1a7816 */ /* 0x100fe40000000001 */
[----:B------:R-:W-:Y:S02]  /*3a250*/  PRMT R4, R5, 0x3340, R4 ;  /* 0x0000334005047816 */ /* 0x000fe40000000004 */
[----:B------:R-:W-:-:S02]  /*3a260*/  PRMT R3, R0, 0x3340, R1 ;  /* 0x0000334000037816 */ /* 0x000fc40000000001 */
[----:B------:R-:W-:Y:S01]  /*3a270*/  LOP3.LUT R0, R18, R2, RZ, 0x3c, !PT ;  /* 0x0000000212007212 */ /* 0x000fe200078e3cff */
[----:B------:R0:W-:Y:S04]  /*3a280*/  STL [R1+0x1a24], R26 ;  /* 0x001a241a01007387 */ /* 0x0001e80000100800 */
[----:B------:R-:W-:Y:S04]  /*3a290*/  STL [R1+0x8], R4 ;  /* 0x0000080401007387 */ /* 0x000fe80000100800 */
[----:B------:R2:W-:Y:S04]  /*3a2a0*/  STL [R1+0x1a28], R0 ;  /* 0x001a280001007387 */ /* 0x0005e80000100800 */
[----:B------:R-:W-:Y:S04]  /*3a2b0*/  STL [R1+0x4], R3 ;  /* 0x0000040301007387 */ /* 0x000fe80000100800 */
[----:B0-----:R-:W3:Y:S01]  /*3a2c0*/  LDL.LU R26, [R1+0x180] ;  /* 0x00018000011a7983 */ /* 0x001ee20000300800 */
[----:B--2---:R-:W-:-:S03]  /*3a2d0*/  LOP3.LUT R0, R19, 0xffff, RZ, 0xc0, !PT ;  /* 0x0000ffff13007812 */ /* 0x004fc600078ec0ff */
[----:B------:R-:W2:Y:S04]  /*3a2e0*/  LDL.LU R27, [R1+0x12c] ;  /* 0x00012c00011b7983 */ /* 0x000ea80000300800 */
[----:B------:R0:W-:Y:S04]  /*3a2f0*/  STL [R1], R0 ;  /* 0x0000000001007387 */ /* 0x0001e80000100800 */
[----:B------:R-:W4:Y:S04]  /*3a300*/  LDL.LU R23, [R1+0x124] ;  /* 0x0001240001177983 */ /* 0x000f280000300800 */
        /* <DEDUP_REMOVED lines=12> */
[----:B--2---:R0:W-:Y:S04]  /*3a3d0*/  STL [R1+0x1a34], R5 ;  /* 0x001a340501007387 */ /* 0x0041e80000100800 */
[----:B0-----:R-:W2:Y:S04]  /*3a3e0*/  LDL R5, [R1] ;  /* 0x0000000001057983 */ /* 0x001ea80000100800 */
[----:B------:R-:W2:Y:S04]  /*3a3f0*/  LDL.LU R6, [R1+0xcc] ;  /* 0x0000cc0001067983 */ /* 0x000ea80000300800 */
[----:B--2---:R0:W-:Y:S04]  /*3a400*/  STL [R1+0x1a30], R6 ;  /* 0x001a300601007387 */ /* 0x0041e80000100800 */
[----:B0-----:R-:W2:Y:S04]  /*3a410*/  LDL.LU R6, [R1+0x130] ;  /* 0x0001300001067983 */ /* 0x001ea80000300800 */
[----:B------:R-:W2:Y:S01]  /*3a420*/  LDL.LU R7, [R1+0xc8] ;  /* 0x0000c80001077983 */ /* 0x000ea20000300800 */
[----:B---3--:R-:W-:-:S03]  /*3a430*/  LOP3.LUT R26, R26, 0xffff, RZ, 0xc0, !PT ;  /* 0x0000ffff1a1a7812 */ /* 0x008fc600078ec0ff */
[----:B--2---:R0:W-:Y:S04]  /*3a440*/  STL [R1+0x1a2c], R7 ;  /* 0x001a2c0701007387 */ /* 0x0041e80000100800 */
[----:B0-----:R-:W2:Y:S04]  /*3a450*/  LDL.LU R7, [R1+0x128] ;  /* 0x0001280001077983 */ /* 0x001ea80000300800 */
[----:B------:R-:W3:Y:S04]  /*3a460*/  LDL.LU R8, [R1+0xc4] ;  /* 0x0000c40001087983 */ /* 0x000ee80000300800 */
[----:B------:R-:W3:Y:S04]  /*3a470*/  LDL.LU R9, [R1+0xc0] ;  /* 0x0000c00001097983 */ /* 0x000ee80000300800 */
[----:B------:R-:W3:Y:S04]  /*3a480*/  LDL.LU R10, [R1+0xbc] ;  /* 0x0000bc00010a7983 */ /* 0x000ee80000300800 */
[----:B------:R-:W3:Y:S04]  /*3a490*/  LDL.LU R11, [R1+0xb8] ;  /* 0x0000b800010b7983 */ /* 0x000ee80000300800 */
[----:B------:R-:W3:Y:S01]  /*3a4a0*/  LDL.LU R12, [R1+0xb4] ;  /* 0x0000b400010c7983 */ /* 0x000ee20000300800 */
[----:B------:R-:W-:-:S03]  /*3a4b0*/  LOP3.LUT R6, R6, 0xffff, RZ, 0xc0, !PT ;  /* 0x0000ffff06067812 */ /* 0x000fc600078ec0ff */
[----:B------:R-:W3:Y:S04]  /*3a4c0*/  LDL.LU R13, [R1+0xb0] ;  /* 0x0000b000010d7983 */ /* 0x000ee80000300800 */
[----:B------:R-:W3:Y:S01]  /*3a4d0*/  LDL.LU R14, [R1+0xac] ;  /* 0x0000ac00010e7983 */ /* 0x000ee20000300800 */
[----:B------:R-:W-:-:S03]  /*3a4e0*/  LOP3.LUT R27, R27, 0xffff, RZ, 0xc0, !PT ;  /* 0x0000ffff1b1b7812 */ /* 0x000fc600078ec0ff */
[----:B------:R-:W3:Y:S01]  /*3a4f0*/  LDL.LU R15, [R1+0xa8] ;  /* 0x0000a800010f7983 */ /* 0x000ee20000300800 */
[----:B-----5:R-:W-:-:S03]  /*3a500*/  LOP3.LUT R0, R0, 0xffff, RZ, 0xc0, !PT ;  /* 0x0000ffff00007812 */ /* 0x020fc600078ec0ff */
[----:B------:R-:W5:Y:S01]  /*3a510*/  LDL.LU R16, [R1+0xa4] ;  /* 0x0000a40001107983 */ /* 0x000f620000300800 */
[----:B----4-:R-:W-:-:S03]  /*3a520*/  LOP3.LUT R23, R23, 0xffff, RZ, 0xc0, !PT ;  /* 0x0000ffff17177812 */ /* 0x010fc600078ec0ff */
[----:B------:R-:W4:Y:S01]  /*3a530*/  LDL.LU R17, [R1+0xa0] ;  /* 0x0000a00001117983 */ /* 0x000f220000300800 */
[----:B------:R-:W-:-:S03]  /*3a540*/  LOP3.LUT R25, R25, 0xffff, RZ, 0xc0, !PT ;  /* 0x0000ffff19197812 */ /* 0x000fc600078ec0ff */
[----:B------:R-:W3:Y:S01]  /*3a550*/  LDL.LU R18, [R1+0x9c] ;  /* 0x00009c0001127983 */ /* 0x000ee20000300800 */
[----:B------:R-:W-:-:S03]  /*3a560*/  LOP3.LUT R24, R24, 0xffff, RZ, 0xc0, !PT ;  /* 0x0000ffff18187812 */ /* 0x000fc600078ec0ff */
[----:B------:R-:W3:Y:S01]  /*3a570*/  LDL.LU R19, [R1+0x98] ;  /* 0x0000980001137983 */ /* 0x000ee20000300800 */
[----:B------:R-:W-:-:S03]  /*3a580*/  LOP3.LUT R20, R20, 0xffff, RZ, 0xc0, !PT ;  /* 0x0000ffff14147812 */ /* 0x000fc600078ec0ff */
[----:B------:R-:W-:Y:S01]  /*3a590*/  STL [R1+0x38], R26 ;  /* 0x0000381a01007387 */ /* 0x000fe20000100800 */
[----:B------:R-:W-:-:S03]  /*3a5a0*/  LOP3.LUT R28, R28, 0xffff, RZ, 0xc0, !PT ;  /* 0x0000ffff1c1c7812 */ /* 0x000fc600078ec0ff */
[----:B------:R0:W-:Y:S01]  /*3a5b0*/  STL [R1+0x1c], R6 ;  /* 0x00001c0601007387 */ /* 0x0001e20000100800 */
[----:B------:R-:W-:Y:S02]  /*3a5c0*/  LOP3.LUT R29, R29, 0xffff, RZ, 0xc0, !PT ;  /* 0x0000ffff1d1d7812 */ /* 0x000fe400078ec0ff */
[----:B------:R-:W-:Y:S02]  /*3a5d0*/  LOP3.LUT R22, R22, 0xffff, RZ, 0xc0, !PT ;  /* 0x0000ffff16167812 */ /* 0x000fe400078ec0ff */
[----:B------:R-:W-:Y:S02]  /*3a5e0*/  PRMT R4, R4, 0x4210, R5 ;  /* 0x0000421004047816 */ /* 0x000fe40000000005 */
[----:B--2---:R-:W-:-:S05]  /*3a5f0*/  LOP3.LUT R7, R7, 0xffff, RZ, 0xc0, !PT ;  /* 0x0000ffff07077812 */ /* 0x004fca00078ec0ff */
[----:B------:R1:W-:Y:S04]  /*3a600*/  STL [R1+0x28], R7 ;  /* 0x0000280701007387 */ /* 0x0003e80000100800 */
[----:B------:R-:W-:Y:S04]  /*3a610*/  STL [R1+0x40], R27 ;  /* 0x0000401b01007387 */ /* 0x000fe80000100800 */
[----:B------:R2:W-:Y:S04]  /*3a620*/  STL [R1+0x2c], R0 ;  /* 0x00002c0001007387 */ /* 0x0005e80000100800 */
[----:B------:R0:W-:Y:S04]  /*3a630*/  STL [R1+0x44], R23 ;  /* 0x0000441701007387 */ /* 0x0001e80000100800 */
[----:B------:R0:W-:Y:S04]  /*3a640*/  STL [R1+0x48], R25 ;  /* 0x0000481901007387 */ /* 0x0001e80000100800 */
[----:B------:R0:W-:Y:S04]  /*3a650*/  STL [R1+0x4c], R24 ;  /* 0x00004c1801007387 */ /* 0x0001e80000100800 */
[----:B------:R-:W-:Y:S04]  /*3a660*/  STL [R1+0x5c], R20 ;  /* 0x00005c1401007387 */ /* 0x000fe80000100800 */
[----:B------:R0:W-:Y:S04]  /*3a670*/  STL [R1+0x50], R28 ;  /* 0x0000501c01007387 */ /* 0x0001e80000100800 */
[----:B------:R0:W-:Y:S04]  /*3a680*/  STL [R1+0x54], R29 ;  /* 0x0000541d01007387 */ /* 0x0001e80000100800 */
[----:B------:R-:W-:Y:S04]  /*3a690*/  STL [R1+0x60], R22 ;  /* 0x0000601601007387 */ /* 0x000fe80000100800 */
[----:B------:R-:W2:Y:S01]  /*3a6a0*/  LDL.LU R5, [R1+0x1a34] ;  /* 0x001a340001057983 */ /* 0x000ea20000300800 */
[----:B------:R-:W-:-:S02]  /*3a6b0*/  LOP3.LUT R2, R2, 0xffff, RZ, 0xc0, !PT ;  /* 0x0000ffff02027812 */ /* 0x000fc400078ec0ff */
[----:B------:R-:W-:-:S03]  /*3a6c0*/  LOP3.LUT R21, R21, 0xffff, RZ, 0xc0, !PT ;  /* 0x0000ffff15157812 */ /* 0x000fc600078ec0ff */
[----:B------:R0:W-:Y:S04]  /*3a6d0*/  STL [R1+0x58], R2 ;  /* 0x0000580201007387 */ /* 0x0001e80000100800 */
[----:B------:R0:W-:Y:S01]  /*3a6e0*/  STL [R1+0x64], R21 ;  /* 0x0000641501007387 */ /* 0x0001e20000100800 */
[----:B--2---:R-:W-:-:S03]  /*3a6f0*/  PRMT R5, R5, 0x4210, R6 ;  /* 0x0000421005057816 */ /* 0x004fc60000000006 */
[----:B0-----:R-:W2:Y:S01]  /*3a700*/  LDL.LU R6, [R1+0x1a30] ;  /* 0x001a300001067983 */ /* 0x001ea20000300800 */
[----:B------:R-:W-:Y:S02]  /*3a710*/  LOP3.LUT R3, R3, 0xffff, RZ, 0xc0, !PT ;  /* 0x0000ffff03037812 */ /* 0x000fe400078ec0ff */
[----:B--2---:R-:W-:Y:S02]  /*3a720*/  PRMT R6, R6, 0x4210, R7 ;  /* 0x0000421006067816 */ /* 0x004fe40000000007 */
[----:B-1----:R-:W2:Y:S04]  /*3a730*/  LDL.LU R7, [R1+0x1a2c] ;  /* 0x001a2c0001077983 */ /* 0x002ea80000300800 */
[----:B------:R0:W-:Y:S01]  /*3a740*/  STL [R1+0x68], R3 ;  /* 0x0000680301007387 */ /* 0x0001e20000100800 */
[----:B---3--:R-:W-:-:S02]  /*3a750*/  PRMT R8, R8, 0x4210, R26 ;  /* 0x0000421008087816 */ /* 0x008fc4000000001a */
[----:B------:R-:W-:Y:S02]  /*3a760*/  PRMT R9, R9, 0x4210, R27 ;  /* 0x0000421009097816 */ /* 0x000fe4000000001b */
[----:B------:R-:W-:Y:S02]  /*3a770*/  PRMT R10, R10, 0x4210, R23 ;  /* 0x000042100a0a7816 */ /* 0x000fe40000000017 */
[----:B--2---:R-:W-:Y:S02]  /*3a780*/  PRMT R7, R7, 0x4210, R0 ;  /* 0x0000421007077816 */ /* 0x004fe40000000000 */
[----:B------:R-:W2:Y:S01]  /*3a790*/  LDL.LU R0, [R1+0x1a28] ;  /* 0x001a280001007983 */ /* 0x000ea20000300800 */
[----:B------:R-:W-:-:S03]  /*3a7a0*/  PRMT R11, R11, 0x4210, R25 ;  /* 0x000042100b0b7816 */ /* 0x000fc60000000019 */
[----:B------:R-:W3:Y:S01]  /*3a7b0*/  LDL.LU R26, [R1+0x1a24] ;  /* 0x001a2400011a7983 */ /* 0x000ee20000300800 */
        /* <DEDUP_REMOVED lines=8> */
[----:B-----5:R-:W-:-:S03]  /*3a840*/  PRMT R16, R16, 0x4210, R20 ;  /* 0x0000421010107816 */ /* 0x020fc60000000014 */
[----:B------:R-:W5:Y:S01]  /*3a850*/  LDL.LU R28, [R1+0x1a10] ;  /* 0x001a1000011c7983 */ /* 0x000f620000300800 */
[----:B----4-:R-:W-:-:S03]  /*3a860*/  PRMT R17, R17, 0x4210, R22 ;  /* 0x0000421011117816 */ /* 0x010fc60000000016 */
[----:B------:R-:W5:Y:S01]  /*3a870*/  LDL.LU R29, [R1+0x1a0c] ;  /* 0x001a0c00011d7983 */ /* 0x000f620000300800 */
[----:B------:R-:W-:-:S03]  /*3a880*/  PRMT R18, R18, 0x4210, R21 ;  /* 0x0000421012127816 */ /* 0x000fc60000000015 */
[----:B------:R-:W4:Y:S01]  /*3a890*/  LDL.LU R2, [R1+0x1a08] ;  /* 0x001a080001027983 */ /* 0x000f220000300800 */
[----:B------:R-:W-:-:S03]  /*3a8a0*/  PRMT R19, R19, 0x4210, R3 ;  /* 0x0000421013137816 */ /* 0x000fc60000000003 */
[----:B------:R-:W3:Y:S04]  /*3a8b0*/  LDL.LU R20, [R1+0x1a04] ;  /* 0x001a040001147983 */ /* 0x000ee80000300800 */
[----:B------:R-:W3:Y:S04]  /*3a8c0*/  LDL.LU R22, [R1+0x1a00] ;  /* 0x001a000001167983 */ /* 0x000ee80000300800 */
[----:B------:R-:W3:Y:S04]  /*3a8d0*/  LDL.LU R21, [R1+0x19fc] ;  /* 0x0019fc0001157983 */ /* 0x000ee80000300800 */
[----:B0-----:R-:W3:Y:S04]  /*3a8e0*/  LDL.LU R3, [R1+0x19f8] ;  /* 0x0019f80001037983 */ /* 0x001ee80000300800 */
[----:B--2---:R0:W-:Y:S04]  /*3a8f0*/  STS.128 [R0+UR6], R4 ;  /* 0x0000000400007988 */ /* 0x0041e80008000c06 */
[----:B------:R1:W-:Y:S04]  /*3a900*/  STS.128 [R0+UR6+0x80], R8 ;  /* 0x0000800800007988 */ /* 0x0003e80008000c06 */
[----:B------:R2:W-:Y:S04]  /*3a910*/  STS.128 [R0+UR6+0x100], R12 ;  /* 0x0001000c00007988 */ /* 0x0005e80008000c06 */
[----:B0-----:R-:W3:Y:S04]  /*3a920*/  LDL.LU R4, [R1+0x94] ;  /* 0x0000940001047983 */ /* 0x001ee80000300800 */
[----:B------:R-:W3:Y:S04]  /*3a930*/  LDL.LU R5, [R1+0x8c] ;  /* 0x00008c0001057983 */ /* 0x000ee80000300800 */
[----:B------:R-:W3:Y:S04]  /*3a940*/  LDL.LU R6, [R1+0x84] ;  /* 0x0000840001067983 */ /* 0x000ee80000300800 */
[----:B------:R-:W3:Y:S04]  /*3a950*/  LDL.LU R7, [R1+0x7c] ;  /* 0x00007c0001077983 */ /* 0x000ee80000300800 */
[----:B-1----:R-:W3:Y:S04]  /*3a960*/  LDL.LU R9, [R1+0x18] ;  /* 0x0000180001097983 */ /* 0x002ee80000300800 */
[----:B------:R-:W3:Y:S04]  /*3a970*/  LDL R10, [R1+0x24] ;  /* 0x00002400010a7983 */ /* 0x000ee80000100800 */
[----:B------:R-:W3:Y:S04]  /*3a980*/  LDL.LU R8, [R1+0x30] ;  /* 0x0000300001087983 */ /* 0x000ee80000300800 */
[----:B------:R-:W3:Y:S04]  /*3a990*/  LDL.LU R11, [R1+0x34] ;  /* 0x00003400010b7983 */ /* 0x000ee80000300800 */
[----:B--2---:R-:W3:Y:S04]  /*3a9a0*/  LDL.LU R15, [R1+0x90] ;  /* 0x00009000010f7983 */ /* 0x004ee80000300800 */
[----:B------:R-:W2:Y:S04]  /*3a9b0*/  LDL.LU R12, [R1+0x14] ;  /* 0x00001400010c7983 */ /* 0x000ea80000300800 */
[----:B------:R-:W2:Y:S04]  /*3a9c0*/  LDL.LU R14, [R1+0x20] ;  /* 0x00002000010e7983 */ /* 0x000ea80000300800 */
[----:B------:R-:W4:Y:S04]  /*3a9d0*/  LDL.LU R13, [R1+0x3c] ;  /* 0x00003c00010d7983 */ /* 0x000f280000300800 */
[----:B------:R0:W-:Y:S04]  /*3a9e0*/  STS.128 [R0+UR6+0x180], R16 ;  /* 0x0001801000007988 */ /* 0x0001e80008000c06 */
[----:B0-----:R-:W4:Y:S04]  /*3a9f0*/  LDL.LU R16, [R1+0x88] ;  /* 0x0000880001107983 */ /* 0x001f280000300800 */
[----:B------:R-:W4:Y:S04]  /*3aa00*/  LDL.LU R18, [R1+0x80] ;  /* 0x0000800001127983 */ /* 0x000f280000300800 */
[----:B------:R-:W5:Y:S04]  /*3aa10*/  LDL.LU R17, [R1+0x78] ;  /* 0x0000780001117983 */ /* 0x000f680000300800 */
[----:B------:R-:W5:Y:S04]  /*3aa20*/  LDL.LU R19, [R1+0x6c] ;  /* 0x00006c0001137983 */ /* 0x000f680000300800 */
[----:B------:R-:W-:Y:S01]  /*3aa30*/  STL [R1+0x19d8], R0 ;  /* 0x0019d80001007387 */ /* 0x000fe20000100800 */
[----:B---3--:R-:W-:-:S03]  /*3aa40*/  PRMT R4, R4, 0x5410, R15 ;  /* 0x0000541004047816 */ /* 0x008fc6000000000f */
[----:B------:R-:W3:Y:S01]  /*3aa50*/  LDL.LU R15, [R1+0x10] ;  /* 0x00001000010f7983 */ /* 0x000ee20000300800 */
[----:B--2---:R-:W-:Y:S02]  /*3aa60*/  PRMT R10, R10, 0x5410, R14 ;  /* 0x000054100a0a7816 */ /* 0x004fe4000000000e */
[----:B------:R-:W-:Y:S02]  /*3aa70*/  PRMT R11, R11, 0x5410, R8 ;  /* 0x000054100b0b7816 */ /* 0x000fe40000000008 */
[----:B----4-:R-:W-:Y:S02]  /*3aa80*/  PRMT R6, R6, 0x5410, R18 ;  /* 0x0000541006067816 */ /* 0x010fe40000000012 */
[----:B------:R-:W2:Y:S01]  /*3aa90*/  LDL.LU R18, [R1+0xc] ;  /* 0x00000c0001127983 */ /* 0x000ea20000300800 */
[----:B-----5:R-:W-:Y:S02]  /*3aaa0*/  PRMT R7, R7, 0x5410, R17 ;  /* 0x0000541007077816 */ /* 0x020fe40000000011 */
[----:B------:R-:W-:Y:S01]  /*3aab0*/  PRMT R3, R19, 0x5410, R3 ;  /* 0x0000541013037816 */ /* 0x000fe20000000003 */
[----:B------:R0:W-:Y:S04]  /*3aac0*/  STL [R1+0x19f4], R6 ;  /* 0x0019f40601007387 */ /* 0x0001e80000100800 */
[----:B------:R1:W-:Y:S04]  /*3aad0*/  STL [R1+0x19f0], R7 ;  /* 0x0019f00701007387 */ /* 0x0003e80000100800 */
[----:B------:R4:W-:Y:S04]  /*3aae0*/  STL [R1+0x19ec], R3 ;  /* 0x0019ec0301007387 */ /* 0x0009e80000100800 */
[----:B------:R-:W5:Y:S04]  /*3aaf0*/  LDL.LU R19, [R1+0x8] ;  /* 0x0000080001137983 */ /* 0x000f680000300800 */
[----:B------:R4:W-:Y:S04]  /*3ab00*/  STL [R1+0x19e8], R10 ;  /* 0x0019e80a01007387 */ /* 0x0009e80000100800 */
[----:B0-----:R-:W2:Y:S04]  /*3ab10*/  LDL.LU R6, [R1+0x1c] ;  /* 0x00001c0001067983 */ /* 0x001ea80000300800 */
[----:B-1----:R-:W2:Y:S04]  /*3ab20*/  LDL.LU R7, [R1+0x28] ;  /* 0x0000280001077983 */ /* 0x002ea80000300800 */
[----:B----4-:R-:W4:Y:S04]  /*3ab30*/  LDL.LU R3, [R1+0x2c] ;  /* 0x00002c0001037983 */ /* 0x010f280000300800 */
[----:B------:R-:W2:Y:S04]  /*3ab40*/  LDL.LU R8, [R1+0x38] ;  /* 0x0000380001087983 */ /* 0x000ea80000300800 */
[----:B------:R-:W2:Y:S04]  /*3ab50*/  LDL.LU R10, [R1+0x40] ;  /* 0x00004000010a7983 */ /* 0x000ea80000300800 */
[----:B------:R0:W-:Y:S04]  /*3ab60*/  STL [R1+0x19e4], R11 ;  /* 0x0019e40b01007387 */ /* 0x0001e80000100800 */
[----:B0-----:R-:W2:Y:S04]  /*3ab70*/  LDL.LU R11, [R1+0x44] ;  /* 0x00004400010b7983 */ /* 0x001ea80000300800 */
[----:B------:R-:W2:Y:S04]  /*3ab80*/  LDL.LU R0, [R1+0x50] ;  /* 0x0000500001007983 */ /* 0x000ea80000300800 */
[----:B--2---:R0:W-:Y:S04]  /*3ab90*/  STL [R1+0x19dc], R0 ;  /* 0x0019dc0001007387 */ /* 0x0041e80000100800 */
[----:B0-----:R-:W2:Y:S01]  /*3aba0*/  LDL.LU R0, [R1+0x4c] ;  /* 0x00004c0001007983 */ /* 0x001ea20000300800 */
[----:B------:R-:W-:-:S02]  /*3abb0*/  PRMT R9, R9, 0x5410, R12 ;  /* 0x0000541009097816 */ /* 0x000fc4000000000c */
[----:B------:R-:W-:Y:S02]  /*3abc0*/  PRMT R12, R13, 0x5410, R21 ;  /* 0x000054100d0c7816 */ /* 0x000fe40000000015 */
[----:B------:R-:W-:Y:S02]  /*3abd0*/  PRMT R13, R22, 0x5410, R20 ;  /* 0x00005410160d7816 */ /* 0x000fe40000000014 */
[----:B---3--:R-:W-:Y:S02]  /*3abe0*/  PRMT R2, R15, 0x5410, R2 ;  /* 0x000054100f027816 */ /* 0x008fe40000000002 */
[----:B------:R-:W-:Y:S01]  /*3abf0*/  PRMT R15, R29, 0x5410, R28 ;  /* 0x000054101d0f7816 */ /* 0x000fe2000000001c */
[----:B--2---:R0:W-:Y:S04]  /*3ac00*/  STL [R1+0x19e0], R0 ;  /* 0x0019e00001007387 */ /* 0x0041e80000100800 */
[----:B0-----:R-:W2:Y:S04]  /*3ac10*/  LDL.LU R0, [R1+0x48] ;  /* 0x0000480001007983 */ /* 0x001ea80000300800 */
[----:B------:R-:W3:Y:S04]  /*3ac20*/  LDL.LU R14, [R1+0x54] ;  /* 0x00005400010e7983 */ /* 0x000ee80000300800 */
[----:B------:R-:W5:Y:S04]  /*3ac30*/  LDL.LU R21, [R1+0x4] ;  /* 0x0000040001157983 */ /* 0x000f680000300800 */
[----:B------:R-:W2:Y:S04]  /*3ac40*/  LDL.LU R22, [R1+0x68] ;  /* 0x0000680001167983 */ /* 0x000ea80000300800 */
[----:B------:R-:W2:Y:S01]  /*3ac50*/  LDL.LU R29, [R1] ;  /* 0x00000000011d7983 */ /* 0x000ea20000300800 */
[----:B------:R-:W-:-:S02]  /*3ac60*/  PRMT R5, R5, 0x5410, R16 ;  /* 0x0000541005057816 */ /* 0x000fc40000000010 */
[----:B------:R-:W-:Y:S01]  /*3ac70*/  PRMT R16, R18, 0x5410, R24 ;  /* 0x0000541012107816 */ /* 0x000fe20000000018 */
[----:B------:R-:W3:Y:S01]  /*3ac80*/  LDL.LU R28, [R1+0x64] ;  /* 0x00006400011c7983 */ /* 0x000ee20000300800 */
[----:B------:R-:W-:-:S03]  /*3ac90*/  PRMT R17, R25, 0x5410, R23 ;  /* 0x0000541019117816 */ /* 0x000fc60000000017 */
[----:B------:R-:W3:Y:S01]  /*3aca0*/  LDL.LU R20, [R1+0x248] ;  /* 0x0002480001147983 */ /* 0x000ee20000300800 */
[----:B------:R-:W-:-:S03]  /*3acb0*/  PRMT R18, R27, 0x5410, R26 ;  /* 0x000054101b127816 */ /* 0x000fc6000000001a */
[----:B------:R-:W3:Y:S04]  /*3acc0*/  LDL.LU R24, [R1+0x244] ;  /* 0x0002440001187983 */ /* 0x000ee80000300800 */
[----:B------:R-:W3:Y:S04]  /*3acd0*/  LDL.LU R25, [R1+0x70] ;  /* 0x0000700001197983 */ /* 0x000ee80000300800 */
[----:B------:R-:W3:Y:S01]  /*3ace0*/  LDL.LU R23, [R1+0x104] ;  /* 0x0001040001177983 */ /* 0x000ee20000300800 */
[----:B------:R-:W-:-:S03]  /*3acf0*/  PRMT R5, R5, 0x5210, R6 ;  /* 0x0000521005057816 */ /* 0x000fc60000000006 */
[----:B------:R-:W3:Y:S04]  /*3ad00*/  LDL.LU R27, [R1+0x60] ;  /* 0x00006000011b7983 */ /* 0x000ee80000300800 */
[----:B------:R-:W3:Y:S01]  /*3ad10*/  LDL.LU R26, [R1+0x19c] ;  /* 0x00019c00011a7983 */ /* 0x000ee20000300800 */
[----:B-----5:R-:W-:-:S03]  /*3ad20*/  PRMT R19, R19, 0x5410, R21 ;  /* 0x0000541013137816 */ /* 0x020fc60000000015 */
[----:B------:R-:W5:Y:S01]  /*3ad30*/  LDL.LU R21, [R1+0x174] ;  /* 0x0001740001157983 */ /* 0x000f620000300800 */
[----:B--2---:R-:W-:-:S03]  /*3ad40*/  PRMT R4, R4, 0x5210, R29 ;  /* 0x0000521004047816 */ /* 0x004fc6000000001d */
[----:B------:R-:W2:Y:S04]  /*3ad50*/  LDL.LU R29, [R1+0x16c] ;  /* 0x00016c00011d7983 */ /* 0x000ea80000300800 */
[----:B------:R-:W2:Y:S02]  /*3ad60*/  LDL.LU R6, [R1+0x19f4] ;  /* 0x0019f40001067983 */ /* 0x000ea40000300800 */
[----:B--2---:R-:W-:Y:S02]  /*3ad70*/  PRMT R6, R6, 0x5210, R7 ;  /* 0x0000521006067816 */ /* 0x004fe40000000007 */
[----:B------:R-:W4:Y:S02]  /*3ad80*/  LDL.LU R7, [R1+0x19f0] ;  /* 0x0019f00001077983 */ /* 0x000f240000300800 */
[----:B----4-:R-:W-:-:S02]  /*3ad90*/  PRMT R7, R7, 0x5210, R3 ;  /* 0x0000521007077816 */ /* 0x010fc40000000003 */
[----:B------:R-:W2:Y:S01]  /*3ada0*/  LDL.LU R3, [R1+0x19ec] ;  /* 0x0019ec0001037983 */ /* 0x000ea20000300800 */
[----:B------:R-:W-:Y:S02]  /*3adb0*/  PRMT R9, R9, 0x5210, R10 ;  /* 0x0000521009097816 */ /* 0x000fe4000000000a */
[----:B--2---:R-:W-:Y:S02]  /*3adc0*/  PRMT R8, R3, 0x5210, R8 ;  /* 0x0000521003087816 */ /* 0x004fe40000000008 */
[----:B------:R-:W2:Y:S04]  /*3add0*/  LDL.LU R3, [R1+0x5c] ;  /* 0x00005c0001037983 */ /* 0x000ea80000300800 */
[----:B------:R-:W4:Y:S02]  /*3ade0*/  LDL.LU R10, [R1+0x19e8] ;  /* 0x0019e800010a7983 */ /* 0x000f240000300800 */
[----:B----4-:R-:W-:-:S02]  /*3adf0*/  PRMT R10, R10, 0x5210, R11 ;  /* 0x000052100a0a7816 */ /* 0x010fc4000000000b */
[----:B------:R-:W4:Y:S02]  /*3ae00*/  LDL.LU R11, [R1+0x19e4] ;  /* 0x0019e400010b7983 */ /* 0x000f240000300800 */
[----:B----4-:R-:W-:Y:S02]  /*3ae10*/  PRMT R11, R11, 0x5210, R0 ;  /* 0x000052100b0b7816 */ /* 0x010fe40000000000 */
[----:B------:R-:W4:Y:S02]  /*3ae20*/  LDL.LU R0, [R1+0x19e0] ;  /* 0x0019e00001007983 */ /* 0x000f240000300800 */
[----:B----4-:R-:W-:Y:S02]  /*3ae30*/  PRMT R12, R12, 0x5210, R0 ;  /* 0x000052100c0c7816 */ /* 0x010fe40000000000 */
[----:B------:R-:W4:Y:S01]  /*3ae40*/  LDL.LU R0, [R1+0x19dc] ;  /* 0x0019dc0001007983 */ /* 0x000f220000300800 */
[----:B---3--:R-:W-:Y:S02]  /*3ae50*/  PRMT R14, R2, 0x5210, R14 ;  /* 0x00005210020e7816 */ /* 0x008fe4000000000e */
[----:B----4-:R-:W-:-:S02]  /*3ae60*/  PRMT R13, R13, 0x5210, R0 ;  /* 0x000052100d0d7816 */ /* 0x010fc40000000000 */
[----:B------:R-:W3:Y:S04]  /*3ae70*/  LDL.LU R0, [R1+0x19d8] ;  /* 0x0019d80001007983 */ /* 0x000ee80000300800 */
[----:B------:R-:W4:Y:S01]  /*3ae80*/  LDL.LU R2, [R1+0x58] ;  /* 0x0000580001027983 */ /* 0x000f220000300800 */
[----:B------:R-:W-:-:S03]  /*3ae90*/  PRMT R17, R17, 0x5210, R27 ;  /* 0x0000521011117816 */ /* 0x000fc6000000001b */
[----:B---3--:R0:W-:Y:S04]  /*3aea0*/  STS.128 [R0+UR6+0x280], R8 ;  /* 0x0002800800007988 */ /* 0x0081e80008000c06 */
[----:B0-----:R-:W3:Y:S01]  /*3aeb0*/  LDL.LU R11, [R1+0x118] ;  /* 0x00011800010b7983 */ /* 0x001ee20000300800 */
[----:B----4-:R-:W-:-:S03]  /*3aec0*/  PRMT R15, R15, 0x5210, R2 ;  /* 0x000052100f0f7816 */ /* 0x010fc60000000002 */
[----:B------:R-:W4:Y:S01]  /*3aed0*/  LDL.LU R27, [R1+0x198] ;  /* 0x00019800011b7983 */ /* 0x000f220000300800 */
[----:B------:R-:W-:-:S03]  /*3aee0*/  IMAD.IADD R2, R26, 0x1, -R24 ;  /* 0x000000011a027824 */ /* 0x000fc600078e0a18 */
[----:B------:R-:W4:Y:S04]  /*3aef0*/  LDL.LU R24, [R1+0x194] ;  /* 0x0001940001187983 */ /* 0x000f280000300800 */
[----:B------:R-:W4:Y:S01]  /*3af00*/  LDL.LU R8, [R1+0x17c] ;  /* 0x00017c0001087983 */ /* 0x000f220000300800 */
[----:B--2---:R-:W-:Y:S02]  /*3af10*/  PRMT R16, R16, 0x5210, R3 ;  /* 0x0000521010107816 */ /* 0x004fe40000000003 */
[----:B------:R-:W-:Y:S01]  /*3af20*/  PRMT R18, R18, 0x5210, R28 ;  /* 0x0000521012127816 */ /* 0x000fe2000000001c */
[----:B------:R0:W-:Y:S01]  /*3af30*/  STS.128 [R0+UR6+0x200], R4 ;  /* 0x0002000400007988 */ /* 0x0001e20008000c06 */
[----:B------:R-:W-:Y:S01]  /*3af40*/  PRMT R19, R19, 0x5210, R22 ;  /* 0x0000521013137816 */ /* 0x000fe20000000016 */
[----:B------:R-:W-:-:S04]  /*3af50*/  FADD R2, R2, -1 ;  /* 0xbf80000002027421 */ /* 0x000fc80000000000 */
[----:B------:R1:W-:Y:S01]  /*3af60*/  STS.128 [R0+UR6+0x380], R16 ;  /* 0x0003801000007988 */ /* 0x0003e20008000c06 */
[----:B0-----:R-:W-:Y:S01]  /*3af70*/  IMAD.IADD R5, R23, 0x1, -R29 ;  /* 0x0000000117057824 */ /* 0x001fe200078e0a1d */
[----:B------:R-:W0:Y:S01]  /*3af80*/  S2R R28, SR_TID.X ;  /* 0x00000000001c7919 */ /* 0x000e220000002100 */
[----:B-----5:R-:W-:Y:S01]  /*3af90*/  IMAD.IADD R21, R25, 0x1, -R21 ;  /* 0x0000000119157824 */ /* 0x020fe200078e0a15 */
[----:B------:R-:W2:Y:S01]  /*3afa0*/  LDC R6, c[0x0][0x3e8] ;  /* 0x0000fa00ff067b82 */ /* 0x000ea20000000800 */
[----:B-1----:R-:W-:Y:S01]  /*3afb0*/  FADD R19, R5, -1 ;  /* 0xbf80000005137421 */ /* 0x002fe20000000000 */
[----:B------:R1:W-:Y:S01]  /*3afc0*/  STS.128 [R0+UR6+0x300], R12 ;  /* 0x0003000c00007988 */ /* 0x0003e20008000c06 */
[----:B------:R-:W-:Y:S02]  /*3afd0*/  ISETP.GE.U32.AND P4, PT, R26, 0x7f800000, PT ;  /* 0x7f8000001a00780c */ /* 0x000fe40003f86070 */
[----:B------:R-:W-:-:S03]  /*3afe0*/  ISETP.GE.U32.AND P2, PT, R25, 0x7f800000, PT ;  /* 0x7f8000001900780c */ /* 0x000fc60003f46070 */
[----:B------:R-:W5:Y:S01]  /*3aff0*/  LDC.64 R16, c[0x0][0x398] ;  /* 0x0000e600ff107b82 */ /* 0x000f620000000a00 */
[----:B-1----:R-:W-:Y:S01]  /*3b000*/  FADD R0, R21, -1 ;  /* 0xbf80000015007421 */ /* 0x002fe20000000000 */
[----:B0-----:R-:W-:-:S04]  /*3b010*/  SHF.R.U32.HI R22, RZ, 0x5, R28 ;  /* 0x00000005ff167819 */ /* 0x001fc8000001161c */
[----:B------:R-:W-:-:S05]  /*3b020*/  SGXT.U32 R22, R22, 0x2 ;  /* 0x000000021616781a */ /* 0x000fca0000000000 */
[----:B--2---:R-:W-:Y:S01]  /*3b030*/  IMAD R18, R22, R6, RZ ;  /* 0x0000000616127224 */ /* 0x004fe200078e02ff */
[----:B------:R-:W-:Y:S01]  /*3b040*/  BAR.SYNC.DEFER_BLOCKING 0x0 ;  /* 0x0000000000007b1d */ /* 0x000fe20000010000 */
[----:B---3--:R-:W-:Y:S02]  /*3b050*/  IMAD.IADD R3, R11, 0x1, -R20 ;  /* 0x000000010b037824 */ /* 0x008fe400078e0a14 */
[----:B------:R-:W-:Y:S02]  /*3b060*/  IMAD.MOV.U32 R20, RZ, RZ, 0x3dc6b27f ;  /* 0x3dc6b27fff147424 */ /* 0x000fe400078e00ff */
[----:B------:R-:W-:-:S04]  /*3b070*/  FADD R3, R3, -1 ;  /* 0xbf80000003037421 */ /* 0x000fc80000000000 */
[-C--:B------:R-:W-:Y:S01]  /*3b080*/  FFMA.FTZ R4, R3, R20.reuse, -0.16845393180847167969 ;  /* 0xbe2c7f3003047423 */ /* 0x080fe20000010014 */
[----:B------:R-:W-:-:S03]  /*3b090*/  FFMA.FTZ R5, R2, R20, -0.16845393180847167969 ;  /* 0xbe2c7f3002057423 */ /* 0x000fc60000010014 */
[----:B------:R-:W-:Y:S01]  /*3b0a0*/  FFMA.FTZ R4, R3, R4, 0.1716887056827545166 ;  /* 0x3e2fcf2a03047423 */ /* 0x000fe20000010004 */
[----:B------:R-:W-:-:S03]  /*3b0b0*/  FFMA.FTZ R5, R2, R5, 0.1716887056827545166 ;  /* 0x3e2fcf2a02057423 */ /* 0x000fc60000010005 */
[----:B------:R-:W-:Y:S01]  /*3b0c0*/  FFMA.FTZ R4, R3, R4, -0.17900948226451873779 ;  /* 0xbe374e4303047423 */ /* 0x000fe20000010004 */
[----:B------:R-:W-:-:S03]  /*3b0d0*/  FFMA.FTZ R5, R2, R5, -0.17900948226451873779 ;  /* 0xbe374e4302057423 */ /* 0x000fc60000010005 */
[----:B------:R-:W-:Y:S01]  /*3b0e0*/  FFMA.FTZ R4, R3, R4, 0.20512372255325317383 ;  /* 0x3e520bf403047423 */ /* 0x000fe20000010004 */
[----:B------:R-:W-:-:S03]  /*3b0f0*/  FFMA.FTZ R5, R2, R5, 0.20512372255325317383 ;  /* 0x3e520bf402057423 */ /* 0x000fc60000010005 */
[----:B------:R-:W-:Y:S01]  /*3b100*/  FFMA.FTZ R4, R3, R4, -0.24046532809734344482 ;  /* 0xbe763c8b03047423 */ /* 0x000fe20000010004 */
[----:B------:R-:W-:-:S03]  /*3b110*/  FFMA.FTZ R5, R2, R5, -0.24046532809734344482 ;  /* 0xbe763c8b02057423 */ /* 0x000fc60000010005 */
[----:B------:R-:W-:Y:S01]  /*3b120*/  FFMA.FTZ R4, R3, R4, 0.28857114911079406738 ;  /* 0x3e93bf9903047423 */ /* 0x000fe20000010004 */
[----:B------:R-:W-:-:S03]  /*3b130*/  FFMA.FTZ R5, R2, R5, 0.28857114911079406738 ;  /* 0x3e93bf9902057423 */ /* 0x000fc60000010005 */
[----:B------:R-:W-:Y:S01]  /*3b140*/  FFMA.FTZ R4, R3, R4, -0.36067417263984680176 ;  /* 0xbeb8aa4903047423 */ /* 0x000fe20000010004 */
[----:B------:R-:W-:-:S03]  /*3b150*/  FFMA.FTZ R5, R2, R5, -0.36067417263984680176 ;  /* 0xbeb8aa4902057423 */ /* 0x000fc60000010005 */
[----:B------:R-:W-:Y:S01]  /*3b160*/  FFMA.FTZ R4, R3, R4, 0.48089820146560668945 ;  /* 0x3ef6384a03047423 */ /* 0x000fe20000010004 */
[----:B------:R-:W-:-:S03]  /*3b170*/  FFMA.FTZ R5, R2, R5, 0.48089820146560668945 ;  /* 0x3ef6384a02057423 */ /* 0x000fc60000010005 */
[----:B------:R-:W-:Y:S01]  /*3b180*/  FFMA.FTZ R4, R3, R4, -0.72134751081466674805 ;  /* 0xbf38aa3b03047423 */ /* 0x000fe20000010004 */
[----:B------:R-:W-:-:S03]  /*3b190*/  FFMA.FTZ R5, R2, R5, -0.72134751081466674805 ;  /* 0xbf38aa3b02057423 */ /* 0x000fc60000010005 */
[----:B------:R-:W-:Y:S01]  /*3b1a0*/  FMUL R4, R3, R4 ;  /* 0x0000000403047220 */ /* 0x000fe20000400000 */
[----:B------:R-:W-:-:S03]  /*3b1b0*/  FMUL R5, R2, R5 ;  /* 0x0000000502057220 */ /* 0x000fc60000400000 */
[----:B------:R-:W-:Y:S01]  /*3b1c0*/  FMUL R4, R3, R4 ;  /* 0x0000000403047220 */ /* 0x000fe20000400000 */
[----:B------:R-:W-:-:S03]  /*3b1d0*/  FMUL R5, R2, R5 ;  /* 0x0000000502057220 */ /* 0x000fc60000400000 */
[----:B------:R-:W-:Y:S01]  /*3b1e0*/  FFMA.FTZ R4, R3, 1.4426950216293334961, R4 ;  /* 0x3fb8aa3b03047823 */ /* 0x000fe20000010004 */
[----:B------:R-:W-:-:S03]  /*3b1f0*/  FFMA.FTZ R5, R2, 1.4426950216293334961, R5 ;  /* 0x3fb8aa3b02057823 */ /* 0x000fc60000010005 */
[----:B----4-:R-:W-:Y:S01]  /*3b200*/  FADD R9, R27, R4 ;  /* 0x000000041b097221 */ /* 0x010fe20000000000 */
[----:B------:R-:W-:Y:S02]  /*3b210*/  IMAD.SHL.U32 R27, R28, 0x800, RZ ;  /* 0x000008001c1b7824 */ /* 0x000fe400078e00ff */
[----:B------:R-:W-:Y:S01]  /*3b220*/  FADD R10, R24, R5 ;  /* 0x00000005180a7221 */ /* 0x000fe20000000000 */
[C---:B------:R-:W-:Y:S02]  /*3b230*/  LOP3.LUT R24, R28.reuse, 0x40, RZ, 0xc0, !PT ;  /* 0x000000401c187812 */ /* 0x040fe400078ec0ff */
[----:B------:R-:W-:Y:S02]  /*3b240*/  LOP3.LUT R28, R28, 0x3f, RZ, 0xc0, !PT ;  /* 0x0000003f1c1c7812 */ /* 0x000fe400078ec0ff */
[----:B------:R-:W-:Y:S01]  /*3b250*/  LOP3.LUT R27, R27, 0x3000, RZ, 0xc0, !PT ;  /* 0x000030001b1b7812 */ /* 0x000fe200078ec0ff */
[----:B------:R-:W-:Y:S01]  /*3b260*/  FFMA.FTZ R7, R0, R20, -0.16845393180847167969 ;  /* 0xbe2c7f3000077423 */ /* 0x000fe20000010014 */
[----:B------:R-:W-:-:S03]  /*3b270*/  SHF.R.U32.HI R24, RZ, 0x1, R24 ;  /* 0x00000001ff187819 */ /* 0x000fc60000011618 */
[----:B------:R-:W-:Y:S02]  /*3b280*/  IMAD R28, R28, 0x10, R27 ;  /* 0x000000101c1c7824 */ /* 0x000fe400078e021b */
[----:B------:R-:W-:-:S03]  /*3b290*/  FFMA.FTZ R7, R0, R7, 0.1716887056827545166 ;  /* 0x3e2fcf2a00077423 */ /* 0x000fc60000010007 */
[----:B------:R-:W-:Y:S01]  /*3b2a0*/  LOP3.LUT R28, R28, R24, RZ, 0x3c, !PT ;  /* 0x000000181c1c7212 */ /* 0x000fe200078e3cff */
[----:B------:R-:W-:-:S04]  /*3b2b0*/  FFMA.FTZ R7, R0, R7, -0.17900948226451873779 ;  /* 0xbe374e4300077423 */ /* 0x000fc80000010007 */
[C---:B------:R-:W-:Y:S01]  /*3b2c0*/  FFMA.FTZ R7, R0.reuse, R7, 0.20512372255325317383 ;  /* 0x3e520bf400077423 */ /* 0x040fe20000010007 */
[----:B------:R-:W0:Y:S03]  /*3b2d0*/  LDS.128 R12, [R28+UR6] ;  /* 0x000000061c0c7984 */ /* 0x000e260008000c00 */
[----:B------:R-:W-:-:S04]  /*3b2e0*/  FFMA.FTZ R7, R0, R7, -0.24046532809734344482 ;  /* 0xbe763c8b00077423 */ /* 0x000fc80000010007 */
[----:B------:R-:W-:-:S04]  /*3b2f0*/  FFMA.FTZ R7, R0, R7, 0.28857114911079406738 ;  /* 0x3e93bf9900077423 */ /* 0x000fc80000010007 */
[----:B------:R-:W-:-:S04]  /*3b300*/  FFMA.FTZ R7, R0, R7, -0.36067417263984680176 ;  /* 0xbeb8aa4900077423 */ /* 0x000fc80000010007 */
[----:B------:R-:W-:-:S04]  /*3b310*/  FFMA.FTZ R7, R0, R7, 0.48089820146560668945 ;  /* 0x3ef6384a00077423 */ /* 0x000fc80000010007 */
[----:B------:R-:W-:Y:S01]  /*3b320*/  FFMA.FTZ R7, R0, R7, -0.72134751081466674805 ;  /* 0xbf38aa3b00077423 */ /* 0x000fe20000010007 */
[----:B------:R-:W-:-:S03]  /*3b330*/  IMAD R3, R6, 0x4, R18 ;  /* 0x0000000406037824 */ /* 0x000fc600078e0212 */
[----:B------:R-:W-:Y:S01]  /*3b340*/  FMUL R7, R0, R7 ;  /* 0x0000000700077220 */ /* 0x000fe20000400000 */
[----:B------:R-:W-:-:S03]  /*3b350*/  IMAD R29, R6, 0x4, R3 ;  /* 0x00000004061d7824 */ /* 0x000fc600078e0203 */
[----:B------:R-:W-:-:S04]  /*3b360*/  FMUL R7, R0, R7 ;  /* 0x0000000700077220 */ /* 0x000fc80000400000 */
[----:B------:R-:W-:Y:S01]  /*3b370*/  FFMA.FTZ R7, R0, 1.4426950216293334961, R7 ;  /* 0x3fb8aa3b00077823 */ /* 0x000fe20000010007 */
[----:B------:R-:W-:-:S04]  /*3b380*/  IMAD R0, R6, 0x4, R29 ;  /* 0x0000000406007824 */ /* 0x000fc800078e021d */
[C---:B------:R-:W-:Y:S01]  /*3b390*/  IMAD R0, R6.reuse, 0x4, R0 ;  /* 0x0000000406007824 */ /* 0x040fe200078e0200 */
[----:B0-----:R-:W-:Y:S04]  /*3b3a0*/  STL.64 [R1+0x10], R12 ;  /* 0x0000100c01007387 */ /* 0x001fe80000100a00 */
[----:B------:R-:W-:Y:S04]  /*3b3b0*/  STL.64 [R1+0x18], R14 ;  /* 0x0000180e01007387 */ /* 0x000fe80000100a00 */
[----:B------:R0:W-:Y:S02]  /*3b3c0*/  STL [R1+0x4c], R0 ;  /* 0x00004c0001007387 */ /* 0x0001e40000100800 */
[----:B0-----:R-:W-:-:S05]  /*3b3d0*/  IMAD R0, R6, 0x4, R0 ;  /* 0x0000000406007824 */ /* 0x001fca00078e0200 */
[----:B------:R-:W-:Y:S04]  /*3b3e0*/  STL [R1+0x30], R0 ;  /* 0x0000300001007387 */ /* 0x000fe80000100800 */
[----:B------:R-:W2:Y:S01]  /*3b3f0*/  LDL.LU R24, [R1+0x184] ;  /* 0x0001840001187983 */ /* 0x000ea20000300800 */
[----:B------:R-:W-:Y:S01]  /*3b400*/  ISETP.GE.U32.AND P3, PT, R11, 0x7f800000, PT ;  /* 0x7f8000000b00780c */ /* 0x000fe20003f66070 */
[----:B------:R-:W-:Y:S01]  /*3b410*/  IMAD R4, R6, 0x4, R0 ;  /* 0x0000000406047824 */ /* 0x000fe200078e0200 */
[----:B------:R-:W-:Y:S01]  /*3b420*/  LOP3.LUT R27, R28, 0x40, RZ, 0x3c, !PT ;  /* 0x000000401c1b7812 */ /* 0x000fe200078e3cff */
[----:B------:R-:W-:-:S10]  /*3b430*/  FADD R8, R8, R7 ;  /* 0x0000000708087221 */ /* 0x000fd40000000000 */
[----:B------:R-:W-:-:S04]  /*3b440*/  @P3 IMAD.MOV.U32 R2, RZ, RZ, 0x7f800000 ;  /* 0x7f800000ff023424 */ /* 0x000fc800078e00ff */
[----:B------:R-:W-:Y:S01]  /*3b450*/  @P3 FFMA.FTZ R9, R11, R2, +INF ;  /* 0x7f8000000b093423 */ /* 0x000fe20000010002 */
[----:B------:R-:W-:Y:S04]  /*3b460*/  STL [R1+0x34], R4 ;  /* 0x0000340401007387 */ /* 0x000fe80000100800 */
[----:B------:R0:W-:Y:S02]  /*3b470*/  STL [R1+0x35c], R9 ;  /* 0x00035c0901007387 */ /* 0x0001e40000100800 */
[----:B0-----:R-:W-:Y:S02]  /*3b480*/  IMAD R9, R6, 0x4, R4 ;  /* 0x0000000406097824 */ /* 0x001fe400078e0204 */
[----:B------:R-:W0:Y:S01]  /*3b490*/  LDS.128 R4, [R27+UR6] ;  /* 0x000000061b047984 */ /* 0x000e220008000c00 */
[----:B------:R-:W-:-:S04]  /*3b4a0*/  FFMA.FTZ R20, R19, R20, -0.16845393180847167969 ;  /* 0xbe2c7f3013147423 */ /* 0x000fc80000010014 */
[----:B------:R-:W-:-:S04]  /*3b4b0*/  FFMA.FTZ R20, R19, R20, 0.1716887056827545166 ;  /* 0x3e2fcf2a13147423 */ /* 0x000fc80000010014 */
[----:B------:R-:W-:-:S04]  /*3b4c0*/  FFMA.FTZ R20, R19, R20, -0.17900948226451873779 ;  /* 0xbe374e4313147423 */ /* 0x000fc80000010014 */
[----:B------:R-:W-:-:S04]  /*3b4d0*/  FFMA.FTZ R20, R19, R20, 0.20512372255325317383 ;  /* 0x3e520bf413147423 */ /* 0x000fc80000010014 */
[----:B------:R-:W-:-:S04]  /*3b4e0*/  FFMA.FTZ R20, R19, R20, -0.24046532809734344482 ;  /* 0xbe763c8b13147423 */ /* 0x000fc80000010014 */
[----:B------:R-:W-:-:S04]  /*3b4f0*/  FFMA.FTZ R20, R19, R20, 0.28857114911079406738 ;  /* 0x3e93bf9913147423 */ /* 0x000fc80000010014 */
[----:B------:R-:W-:-:S04]  /*3b500*/  FFMA.FTZ R20, R19, R20, -0.36067417263984680176 ;  /* 0xbeb8aa4913147423 */ /* 0x000fc80000010014 */
[----:B------:R-:W-:-:S04]  /*3b510*/  FFMA.FTZ R20, R19, R20, 0.48089820146560668945 ;  /* 0x3ef6384a13147423 */ /* 0x000fc80000010014 */
[C---:B------:R-:W-:Y:S01]  /*3b520*/  FFMA.FTZ R20, R19.reuse, R20, -0.72134751081466674805 ;  /* 0xbf38aa3b13147423 */ /* 0x040fe20000010014 */
[----:B0-----:R-:W-:Y:S04]  /*3b530*/  STL [R1+0x1858], R5 ;  /* 0x0018580501007387 */ /* 0x001fe80000100800 */
[----:B------:R0:W-:Y:S01]  /*3b540*/  STL.64 [R1+0x17f8], R6 ;  /* 0x0017f80601007387 */ /* 0x0001e20000100a00 */
[----:B------:R-:W-:-:S04]  /*3b550*/  FMUL R20, R19, R20 ;  /* 0x0000001413147220 */ /* 0x000fc80000400000 */
[C---:B------:R-:W-:Y:S01]  /*3b560*/  FMUL R20, R19.reuse, R20 ;  /* 0x0000001413147220 */ /* 0x040fe20000400000 */
[----:B0-----:R-:W0:Y:S03]  /*3b570*/  LDC R7, c[0x0][0x3e8] ;  /* 0x0000fa00ff077b82 */ /* 0x001e260000000800 */
[----:B------:R-:W-:Y:S01]  /*3b580*/  FFMA.FTZ R19, R19, 1.4426950216293334961, R20 ;  /* 0x3fb8aa3b13137823 */ /* 0x000fe20000010014 */
[----:B------:R-:W-:Y:S02]  /*3b590*/  IMAD.MOV.U32 R20, RZ, RZ, R12 ;  /* 0x000000ffff147224 */ /* 0x000fe400078e000c */
[----:B------:R-:W1:Y:S01]  /*3b5a0*/  LDS.128 R12, [R28+UR6+0x400] ;  /* 0x000400061c0c7984 */ /* 0x000e620008000c00 */
[----:B------:R-:W-:Y:S01]  /*3b5b0*/  @P4 IMAD.MOV.U32 R0, RZ, RZ, 0x7f800000 ;  /* 0x7f800000ff004424 */ /* 0x000fe200078e00ff */
[----:B------:R-:W-:-:S03]  /*3b5c0*/  FSETP.NEU.AND P3, PT, R26, RZ, PT ;  /* 0x000000ff1a00720b */ /* 0x000fc60003f6d000 */
[----:B------:R-:W-:Y:S02]  /*3b5d0*/  @P4 FFMA.FTZ R10, R26, R0, +INF ;  /* 0x7f8000001a0a4423 */ /* 0x000fe40000010000 */
[----:B------:R-:W3:Y:S01]  /*3b5e0*/  S2R R26, SR_TID.X ;  /* 0x00000000001a7919 */ /* 0x000ee20000002100 */
[----:B------:R4:W-:Y:S01]  /*3b5f0*/  STL [R1+0x38], R9 ;  /* 0x0000380901007387 */ /* 0x0009e20000100800 */
[----:B0-----:R-:W-:Y:S02]  /*3b600*/  IMAD R6, R7, 0x4, R9 ;  /* 0x0000000407067824 */ /* 0x001fe400078e0209 */
[----:B----4-:R-:W0:Y:S01]  /*3b610*/  S2R R9, SR_CTAID.X ;  /* 0x0000000000097919 */ /* 0x010e220000002500 */
[----:B------:R-:W-:Y:S01]  /*3b620*/  @P2 IMAD.MOV.U32 R0, RZ, RZ, 0x7f800000 ;  /* 0x7f800000ff002424 */ /* 0x000fe200078e00ff */
[----:B------:R3:W-:Y:S03]  /*3b630*/  STL [R1+0x358], R10 ;  /* 0x0003580a01007387 */ /* 0x0007e60000100800 */
[----:B------:R-:W-:Y:S01]  /*3b640*/  @P2 FFMA.FTZ R8, R25, R0, +INF ;  /* 0x7f80000019082423 */ /* 0x000fe20000010000 */
[----:B------:R-:W-:-:S02]  /*3b650*/  FSETP.NEU.AND P1, PT, R11, RZ, PT ;  /* 0x000000ff0b00720b */ /* 0x000fc40003f2d000 */
[----:B---3--:R-:W-:Y:S01]  /*3b660*/  LOP3.LUT R10, R26, 0x1f, RZ, 0xc0, !PT ;  /* 0x0000001f1a0a7812 */ /* 0x008fe200078ec0ff */
[----:B-1----:R-:W-:Y:S04]  /*3b670*/  STL [R1+0x4], R13 ;  /* 0x0000040d01007387 */ /* 0x002fe80000100800 */
[----:B------:R-:W-:Y:S04]  /*3b680*/  STL.64 [R1+0x8], R14 ;  /* 0x0000080e01007387 */ /* 0x000fe80000100a00 */
[----:B------:R1:W-:Y:S01]  /*3b690*/  STL [R1+0x3c], R6 ;  /* 0x00003c0601007387 */ /* 0x0003e20000100800 */
[----:B0-----:R-:W-:-:S02]  /*3b6a0*/  IMAD R9, R9, 0x20, R10 ;  /* 0x0000002009097824 */ /* 0x001fc400078e020a */
[----:B-1----:R-:W-:Y:S02]  /*3b6b0*/  IMAD R6, R7, 0x4, R6 ;  /* 0x0000000407067824 */ /* 0x002fe400078e0206 */
[----:B------:R-:W-:-:S03]  /*3b6c0*/  IMAD R2, R9, UR5, RZ ;  /* 0x0000000509027c24 */ /* 0x000fc6000f8e02ff */
[----:B------:R0:W-:Y:S04]  /*3b6d0*/  STL [R1+0x40], R6 ;  /* 0x0000400601007387 */ /* 0x0001e80000100800 */
[----:B------:R-:W-:Y:S04]  /*3b6e0*/  STL [R1+0x354], R8 ;  /* 0x0003540801007387 */ /* 0x000fe80000100800 */
[----:B------:R-:W1:Y:S01]  /*3b6f0*/  LDS.128 R8, [R27+UR6+0x400] ;  /* 0x000400061b087984 */ /* 0x000e620008000c00 */
[----:B------:R-:W-:-:S03]  /*3b700*/  IMAD.MOV.U32 R5, RZ, RZ, R12 ;  /* 0x000000ffff057224 */ /* 0x000fc600078e000c */
[----:B------:R-:W3:Y:S01]  /*3b710*/  LDS.128 R12, [R28+UR6+0x800] ;  /* 0x000800061c0c7984 */ /* 0x000ee20008000c00 */
[----:B------:R-:W-:Y:S01]  /*3b720*/  ISETP.GE.U32.AND P4, PT, R23, 0x7f800000, PT ;  /* 0x7f8000001700780c */ /* 0x000fe20003f86070 */
[----:B------:R-:W-:Y:S01]  /*3b730*/  UIMAD UR4, UR8, UR4, URZ ;  /* 0x00000004080472a4 */ /* 0x000fe2000f8e02ff */
[----:B0-----:R-:W-:-:S03]  /*3b740*/  IMAD R6, R7, 0x4, R6 ;  /* 0x0000000407067824 */ /* 0x001fc600078e0206 */
[----:B------:R-:W-:Y:S02]  /*3b750*/  USHF.R.S32.HI UR5, URZ, 0x1f, UR4 ;  /* 0x0000001fff057899 */ /* 0x000fe40008011404 */
[----:B-----5:R-:W-:Y:S02]  /*3b760*/  IADD3 R0, P2, P6, R2, UR4, R16 ;  /* 0x0000000402007c10 */ /* 0x020fe4000fe5e010 */
[----:B------:R-:W-:Y:S02]  /*3b770*/  SHF.R.S32.HI R2, RZ, 0x1f, R2 ;  /* 0x0000001fff027819 */ /* 0x000fe40000011402 */
[----:B------:R-:W-:Y:S01]  /*3b780*/  FSETP.NEU.AND P5, PT, R25, RZ, PT ;  /* 0x000000ff1900720b */ /* 0x000fe20003fad000 */
[----:B------:R-:W0:Y:S01]  /*3b790*/  LDCU UR4, c[0x0][0x3ec] ;  /* 0x00007d80ff0477ac */ /* 0x000e220008000800 */
[----:B------:R-:W-:Y:S01]  /*3b7a0*/  @P4 IMAD.MOV.U32 R16, RZ, RZ, 0x7f800000 ;  /* 0x7f800000ff104424 */ /* 0x000fe200078e00ff */
[----:B------:R-:W-:Y:S01]  /*3b7b0*/  IADD3.X R2, PT, PT, R2, UR5, R17, P2, P6 ;  /* 0x0000000502027c10 */ /* 0x000fe200097ec411 */
[----:B-1----:R1:W-:Y:S04]  /*3b7c0*/  STL [R1+0x19ac], R9 ;  /* 0x0019ac0901007387 */ /* 0x0023e80000100800 */
[----:B------:R-:W-:Y:S01]  /*3b7d0*/  STL.64 [R1+0x17e0], R10 ;  /* 0x0017e00a01007387 */ /* 0x000fe20000100a00 */
[----:B-1----:R-:W-:-:S03]  /*3b7e0*/  IMAD R9, R7, 0x4, R6 ;  /* 0x0000000407097824 */ /* 0x002fc600078e0206 */
[----:B------:R1:W-:Y:S04]  /*3b7f0*/  STL [R1+0x19b8], R6 ;  /* 0x0019b80601007387 */ /* 0x0003e80000100800 */
[----:B---3--:R-:W-:Y:S01]  /*3b800*/  STL [R1+0x19a8], R13 ;  /* 0x0019a80d01007387 */ /* 0x008fe20000100800 */
[----:B-1----:R-:W-:-:S03]  /*3b810*/  IMAD R6, R7, 0x4, R9 ;  /* 0x0000000407067824 */ /* 0x002fc600078e0209 */
[----:B------:R-:W-:Y:S04]  /*3b820*/  STL.64 [R1+0x17f0], R14 ;  /* 0x0017f00e01007387 */ /* 0x000fe80000100a00 */
[----:B------:R1:W-:Y:S02]  /*3b830*/  STL [R1+0x80], R6 ;  /* 0x0000800601007387 */ /* 0x0003e40000100800 */
[----:B-1----:R-:W-:Y:S02]  /*3b840*/  IMAD R6, R7, 0x4, R6 ;  /* 0x0000000407067824 */ /* 0x002fe400078e0206 */
[----:B--2---:R-:W-:Y:S01]  /*3b850*/  FADD R19, R24, R19 ;  /* 0x0000001318137221 */ /* 0x004fe20000000000 */
[----:B------:R-:W-:Y:S01]  /*3b860*/  @P4 FFMA.FTZ R19, R23, R16, +INF ;  /* 0x7f80000017134423 */ /* 0x000fe20000010010 */
[----:B------:R-:W-:-:S04]  /*3b870*/  IADD3 R24, P6, PT, R18, R0, RZ ;  /* 0x0000000012187210 */ /* 0x000fc80007fde0ff */
[----:B------:R-:W-:Y:S01]  /*3b880*/  LEA.HI.X.SX32 R25, R18, R2, 0x1, P6 ;  /* 0x0000000212197211 */ /* 0x000fe200030f0eff */
[----:B------:R-:W-:Y:S04]  /*3b890*/  STL [R1+0x350], R19 ;  /* 0x0003501301007387 */ /* 0x000fe80000100800 */
[----:B------:R-:W1:Y:S01]  /*3b8a0*/  LDS.128 R16, [R27+UR6+0x800] ;  /* 0x000800061b107984 */ /* 0x000e620008000c00 */
[----:B------:R-:W-:-:S03]  /*3b8b0*/  IADD3 R10, P4, PT, R3, R0, RZ ;  /* 0x00000000030a7210 */ /* 0x000fc60007f9e0ff */
[----:B-1----:R-:W-:Y:S04]  /*3b8c0*/  STL.64 [R1+0x19c8], R16 ;  /* 0x0019c81001007387 */ /* 0x002fe80000100a00 */
[----:B------:R-:W-:Y:S04]  /*3b8d0*/  STL [R1+0x70], R6 ;  /* 0x0000700601007387 */ /* 0x000fe80000100800 */
[----:B------:R-:W-:Y:S04]  /*3b8e0*/  STL.64 [R1+0x17d8], R18 ;  /* 0x0017d81201007387 */ /* 0x000fe80000100a00 */
[----:B------:R1:W-:Y:S04]  /*3b8f0*/  STL.64 [R1+0x19d0], R8 ;  /* 0x0019d00801007387 */ /* 0x0003e80000100a00 */
[----:B------:R2:W-:Y:S04]  /*3b900*/  STL [R1+0x20], R10 ;  /* 0x0000200a01007387 */ /* 0x0005e80000100800 */
[----:B-1----:R-:W3:Y:S01]  /*3b910*/  LDL.LU.64 R8, [R1+0x20] ;  /* 0x0000200001087983 */ /* 0x002ee20000300a00 */
[----:B------:R-:W-:-:S02]  /*3b920*/  PRMT R26, R20, 0x7770, RZ ;  /* 0x00007770141a7816 */ /* 0x000fc400000000ff */
[----:B------:R-:W-:Y:S01]  /*3b930*/  FSETP.NEU.AND P2, PT, R23, RZ, PT ;  /* 0x000000ff1700720b */ /* 0x000fe20003f4d000 */
[C---:B------:R-:W-:Y:S01]  /*3b940*/  IMAD R13, R7.reuse, 0x4, R6 ;  /* 0x00000004070d7824 */ /* 0x040fe200078e0206 */
[----:B------:R-:W1:Y:S01]  /*3b950*/  LDS.128 R20, [R28+UR6+0xc00] ;  /* 0x000c00061c147984 */ /* 0x000e620008000c00 */
[----:B--2---:R-:W2:Y:S03]  /*3b960*/  LDC R10, c[0x0][0x3e8] ;  /* 0x0000fa00ff0a7b82 */ /* 0x004ea60000000800 */
[----:B------:R-:W-:Y:S04]  /*3b970*/  STG.E.U8 desc[UR12][R24.64], R26 ;  /* 0x0000001a18007986 */ /* 0x000fe8000c10110c */
[----:B------:R-:W4:Y:S01]  /*3b980*/  LDS.128 R24, [R27+UR6+0xc00] ;  /* 0x000c00061b187984 */ /* 0x000f220008000c00 */
[----:B------:R-:W-:-:S03]  /*3b990*/  IMAD R14, R7, 0x4, R13 ;  /* 0x00000004070e7824 */ /* 0x000fc600078e020d */
[----:B------:R-:W5:Y:S01]  /*3b9a0*/  LDL.LU R6, [R1+0x30] ;  /* 0x0000300001067983 */ /* 0x000f620000300800 */
[----:B------:R-:W-:-:S03]  /*3b9b0*/  IMAD R15, R7, 0x4, R14 ;  /* 0x00000004070f7824 */ /* 0x000fc600078e020e */
[----:B------:R-:W2:Y:S04]  /*3b9c0*/  LDL.LU R11, [R1+0x34] ;  /* 0x00003400010b7983 */ /* 0x000ea80000300800 */
[----:B------:R-:W5:Y:S04]  /*3b9d0*/  LDL.LU R18, [R1+0x38] ;  /* 0x0000380001127983 */ /* 0x000f680000300800 */
[----:B-1----:R-:W-:Y:S04]  /*3b9e0*/  STL.64 [R1+0x17e8], R22 ;  /* 0x0017e81601007387 */ /* 0x002fe80000100a00 */
[----:B----4-:R1:W-:Y:S04]  /*3b9f0*/  STL.64 [R1+0x17d0], R26 ;  /* 0x0017d01a01007387 */ /* 0x0103e80000100a00 */
[----:B-1----:R-:W4:Y:S04]  /*3ba00*/  LDL.LU R27, [R1+0x4c] ;  /* 0x00004c00011b7983 */ /* 0x002f280000300800 */
[----:B------:R-:W-:Y:S01]  /*3ba10*/  STL [R1+0xa0], R15 ;  /* 0x0000a00f01007387 */ /* 0x000fe20000100800 */
[----:B---3--:R-:W-:-:S02]  /*3ba20*/  LEA.HI.X.SX32 R9, R3, R2, 0x1, P4 ;  /* 0x0000000203097211 */ /* 0x008fc400020f0eff */
[----:B------:R-:W-:-:S05]  /*3ba30*/  PRMT R3, R4, 0x7770, RZ ;  /* 0x0000777004037816 */ /* 0x000fca00000000ff */
[----:B------:R1:W-:Y:S04]  /*3ba40*/  STG.E.U8 desc[UR12][R8.64], R3 ;  /* 0x0000000308007986 */ /* 0x0003e8000c10110c */
[----:B-1----:R-:W3:Y:S01]  /*3ba50*/  LDL.LU.64 R8, [R1+0x19d0] ;  /* 0x0019d00001087983 */ /* 0x002ee20000300a00 */
[----:B------:R-:W-:Y:S01]  /*3ba60*/  IMAD R15, R7, 0x4, R15 ;  /* 0x00000004070f7824 */ /* 0x000fe200078e020f */
[----:B------:R-:W-:Y:S01]  /*3ba70*/  IADD3 R28, P4, PT, R29, R0, RZ ;  /* 0x000000001d1c7210 */ /* 0x000fe20007f9e0ff */
[----:B--2---:R-:W-:Y:S01]  /*3ba80*/  IMAD R10, R10, 0x4, R29 ;  /* 0x000000040a0a7824 */ /* 0x004fe200078e021d */
[----:B------:R-:W-:Y:S02]  /*3ba90*/  PRMT R22, R5, 0x7770, RZ ;  /* 0x0000777005167816 */ /* 0x000fe400000000ff */
[----:B------:R1:W-:Y:S01]  /*3baa0*/  STL [R1+0x94], R15 ;  /* 0x0000940f01007387 */ /* 0x0003e20000100800 */
[----:B------:R-:W-:-:S02]  /*3bab0*/  LEA.HI.X.SX32 R29, R29, R2, 0x1, P4 ;  /* 0x000000021d1d7211 */ /* 0x000fc400020f0eff */
[----:B------:R-:W-:Y:S01]  /*3bac0*/  IADD3 R16, P4, PT, R10, R0, RZ ;  /* 0x000000000a107210 */ /* 0x000fe20007f9e0ff */
[----:B-1----:R-:W-:-:S03]  /*3bad0*/  IMAD R15, R7, 0x4, R15 ;  /* 0x00000004070f7824 */ /* 0x002fc600078e020f */
[----:B------:R-:W-:Y:S01]  /*3bae0*/  LEA.HI.X.SX32 R17, R10, R2, 0x1, P4 ;  /* 0x000000020a117211 */ /* 0x000fe200020f0eff */
[----:B------:R4:W-:Y:S01]  /*3baf0*/  STG.E.U8 desc[UR12][R28.64], R22 ;  /* 0x000000161c007986 */ /* 0x0009e2000c10110c */
[----:B------:R-:W-:-:S03]  /*3bb00*/  IMAD R3, R7, 0x4, R15 ;  /* 0x0000000407037824 */ /* 0x000fc600078e020f */
[----:B------:R-:W2:Y:S04]  /*3bb10*/  LDL.LU R10, [R1+0x3c] ;  /* 0x00003c00010a7983 */ /* 0x000ea80000300800 */
[----:B------:R-:W-:Y:S01]  /*3bb20*/  STL.64 [R1+0x19c0], R4 ;  /* 0x0019c00401007387 */ /* 0x000fe20000100a00 */
[----:B----4-:R-:W-:-:S04]  /*3bb30*/  IADD3 R28, P4, PT, R27, R0, RZ ;  /* 0x000000001b1c7210 */ /* 0x010fc80007f9e0ff */
[----:B------:R-:W-:Y:S02]  /*3bb40*/  LEA.HI.X.SX32 R29, R27, R2, 0x1, P4 ;  /* 0x000000021b1d7211 */ /* 0x000fe400020f0eff */
[----:B---3--:R-:W-:Y:S01]  /*3bb50*/  PRMT R22, R8, 0x7770, RZ ;  /* 0x0000777008167816 */ /* 0x008fe200000000ff */
[----:B------:R-:W-:Y:S04]  /*3bb60*/  STL.64 [R1+0x19b0], R8 ;  /* 0x0019b00801007387 */ /* 0x000fe80000100a00 */
[----:B------:R-:W-:Y:S04]  /*3bb70*/  STL [R1+0x8c], R3 ;  /* 0x00008c0301007387 */ /* 0x000fe80000100800 */
[----:B------:R-:W3:Y:S04]  /*3bb80*/  LDL R26, [R1+0x10] ;  /* 0x00001000011a7983 */ /* 0x000ee80000100800 */
[----:B------:R-:W4:Y:S04]  /*3bb90*/  LDL.LU R27, [R1+0x40] ;  /* 0x00004000011b7983 */ /* 0x000f280000300800 */
[----:B------:R1:W-:Y:S04]  /*3bba0*/  STG.E.U8 desc[UR12][R16.64], R22 ;  /* 0x0000001610007986 */ /* 0x0003e8000c10110c */
[----:B-1----:R-:W2:Y:S01]  /*3bbb0*/  LDL.LU.64 R16, [R1+0x19c8] ;  /* 0x0019c80001107983 */ /* 0x002ea20000300a00 */
[----:B------:R-:W-:Y:S01]  /*3bbc0*/  IMAD R23, R7, 0x4, R3 ;  /* 0x0000000407177824 */ /* 0x000fe200078e0203 */
[----:B-----5:R-:W-:-:S02]  /*3bbd0*/  IADD3 R4, P4, PT, R6, R0, RZ ;  /* 0x0000000006047210 */ /* 0x020fc40007f9e0ff */
[----:B------:R-:W-:Y:S01]  /*3bbe0*/  PRMT R8, R12, 0x7770, RZ ;  /* 0x000077700c087816 */ /* 0x000fe200000000ff */
[----:B------:R-:W-:Y:S01]  /*3bbf0*/  IMAD R3, R7, 0x4, R23 ;  /* 0x0000000407037824 */ /* 0x000fe200078e0217 */
[----:B------:R-:W-:-:S03]  /*3bc00*/  LEA.HI.X.SX32 R5, R6, R2, 0x1, P4 ;  /* 0x0000000206057211 */ /* 0x000fc600020f0eff */
[C---:B------:R-:W-:Y:S01]  /*3bc10*/  IMAD R6, R7.reuse, 0x4, R3 ;  /* 0x0000000407067824 */ /* 0x040fe200078e0203 */
[----:B------:R1:W-:Y:S03]  /*3bc20*/  STG.E.U8 desc[UR12][R28.64], R8 ;  /* 0x000000081c007986 */ /* 0x0003e6000c10110c */
[----:B------:R-:W-:Y:S01]  /*3bc30*/  IMAD R22, R7, 0x4, R6 ;  /* 0x0000000407167824 */ /* 0x000fe200078e0206 */
[----:B-1----:R-:W-:-:S04]  /*3bc40*/  IADD3 R28, P4, PT, R11, R0, RZ ;  /* 0x000000000b1c7210 */ /* 0x002fc80007f9e0ff */
[----:B------:R-:W-:Y:S02]  /*3bc50*/  LEA.HI.X.SX32 R29, R11, R2, 0x1, P4 ;  /* 0x000000020b1d7211 */ /* 0x000fe400020f0eff */
[----:B------:R-:W-:-:S04]  /*3bc60*/  IADD3 R8, P4, PT, R18, R0, RZ ;  /* 0x0000000012087210 */ /* 0x000fc80007f9e0ff */
[----:B------:R-:W-:Y:S02]  /*3bc70*/  LEA.HI.X.SX32 R9, R18, R2, 0x1, P4 ;  /* 0x0000000212097211 */ /* 0x000fe400020f0eff */
[----:B------:R-:W-:Y:S02]  /*3bc80*/  PRMT R11, R20, 0x7770, RZ ;  /* 0x00007770140b7816 */ /* 0x000fe400000000ff */
[----:B--2---:R-:W-:Y:S01]  /*3bc90*/  PRMT R6, R16, 0x7770, RZ ;  /* 0x0000777010067816 */ /* 0x004fe200000000ff */
[----:B------:R1:W-:Y:S04]  /*3bca0*/  STL.64 [R1+0x1990], R16 ;  /* 0x0019901001007387 */ /* 0x0003e80000100a00 */
[----:B------:R-:W-:Y:S04]  /*3bcb0*/  STL.64 [R1+0x1980], R20 ;  /* 0x0019801401007387 */ /* 0x000fe80000100a00 */
[----:B------:R2:W-:Y:S01]  /*3bcc0*/  STG.E.U8 desc[UR12][R4.64], R6 ;  /* 0x0000000604007986 */ /* 0x0005e2000c10110c */
[----:B-1----:R-:W-:-:S04]  /*3bcd0*/  IMAD R16, R7, 0x4, R22 ;  /* 0x0000000407107824 */ /* 0x002fc800078e0216 */
[----:B------:R-:W-:Y:S01]  /*3bce0*/  IMAD R18, R7, 0x4, R16 ;  /* 0x0000000407127824 */ /* 0x000fe200078e0210 */
[----:B--2---:R-:W2:Y:S04]  /*3bcf0*/  LDL.LU.64 R4, [R1+0x19c0] ;  /* 0x0019c00001047983 */ /* 0x004ea80000300a00 */
[----:B------:R-:W5:Y:S04]  /*3bd00*/  LDL.LU R6, [R1+0x19b8] ;  /* 0x0019b80001067983 */ /* 0x000f680000300800 */
[----:B------:R1:W-:Y:S04]  /*3bd10*/  STL [R1+0x7c], R16 ;  /* 0x00007c1001007387 */ /* 0x0003e80000100800 */
[----:B------:R-:W-:Y:S04]  /*3bd20*/  STL.64 [R1+0x19a0], R22 ;  /* 0x0019a01601007387 */ /* 0x000fe80000100a00 */
[----:B------:R-:W-:Y:S01]  /*3bd30*/  STL.64 [R1+0x1998], R18 ;  /* 0x0019981201007387 */ /* 0x000fe20000100a00 */
[----:B-1----:R-:W-:-:S03]  /*3bd40*/  PRMT R16, R24, 0x7770, RZ ;  /* 0x0000777018107816 */ /* 0x002fc600000000ff */
[----:B------:R1:W-:Y:S04]  /*3bd50*/  STL.64 [R1+0x1970], R24 ;  /* 0x0019701801007387 */ /* 0x0003e80000100a00 */
[----:B------:R-:W-:Y:S04]  /*3bd60*/  STG.E.U8 desc[UR12][R28.64], R11 ;  /* 0x0000000b1c007986 */ /* 0x000fe8000c10110c */
[----:B------:R0:W-:Y:S04]  /*3bd70*/  STG.E.U8 desc[UR12][R8.64], R16 ;  /* 0x0000001008007986 */ /* 0x0001e8000c10110c */
[----:B-1----:R-:W5:Y:S04]  /*3bd80*/  LDL.LU R24, [R1+0x80] ;  /* 0x0000800001187983 */ /* 0x002f680000300800 */
[----:B------:R-:W5:Y:S04]  /*3bd90*/  LDL.LU R25, [R1+0x70] ;  /* 0x0000700001197983 */ /* 0x000f680000300800 */
[----:B0-----:R-:W5:Y:S01]  /*3bda0*/  LDL.LU.64 R8, [R1+0x19b0] ;  /* 0x0019b00001087983 */ /* 0x001f620000300a00 */
[----:B------:R-:W-:Y:S01]  /*3bdb0*/  IADD3 R28, P4, PT, R10, R0, RZ ;  /* 0x000000000a1c7210 */ /* 0x000fe20007f9e0ff */
[----:B------:R-:W-:-:S03]  /*3bdc0*/  IMAD R11, R7, 0x4, R18 ;  /* 0x00000004070b7824 */ /* 0x000fc600078e0212 */
[----:B------:R-:W-:Y:S01]  /*3bdd0*/  LEA.HI.X.SX32 R29, R10, R2, 0x1, P4 ;  /* 0x000000020a1d7211 */ /* 0x000fe200020f0eff */
[----:B------:R-:W-:Y:S01]  /*3bde0*/  IMAD R10, R7, 0x4, R11 ;  /* 0x00000004070a7824 */ /* 0x000fe200078e020b */
[----:B---3--:R-:W-:-:S03]  /*3bdf0*/  PRMT R17, R26, 0x7771, RZ ;  /* 0x000077711a117816 */ /* 0x008fc600000000ff */
[----:B------:R-:W-:Y:S01]  /*3be00*/  IMAD R16, R7, 0x4, R10 ;  /* 0x0000000407107824 */ /* 0x000fe200078e020a */
[C---:B----4-:R-:W-:Y:S01]  /*3be10*/  IADD3 R20, P4, PT, R27.reuse, R0, RZ ;  /* 0x000000001b147210 */ /* 0x050fe20007f9e0ff */
[----:B------:R0:W-:Y:S03]  /*3be20*/  STG.E.U8 desc[UR12][R28.64], R17 ;  /* 0x000000111c007986 */ /* 0x0001e6000c10110c */
[----:B------:R-:W-:Y:S01]  /*3be30*/  LEA.HI.X.SX32 R21, R27, R2, 0x1, P4 ;  /* 0x000000021b157211 */ /* 0x000fe200020f0eff */
[----:B------:R1:W-:Y:S01]  /*3be40*/  STL [R1+0x64], R16 ;  /* 0x0000641001007387 */ /* 0x0003e20000100800 */
[----:B0-----:R-:W-:-:S03]  /*3be50*/  IMAD R17, R7, 0x4, R16 ;  /* 0x0000000407117824 */ /* 0x001fc600078e0210 */
[----:B--2---:R0:W-:Y:S01]  /*3be60*/  STL [R1+0x1950], R4 ;  /* 0x0019500401007387 */ /* 0x0041e20000100800 */
[----:B-----5:R-:W-:-:S03]  /*3be70*/  IADD3 R28, P4, PT, R6, R0, RZ ;  /* 0x00000000061c7210 */ /* 0x020fc60007f9e0ff */
[----:B------:R2:W-:Y:S01]  /*3be80*/  STL [R1+0x60], R17 ;  /* 0x0000601101007387 */ /* 0x0005e20000100800 */
[----:B-1----:R-:W-:Y:S02]  /*3be90*/  PRMT R16, R4, 0x7771, RZ ;  /* 0x0000777104107816 */ /* 0x002fe400000000ff */
[----:B------:R-:W-:Y:S01]  /*3bea0*/  LEA.HI.X.SX32 R29, R6, R2, 0x1, P4 ;  /* 0x00000002061d7211 */ /* 0x000fe200020f0eff */
[----:B0-----:R-:W3:Y:S01]  /*3beb0*/  LDL.LU R4, [R1+0x94] ;  /* 0x0000940001047983 */ /* 0x001ee20000300800 */
[----:B--2---:R-:W-:-:S05]  /*3bec0*/  IMAD R17, R7, 0x4, R17 ;  /* 0x0000000407117824 */ /* 0x004fca00078e0211 */
[----:B------:R-:W-:Y:S04]  /*3bed0*/  STL [R1+0x5c], R17 ;  /* 0x00005c1101007387 */ /* 0x000fe80000100800 */
[----:B------:R-:W-:Y:S01]  /*3bee0*/  STL.64 [R1+0x1988], R10 ;  /* 0x0019880a01007387 */ /* 0x000fe20000100a00 */
[----:B------:R-:W-:-:S04]  /*3bef0*/  IADD3 R22, P4, PT, R9, R0, RZ ;  /* 0x0000000009167210 */ /* 0x000fc80007f9e0ff */
[----:B------:R-:W-:Y:S02]  /*3bf00*/  LEA.HI.X.SX32 R23, R9, R2, 0x1, P4 ;  /* 0x0000000209177211 */ /* 0x000fe400020f0eff */
[----:B------:R-:W2:Y:S01]  /*3bf10*/  LDL.LU R9, [R1+0x19ac] ;  /* 0x0019ac0001097983 */ /* 0x000ea20000300800 */
[----:B------:R-:W-:Y:S01]  /*3bf20*/  IMAD R27, R7, 0x4, R17 ;  /* 0x00000004071b7824 */ /* 0x000fe200078e0211 */
[----:B------:R-:W-:Y:S02]  /*3bf30*/  PRMT R6, R5, 0x7771, RZ ;  /* 0x0000777105067816 */ /* 0x000fe400000000ff */
[----:B------:R-:W-:Y:S01]  /*3bf40*/  STG.E.U8 desc[UR12][R20.64], R16 ;  /* 0x0000001014007986 */ /* 0x000fe2000c10110c */
[----:B------:R-:W-:-:S03]  /*3bf50*/  IMAD R26, R7, 0x4, R27 ;  /* 0x00000004071a7824 */ /* 0x000fc600078e021b */
[----:B------:R0:W-:Y:S04]  /*3bf60*/  STG.E.U8 desc[UR12][R28.64], R6 ;  /* 0x000000061c007986 */ /* 0x0001e8000c10110c */
[----:B------:R-:W4:Y:S04]  /*3bf70*/  LDL.LU R18, [R1+0x8c] ;  /* 0x00008c0001127983 */ /* 0x000f280000300800 */
[----:B------:R1:W-:Y:S01]  /*3bf80*/  STL [R1+0x1928], R5 ;  /* 0x0019280501007387 */ /* 0x0003e20000100800 */
[----:B0-----:R-:W-:Y:S01]  /*3bf90*/  IMAD R6, R7, 0x4, R26 ;  /* 0x0000000407067824 */ /* 0x001fe200078e021a */
[----:B------:R-:W-:-:S02]  /*3bfa0*/  IADD3 R20, P6, PT, R25, R0, RZ ;  /* 0x0000000019147210 */ /* 0x000fc40007fde0ff */
[----:B------:R0:W-:Y:S01]  /*3bfb0*/  STL [R1+0x1978], R26 ;  /* 0x0019781a01007387 */ /* 0x0001e20000100800 */
[----:B------:R-:W-:Y:S01]  /*3bfc0*/  IADD3 R16, P4, PT, R24, R0, RZ ;  /* 0x0000000018107210 */ /* 0x000fe20007f9e0ff */
[----:B-1----:R-:W-:Y:S01]  /*3bfd0*/  IMAD R5, R7, 0x4, R6 ;  /* 0x0000000407057824 */ /* 0x002fe200078e0206 */
[----:B------:R-:W-:Y:S02]  /*3bfe0*/  PRMT R29, R8, 0x7771, RZ ;  /* 0x00007771081d7816 */ /* 0x000fe400000000ff */
[-C--:B------:R-:W-:Y:S01]  /*3bff0*/  LEA.HI.X.SX32 R21, R25, R2.reuse, 0x1, P6 ;  /* 0x0000000219157211 */ /* 0x080fe200030f0eff */
[----:B0-----:R-:W5:Y:S01]  /*3c000*/  LDL.LU R26, [R1+0xa0] ;  /* 0x0000a000011a7983 */ /* 0x001f620000300800 */
[----:B------:R-:W-:Y:S02]  /*3c010*/  LEA.HI.X.SX32 R17, R24, R2, 0x1, P4 ;  /* 0x0000000218117211 */ /* 0x000fe400020f0eff */
[-C--:B------:R-:W-:Y:S02]  /*3c020*/  IADD3 R28, P6, PT, R14, R0.reuse, RZ ;  /* 0x000000000e1c7210 */ /* 0x080fe40007fde0ff */
[C---:B------:R-:W-:Y:S01]  /*3c030*/  IADD3 R24, P4, PT, R13.reuse, R0, RZ ;  /* 0x000000000d187210 */ /* 0x040fe20007f9e0ff */
[----:B------:R0:W-:Y:S03]  /*3c040*/  STG.E.U8 desc[UR12][R22.64], R29 ;  /* 0x0000001d16007986 */ /* 0x0001e6000c10110c */
[----:B------:R-:W-:-:S02]  /*3c050*/  LEA.HI.X.SX32 R25, R13, R2, 0x1, P4 ;  /* 0x000000020d197211 */ /* 0x000fc400020f0eff */
[----:B0-----:R-:W-:Y:S01]  /*3c060*/  LEA.HI.X.SX32 R29, R14, R2, 0x1, P6 ;  /* 0x000000020e1d7211 */ /* 0x001fe200030f0eff */
[----:B--2---:R-:W-:Y:S04]  /*3c070*/  STL.64 [R1+0x1910], R8 ;  /* 0x0019100801007387 */ /* 0x004fe80000100a00 */
[----:B------:R0:W-:Y:S02]  /*3c080*/  STL [R1+0x4c], R5 ;  /* 0x00004c0501007387 */ /* 0x0001e40000100800 */
[----:B0-----:R-:W-:-:S05]  /*3c090*/  IMAD R5, R7, 0x4, R5 ;  /* 0x0000000407057824 */ /* 0x001fca00078e0205 */
[----:B------:R0:W-:Y:S04]  /*3c0a0*/  STL [R1+0x48], R5 ;  /* 0x0000480501007387 */ /* 0x0001e80000100800 */
[----:B------:R-:W2:Y:S04]  /*3c0b0*/  LDL.LU R13, [R1+0x19a8] ;  /* 0x0019a800010d7983 */ /* 0x000ea80000300800 */
[----:B0-----:R-:W2:Y:S04]  /*3c0c0*/  LDL.LU R5, [R1+0x7c] ;  /* 0x00007c0001057983 */ /* 0x001ea80000300800 */
[----:B------:R-:W-:Y:S04]  /*3c0d0*/  STL [R1+0x1968], R28 ;  /* 0x0019681c01007387 */ /* 0x000fe80000100800 */
[----:B------:R0:W-:Y:S04]  /*3c0e0*/  STL [R1+0x1958], R29 ;  /* 0x0019581d01007387 */ /* 0x0001e80000100800 */
[----:B0-----:R-:W2:Y:S01]  /*3c0f0*/  LDL.LU R29, [R1+0x48] ;  /* 0x00004800011d7983 */ /* 0x001ea20000300800 */
[----:B-----5:R-:W-:-:S04]  /*3c100*/  IADD3 R22, P4, PT, R26, R0, RZ ;  /* 0x000000001a167210 */ /* 0x020fc80007f9e0ff */
[----:B------:R-:W-:Y:S02]  /*3c110*/  LEA.HI.X.SX32 R23, R26, R2, 0x1, P4 ;  /* 0x000000021a177211 */ /* 0x000fe400020f0eff */
[----:B---3--:R-:W-:Y:S01]  /*3c120*/  IADD3 R8, P6, PT, R4, R0, RZ ;  /* 0x0000000004087210 */ /* 0x008fe20007fde0ff */
[----:B--2---:R-:W-:-:S05]  /*3c130*/  IMAD R14, R7, 0x4, R29 ;  /* 0x00000004070e7824 */ /* 0x004fca00078e021d */
[----:B------:R-:W-:Y:S04]  /*3c140*/  STL [R1+0x44], R14 ;  /* 0x0000440e01007387 */ /* 0x000fe80000100800 */
[----:B------:R-:W-:Y:S04]  /*3c150*/  STL.64 [R1+0x18e8], R12 ;  /* 0x0018e80c01007387 */ /* 0x000fe80000100a00 */
[----:B------:R0:W-:Y:S04]  /*3c160*/  STL.64 [R1+0x80], R22 ;  /* 0x0000801601007387 */ /* 0x0001e80000100a00 */
[----:B0-----:R-:W2:Y:S01]  /*3c170*/  LDL.LU.64 R22, [R1+0x19a0] ;  /* 0x0019a00001167983 */ /* 0x001ea20000300a00 */
[----:B------:R-:W-:Y:S01]  /*3c180*/  LEA.HI.X.SX32 R9, R4, R2, 0x1, P6 ;  /* 0x0000000204097211 */ /* 0x000fe200030f0eff */
[----:B------:R-:W-:Y:S01]  /*3c190*/  IMAD R14, R7, 0x4, R14 ;  /* 0x00000004070e7824 */ /* 0x000fe200078e020e */
[----:B------:R-:W-:-:S03]  /*3c1a0*/  PRMT R10, R12, 0x7771, RZ ;  /* 0x000077710c0a7816 */ /* 0x000fc600000000ff */
[----:B------:R0:W-:Y:S01]  /*3c1b0*/  STL.64 [R1+0x90], R8 ;  /* 0x0000900801007387 */ /* 0x0001e20000100a00 */
[----:B----4-:R-:W-:Y:S01]  /*3c1c0*/  IADD3 R12, P6, PT, R18, R0, RZ ;  /* 0x00000000120c7210 */ /* 0x010fe20007fde0ff */
[----:B------:R-:W-:-:S03]  /*3c1d0*/  IMAD R4, R7, 0x4, R14 ;  /* 0x0000000407047824 */ /* 0x000fc600078e020e */
[----:B------:R-:W-:Y:S02]  /*3c1e0*/  LEA.HI.X.SX32 R13, R18, R2, 0x1, P6 ;  /* 0x00000002120d7211 */ /* 0x000fe400030f0eff */
[----:B0-----:R-:W-:-:S04]  /*3c1f0*/  IADD3 R8, P4, PT, R15, R0, RZ ;  /* 0x000000000f087210 */ /* 0x001fc80007f9e0ff */
[----:B------:R-:W-:Y:S01]  /*3c200*/  LEA.HI.X.SX32 R9, R15, R2, 0x1, P4 ;  /* 0x000000020f097211 */ /* 0x000fe200020f0eff */
[----:B------:R-:W-:-:S04]  /*3c210*/  IMAD R15, R7, 0x4, R4 ;  /* 0x00000004070f7824 */ /* 0x000fc800078e0204 */
[----:B------:R-:W-:Y:S04]  /*3c220*/  STL [R1+0x1918], R9 ;  /* 0x0019180901007387 */ /* 0x000fe80000100800 */
[----:B------:R0:W-:Y:S04]  /*3c230*/  STL [R1+0x3c], R4 ;  /* 0x00003c0401007387 */ /* 0x0001e80000100800 */
[----:B------:R-:W-:Y:S04]  /*3c240*/  STL.64 [R1+0xa8], R12 ;  /* 0x0000a80c01007387 */ /* 0x000fe80000100a00 */
[----:B------:R1:W-:Y:S01]  /*3c250*/  STL.64 [R1+0x1960], R14 ;  /* 0x0019600e01007387 */ /* 0x0003e20000100a00 */
[----:B0-----:R-:W-:-:S03]  /*3c260*/  IMAD R4, R7, 0x4, R15 ;  /* 0x0000000407047824 */ /* 0x001fc600078e020f */
[----:B------:R-:W-:Y:S01]  /*3c270*/  STG.E.U8 desc[UR12][R16.64], R10 ;  /* 0x0000000a10007986 */ /* 0x000fe2000c10110c */
[----:B-1----:R-:W-:Y:S01]  /*3c280*/  IMAD.MOV.U32 R15, RZ, RZ, R19 ;  /* 0x000000ffff0f7224 */ /* 0x002fe200078e0013 */
[----:B--2---:R-:W-:-:S05]  /*3c290*/  IADD3 R18, P4, PT, R23, R0, RZ ;  /* 0x0000000017127210 */ /* 0x004fca0007f9e0ff */
[----:B------:R0:W-:Y:S01]  /*3c2a0*/  STL [R1+0xb0], R18 ;  /* 0x0000b01201007387 */ /* 0x0001e20000100800 */
[----:B------:R-:W-:-:S03]  /*3c2b0*/  IMAD.MOV.U32 R14, RZ, RZ, R18 ;  /* 0x000000ffff0e7224 */ /* 0x000fc600078e0012 */
[----:B0-----:R-:W2:Y:S04]  /*3c2c0*/  LDL.LU.64 R18, [R1+0x1998] ;  /* 0x0019980001127983 */ /* 0x001ea80000300a00 */
[----:B------:R-:W3:Y:S01]  /*3c2d0*/  LDL.LU.64 R16, [R1+0x1990] ;  /* 0x0019900001107983 */ /* 0x000ee20000300a00 */
[----:B------:R-:W-:Y:S02]  /*3c2e0*/  IADD3 R12, P6, PT, R3, R0, RZ ;  /* 0x00000000030c7210 */ /* 0x000fe40007fde0ff */
[-C--:B------:R-:W-:Y:S01]  /*3c2f0*/  LEA.HI.X.SX32 R15, R23, R2.reuse, 0x1, P4 ;  /* 0x00000002170f7211 */ /* 0x080fe200020f0eff */
[----:B------:R-:W-:Y:S01]  /*3c300*/  IMAD R28, R7, 0x4, R3 ;  /* 0x00000004071c7824 */ /* 0x000fe200078e0203 */
[----:B------:R-:W-:Y:S01]  /*3c310*/  LEA.HI.X.SX32 R13, R3, R2, 0x1, P6 ;  /* 0x00000002030d7211 */ /* 0x000fe200030f0eff */
[----:B------:R-:W4:Y:S04]  /*3c320*/  LDL.LU R26, [R1+0x64] ;  /* 0x00006400011a7983 */ /* 0x000f280000300800 */
[----:B------:R0:W-:Y:S01]  /*3c330*/  STL [R1+0xb4], R15 ;  /* 0x0000b40f01007387 */ /* 0x0001e20000100800 */
[----:B------:R-:W-:-:S03]  /*3c340*/  IADD3 R10, P4, PT, R28, R0, RZ ;  /* 0x000000001c0a7210 */ /* 0x000fc60007f9e0ff */
[----:B0-----:R-:W5:Y:S04]  /*3c350*/  LDL.LU R15, [R1+0x60] ;  /* 0x00006000010f7983 */ /* 0x001f680000300800 */
[----:B------:R0:W-:Y:S01]  /*3c360*/  STL.64 [R1+0xb8], R12 ;  /* 0x0000b80c01007387 */ /* 0x0001e20000100a00 */
[----:B------:R-:W-:Y:S01]  /*3c370*/  IMAD R3, R7, 0x4, R4 ;  /* 0x0000000407037824 */ /* 0x000fe200078e0204 */
[----:B0-----:R-:W-:-:S04]  /*3c380*/  IADD3 R12, P6, PT, R22, R0, RZ ;  /* 0x00000000160c7210 */ /* 0x001fc80007fde0ff */
[----:B------:R-:W-:Y:S01]  /*3c390*/  LEA.HI.X.SX32 R13, R22, R2, 0x1, P6 ;  /* 0x00000002160d7211 */ /* 0x000fe200030f0eff */
[----:B------:R-:W-:-:S04]  /*3c3a0*/  IMAD R23, R7, 0x4, R3 ;  /* 0x0000000407177824 */ /* 0x000fc800078e0203 */
[----:B------:R-:W-:Y:S01]  /*3c3b0*/  IMAD R22, R7, 0x4, R23 ;  /* 0x0000000407167824 */ /* 0x000fe200078e0217 */
[----:B---3--:R-:W-:Y:S01]  /*3c3c0*/  PRMT R9, R16, 0x7771, RZ ;  /* 0x0000777110097816 */ /* 0x008fe200000000ff */
[----:B------:R0:W-:Y:S04]  /*3c3d0*/  STL.64 [R1+0x18d0], R16 ;  /* 0x0018d01001007387 */ /* 0x0001e80000100a00 */
[----:B------:R1:W-:Y:S01]  /*3c3e0*/  STL [R1+0x98], R10 ;  /* 0x0000980a01007387 */ /* 0x0003e20000100800 */
[----:B0-----:R-:W-:Y:S02]  /*3c3f0*/  IMAD.MOV.U32 R16, RZ, RZ, R10 ;  /* 0x000000ffff107224 */ /* 0x001fe400078e000a */
[----:B------:R-:W-:Y:S02]  /*3c400*/  IMAD.MOV.U32 R17, RZ, RZ, R11 ;  /* 0x000000ffff117224 */ /* 0x000fe400078e000b */
[----:B-1----:R-:W3:Y:S01]  /*3c410*/  LDL.LU.64 R10, [R1+0x1988] ;  /* 0x00198800010a7983 */ /* 0x002ee20000300a00 */
[----:B------:R-:W-:-:S03]  /*3c420*/  LEA.HI.X.SX32 R17, R28, R2, 0x1, P4 ;  /* 0x000000021c117211 */ /* 0x000fc600020f0eff */
[----:B------:R0:W-:Y:S01]  /*3c430*/  STL.64 [R1+0xc0], R12 ;  /* 0x0000c00c01007387 */ /* 0x0001e20000100a00 */
[----:B--2---:R-:W-:-:S03]  /*3c440*/  IADD3 R16, P6, PT, R18, R0, RZ ;  /* 0x0000000012107210 */ /* 0x004fc60007fde0ff */
[----:B------:R1:W-:Y:S01]  /*3c450*/  STL [R1+0x9c], R17 ;  /* 0x00009c1101007387 */ /* 0x0003e20000100800 */
[C---:B0-----:R-:W-:Y:S02]  /*3c460*/  IADD3 R12, P4, PT, R5.reuse, R0, RZ ;  /* 0x00000000050c7210 */ /* 0x041fe40007f9e0ff */
[-C--:B-1----:R-:W-:Y:S02]  /*3c470*/  LEA.HI.X.SX32 R17, R18, R2.reuse, 0x1, P6 ;  /* 0x0000000212117211 */ /* 0x082fe400030f0eff */
[----:B------:R-:W-:Y:S01]  /*3c480*/  LEA.HI.X.SX32 R13, R5, R2, 0x1, P4 ;  /* 0x00000002050d7211 */ /* 0x000fe200020f0eff */
[----:B------:R0:W-:Y:S04]  /*3c490*/  STL [R1+0x1954], R23 ;  /* 0x0019541701007387 */ /* 0x0001e80000100800 */
[----:B------:R1:W-:Y:S04]  /*3c4a0*/  STG.E.U8 desc[UR12][R20.64], R9 ;  /* 0x0000000914007986 */ /* 0x0003e8000c10110c */
[----:B0-----:R-:W2:Y:S04]  /*3c4b0*/  LDL.LU R23, [R1+0x5c] ;  /* 0x00005c0001177983 */ /* 0x001ea80000300800 */
[----:B------:R0:W-:Y:S04]  /*3c4c0*/  STL.64 [R1+0x88], R12 ;  /* 0x0000880c01007387 */ /* 0x0001e80000100a00 */
[----:B------:R3:W-:Y:S04]  /*3c4d0*/  STL.64 [R1+0xc8], R16 ;  /* 0x0000c81001007387 */ /* 0x0007e80000100a00 */
[----:B-1----:R-:W2:Y:S01]  /*3c4e0*/  LDL.LU.64 R20, [R1+0x1980] ;  /* 0x0019800001147983 */ /* 0x002ea20000300a00 */
[----:B0-----:R-:W-:-:S03]  /*3c4f0*/  IMAD R12, R7, 0x4, R22 ;  /* 0x00000004070c7824 */ /* 0x001fc600078e0216 */
[----:B------:R-:W2:Y:S01]  /*3c500*/  LDL.LU R28, [R1+0x4c] ;  /* 0x00004c00011c7983 */ /* 0x000ea20000300800 */
[----:B------:R-:W-:-:S04]  /*3c510*/  IMAD R5, R7, 0x4, R12 ;  /* 0x0000000407057824 */ /* 0x000fc800078e020c */
[----:B------:R-:W-:Y:S01]  /*3c520*/  IMAD R14, R7, 0x4, R5 ;  /* 0x00000004070e7824 */ /* 0x000fe200078e0205 */
[----:B---3--:R-:W-:-:S04]  /*3c530*/  IADD3 R16, P4, PT, R11, R0, RZ ;  /* 0x000000000b107210 */ /* 0x008fc80007f9e0ff */
[----:B------:R-:W-:Y:S01]  /*3c540*/  LEA.HI.X.SX32 R17, R11, R2, 0x1, P4 ;  /* 0x000000020b117211 */ /* 0x000fe200020f0eff */
[----:B------:R0:W-:Y:S01]  /*3c550*/  STL [R1+0x18e4], R16 ;  /* 0x0018e41001007387 */ /* 0x0001e20000100800 */
[----:B------:R-:W-:-:S03]  /*3c560*/  IADD3 R18, P6, PT, R10, R0, RZ ;  /* 0x000000000a127210 */ /* 0x000fc60007fde0ff */
[----:B------:R1:W-:Y:S04]  /*3c570*/  STL [R1+0x18e0], R17 ;  /* 0x0018e01101007387 */ /* 0x0003e80000100800 */
[----:B------:R-:W3:Y:S01]  /*3c580*/  LDL.LU R9, [R1+0x44] ;  /* 0x0000440001097983 */ /* 0x000ee20000300800 */
[----:B0-----:R-:W-:Y:S02]  /*3c590*/  IMAD.MOV.U32 R16, RZ, RZ, R18 ;  /* 0x000000ffff107224 */ /* 0x001fe400078e0012 */
[----:B-1----:R-:W-:Y:S01]  /*3c5a0*/  IMAD.MOV.U32 R17, RZ, RZ, R19 ;  /* 0x000000ffff117224 */ /* 0x002fe200078e0013 */
[----:B------:R-:W-:Y:S02]  /*3c5b0*/  LEA.HI.X.SX32 R17, R10, R2, 0x1, P6 ;  /* 0x000000020a117211 */ /* 0x000fe400030f0eff */
[----:B----4-:R-:W-:-:S02]  /*3c5c0*/  IADD3 R10, P4, PT, R26, R0, RZ ;  /* 0x000000001a0a7210 */ /* 0x010fc40007f9e0ff */
[C---:B-----5:R-:W-:Y:S01]  /*3c5d0*/  IADD3 R18, P6, PT, R15.reuse, R0, RZ ;  /* 0x000000000f127210 */ /* 0x060fe20007fde0ff */
[----:B------:R0:W-:Y:S01]  /*3c5e0*/  STL [R1+0x68], R14 ;  /* 0x0000680e01007387 */ /* 0x0001e20000100800 */
[-C--:B------:R-:W-:Y:S02]  /*3c5f0*/  LEA.HI.X.SX32 R11, R26, R2.reuse, 0x1, P4 ;  /* 0x000000021a0b7211 */ /* 0x080fe400020f0eff */
[----:B------:R-:W-:Y:S01]  /*3c600*/  LEA.HI.X.SX32 R19, R15, R2, 0x1, P6 ;  /* 0x000000020f137211 */ /* 0x000fe200030f0eff */
[----:B0-----:R-:W-:Y:S01]  /*3c610*/  IMAD R14, R7, 0x4, R14 ;  /* 0x00000004070e7824 */ /* 0x001fe200078e020e */
[----:B--2---:R0:W-:Y:S04]  /*3c620*/  STL.64 [R1+0x18b0], R20 ;  /* 0x0018b01401007387 */ /* 0x0041e80000100a00 */
[----:B------:R-:W2:Y:S01]  /*3c630*/  LDL.LU R26, [R1+0x1978] ;  /* 0x00197800011a7983 */ /* 0x000ea20000300800 */
[----:B------:R-:W-:-:S03]  /*3c640*/  PRMT R13, R20, 0x7771, RZ ;  /* 0x00007771140d7816 */ /* 0x000fc600000000ff */
[----:B------:R1:W-:Y:S04]  /*3c650*/  STL.64 [R1+0x1948], R18 ;  /* 0x0019481201007387 */ /* 0x0003e80000100a00 */
[----:B------:R4:W-:Y:S01]  /*3c660*/  STL [R1+0x2c], R14 ;  /* 0x00002c0e01007387 */ /* 0x0009e20000100800 */
[-C--:B0-----:R-:W-:Y:S01]  /*3c670*/  IADD3 R20, P4, PT, R23, R0.reuse, RZ ;  /* 0x0000000017147210 */ /* 0x081fe20007f9e0ff */
[----:B-1----:R-:W-:Y:S02]  /*3c680*/  IMAD.MOV.U32 R18, RZ, RZ, R16 ;  /* 0x000000ffff127224 */ /* 0x002fe400078e0010 */
[----:B------:R-:W-:Y:S01]  /*3c690*/  IMAD R16, R7, 0x4, R14 ;  /* 0x0000000407107824 */ /* 0x000fe200078e020e */
[----:B----4-:R-:W-:Y:S02]  /*3c6a0*/  IADD3 R14, P6, PT, R27, R0, RZ ;  /* 0x000000001b0e7210 */ /* 0x010fe40007fde0ff */
[----:B------:R-:W-:-:S02]  /*3c6b0*/  LEA.HI.X.SX32 R21, R23, R2, 0x1, P4 ;  /* 0x0000000217157211 */ /* 0x000fc400020f0eff */
[----:B------:R-:W-:Y:S01]  /*3c6c0*/  LEA.HI.X.SX32 R15, R27, R2, 0x1, P6 ;  /* 0x000000021b0f7211 */ /* 0x000fe200030f0eff */
[----:B------:R0:W-:Y:S04]  /*3c6d0*/  STG.E.U8 desc[UR12][R24.64], R13 ;  /* 0x0000000d18007986 */ /* 0x0001e8000c10110c */
[----:B------:R-:W-:Y:S04]  /*3c6e0*/  STL.64 [R1+0x1930], R20 ;  /* 0x0019301401007387 */ /* 0x000fe80000100a00 */
[----:B------:R1:W-:Y:S04]  /*3c6f0*/  STL.64 [R1+0x338], R14 ;  /* 0x0003380e01007387 */ /* 0x0003e80000100a00 */
[----:B0-----:R-:W4:Y:S04]  /*3c700*/  LDL.LU.64 R24, [R1+0x1970] ;  /* 0x0019700001187983 */ /* 0x001f280000300a00 */
[----:B------:R-:W5:Y:S01]  /*3c710*/  LDL R13, [R1+0x10] ;  /* 0x00001000010d7983 */ /* 0x000f620000100800 */
[----:B-1----:R-:W-:-:S04]  /*3c720*/  IADD3 R14, P6, PT, R6, R0, RZ ;  /* 0x00000000060e7210 */ /* 0x002fc80007fde0ff */
[----:B------:R-:W-:Y:S02]  /*3c730*/  LEA.HI.X.SX32 R15, R6, R2, 0x1, P6 ;  /* 0x00000002060f7211 */ /* 0x000fe400030f0eff */
[----:B--2---:R-:W-:-:S04]  /*3c740*/  IADD3 R20, P4, PT, R26, R0, RZ ;  /* 0x000000001a147210 */ /* 0x004fc80007f9e0ff */
[----:B------:R-:W-:-:S05]  /*3c750*/  LEA.HI.X.SX32 R21, R26, R2, 0x1, P4 ;  /* 0x000000021a157211 */ /* 0x000fca00020f0eff */
[----:B------:R-:W-:Y:S04]  /*3c760*/  STL.64 [R1+0x330], R20 ;  /* 0x0003301401007387 */ /* 0x000fe80000100a00 */
[----:B------:R0:W-:Y:S02]  /*3c770*/  STL.64 [R1+0x328], R14 ;  /* 0x0003280e01007387 */ /* 0x0001e40000100a00 */
[----:B0-----:R-:W-:-:S04]  /*3c780*/  IADD3 R14, P4, PT, R28, R0, RZ ;  /* 0x000000001c0e7210 */ /* 0x001fc80007f9e0ff */
[----:B------:R-:W-:Y:S01]  /*3c790*/  LEA.HI.X.SX32 R15, R28, R2, 0x1, P4 ;  /* 0x000000021c0f7211 */ /* 0x000fe200020f0eff */
[----:B----4-:R-:W-:Y:S04]  /*3c7a0*/  STL.64 [R1+0x18a0], R24 ;  /* 0x0018a01801007387 */ /* 0x010fe80000100a00 */
[----:B------:R-:W2:Y:S04]  /*3c7b0*/  LDL.LU R28, [R1+0x1968] ;  /* 0x00196800011c7983 */ /* 0x000ea80000300800 */
[----:B------:R0:W-:Y:S01]  /*3c7c0*/  STL.64 [R1+0x318], R14 ;  /* 0x0003180e01007387 */ /* 0x0001e20000100a00 */
[----:B------:R-:W-:-:S03]  /*3c7d0*/  IADD3 R20, P6, PT, R29, R0, RZ ;  /* 0x000000001d147210 */ /* 0x000fc60007fde0ff */
[----:B0-----:R-:W4:Y:S01]  /*3c7e0*/  LDL.LU.64 R14, [R1+0x1960] ;  /* 0x00196000010e7983 */ /* 0x001f220000300a00 */
[----:B------:R-:W-:-:S03]  /*3c7f0*/  LEA.HI.X.SX32 R21, R29, R2, 0x1, P6 ;  /* 0x000000021d157211 */ /* 0x000fc600030f0eff */
[----:B------:R-:W2:Y:S01]  /*3c800*/  LDL.LU R29, [R1+0x1958] ;  /* 0x00195800011d7983 */ /* 0x000ea20000300800 */
[----:B------:R-:W-:Y:S02]  /*3c810*/  IMAD.MOV.U32 R19, RZ, RZ, R17 ;  /* 0x000000ffff137224 */ /* 0x000fe400078e0011 */
[----:B------:R-:W-:-:S04]  /*3c820*/  IMAD R17, R7, 0x4, R16 ;  /* 0x0000000407117824 */ /* 0x000fc800078e0210 */
[----:B------:R-:W-:-:S04]  /*3c830*/  IMAD R27, R7, 0x4, R17 ;  /* 0x00000004071b7824 */ /* 0x000fc800078e0211 */
[----:B------:R-:W-:-:S04]  /*3c840*/  IMAD R26, R7, 0x4, R27 ;  /* 0x00000004071a7824 */ /* 0x000fc800078e021b */
[C---:B------:R-:W-:Y:S01]  /*3c850*/  IMAD R6, R7.reuse, 0x4, R26 ;  /* 0x0000000407067824 */ /* 0x040fe200078e021a */
[----:B------:R0:W-:Y:S04]  /*3c860*/  STL.64 [R1+0x310], R20 ;  /* 0x0003101401007387 */ /* 0x0001e80000100a00 */
[----:B------:R-:W-:Y:S04]  /*3c870*/  STL [R1+0x54], R6 ;  /* 0x0000540601007387 */ /* 0x000fe80000100800 */
[----:B------:R1:W-:Y:S01]  /*3c880*/  STL.64 [R1+0x1938], R26 ;  /* 0x0019381a01007387 */ /* 0x0003e20000100a00 */
[----:B------:R-:W-:-:S02]  /*3c890*/  IMAD R25, R7, 0x4, R6 ;  /* 0x0000000407197824 */ /* 0x000fc400078e0206 */
[----:B0-----:R-:W-:Y:S01]  /*3c8a0*/  IMAD.MOV.U32 R20, RZ, RZ, R18 ;  /* 0x000000ffff147224 */ /* 0x001fe200078e0012 */
[----:B-1----:R-:W5:Y:S01]  /*3c8b0*/  LDL.LU R26, [R1+0x3c] ;  /* 0x00003c00011a7983 */ /* 0x002f620000300800 */
[C---:B---3--:R-:W-:Y:S01]  /*3c8c0*/  IADD3 R18, P4, PT, R9.reuse, R0, RZ ;  /* 0x0000000009127210 */ /* 0x048fe20007f9e0ff */
[----:B------:R-:W-:Y:S01]  /*3c8d0*/  IMAD.MOV.U32 R21, RZ, RZ, R19 ;  /* 0x000000ffff157224 */ /* 0x000fe200078e0013 */
[----:B------:R-:W-:Y:S01]  /*3c8e0*/  PRMT R23, R24, 0x7771, RZ ;  /* 0x0000777118177816 */ /* 0x000fe200000000ff */
[----:B------:R-:W0:Y:S01]  /*3c8f0*/  LDC R27, c[0x0][0x3e8] ;  /* 0x0000fa00ff1b7b82 */ /* 0x000e220000000800 */
[----:B------:R-:W-:Y:S01]  /*3c900*/  LEA.HI.X.SX32 R19, R9, R2, 0x1, P4 ;  /* 0x0000000209137211 */ /* 0x000fe200020f0eff */
[----:B------:R-:W-:Y:S04]  /*3c910*/  STL [R1+0x1940], R25 ;  /* 0x0019401901007387 */ /* 0x000fe80000100800 */
[----:B------:R1:W-:Y:S04]  /*3c920*/  STL.64 [R1+0x308], R18 ;  /* 0x0003081201007387 */ /* 0x0003e80000100a00 */
[----:B-1----:R-:W3:Y:S01]  /*3c930*/  LDL.LU.64 R18, [R1+0x80] ;  /* 0x0000800001127983 */ /* 0x002ee20000300a00 */
[----:B----4-:R-:W-:-:S04]  /*3c940*/  IADD3 R6, P6, PT, R14, R0, RZ ;  /* 0x000000000e067210 */ /* 0x010fc80007fde0ff */
[----:B------:R-:W-:Y:S01]  /*3c950*/  LEA.HI.X.SX32 R7, R14, R2, 0x1, P6 ;  /* 0x000000020e077211 */ /* 0x000fe200030f0eff */
[----:B--2---:R1:W-:Y:S04]  /*3c960*/  STG.E.U8 desc[UR12][R28.64], R23 ;  /* 0x000000171c007986 */ /* 0x0043e8000c10110c */
[----:B------:R2:W-:Y:S04]  /*3c970*/  STL.64 [R1+0x300], R6 ;  /* 0x0003000601007387 */ /* 0x0005e80000100a00 */
[----:B-1----:R-:W4:Y:S01]  /*3c980*/  LDL.LU R23, [R1+0x1954] ;  /* 0x0019540001177983 */ /* 0x002f220000300800 */
[----:B0-----:R-:W-:-:S04]  /*3c990*/  IMAD R9, R27, 0x4, R25 ;  /* 0x000000041b097824 */ /* 0x001fc800078e0219 */
[----:B------:R-:W-:Y:S01]  /*3c9a0*/  IMAD R14, R27, 0x4, R9 ;  /* 0x000000041b0e7824 */ /* 0x000fe200078e0209 */
[----:B--2---:R-:W-:-:S04]  /*3c9b0*/  IADD3 R6, P6, PT, R15, R0, RZ ;  /* 0x000000000f067210 */ /* 0x004fc80007fde0ff */
[----:B------:R-:W-:Y:S01]  /*3c9c0*/  STL [R1+0x30], R14 ;  /* 0x0000300e01007387 */ /* 0x000fe20000100800 */
[----:B------:R-:W-:Y:S02]  /*3c9d0*/  LEA.HI.X.SX32 R7, R15, R2, 0x1, P6 ;  /* 0x000000020f077211 */ /* 0x000fe400030f0eff */
[----:B-----5:R-:W-:-:S04]  /*3c9e0*/  IADD3 R24, P4, PT, R26, R0, RZ ;  /* 0x000000001a187210 */ /* 0x020fc80007f9e0ff */
[----:B------:R-:W-:-:S05]  /*3c9f0*/  LEA.HI.X.SX32 R25, R26, R2, 0x1, P4 ;  /* 0x000000021a197211 */ /* 0x000fca00020f0eff */
[----:B------:R0:W-:Y:S02]  /*3ca00*/  STL.64 [R1+0x2f8], R24 ;  /* 0x0002f81801007387 */ /* 0x0001e40000100a00 */
[----:B0-----:R-:W-:Y:S01]  /*3ca10*/  IMAD R24, R27, 0x4, R14 ;  /* 0x000000041b187824 */ /* 0x001fe200078e020e */
[C---:B------:R-:W-:Y:S01]  /*3ca20*/  IADD3 R14, P4, PT, R4.reuse, R0, RZ ;  /* 0x00000000040e7210 */ /* 0x040fe20007f9e0ff */
[----:B------:R-:W2:Y:S03]  /*3ca30*/  LDL.LU R25, [R1+0x68] ;  /* 0x0000680001197983 */ /* 0x000ea60000300800 */
[----:B------:R-:W-:Y:S01]  /*3ca40*/  LEA.HI.X.SX32 R15, R4, R2, 0x1, P4 ;  /* 0x00000002040f7211 */ /* 0x000fe200020f0eff */
[----:B------:R0:W-:Y:S04]  /*3ca50*/  STL.64 [R1+0x1800], R6 ;  /* 0x0018000601007387 */ /* 0x0001e80000100a00 */
[----:B------:R1:W-:Y:S04]  /*3ca60*/  STL.64 [R1+0x1920], R8 ;  /* 0x0019200801007387 */ /* 0x0003e80000100a00 */
[----:B------:R-:W5:Y:S01]  /*3ca70*/  LDL.LU R4, [R1+0x1950] ;  /* 0x0019500001047983 */ /* 0x000f620000300800 */
[----:B0-----:R-:W-:-:S03]  /*3ca80*/  IADD3 R6, P6, PT, R3, R0, RZ ;  /* 0x0000000003067210 */ /* 0x001fc60007fde0ff */
[----:B------:R-:W-:Y:S01]  /*3ca90*/  STL.64 [R1+0x2e8], R14 ;  /* 0x0002e80e01007387 */ /* 0x000fe20000100a00 */
[----:B------:R-:W-:-:S05]  /*3caa0*/  LEA.HI.X.SX32 R7, R3, R2, 0x1, P6 ;  /* 0x0000000203077211 */ /* 0x000fca00030f0eff */
[----:B------:R0:W-:Y:S01]  /*3cab0*/  STL.64 [R1+0x2e0], R6 ;  /* 0x0002e00601007387 */ /* 0x0001e20000100a00 */
[----:B-1----:R-:W-:Y:S01]  /*3cac0*/  IMAD.MOV.U32 R8, RZ, RZ, R10 ;  /* 0x000000ffff087224 */ /* 0x002fe200078e000a */
[C---:B------:R-:W-:Y:S01]  /*3cad0*/  IADD3 R10, P6, PT, R22.reuse, R0, RZ ;  /* 0x00000000160a7210 */ /* 0x040fe20007fde0ff */
[----:B------:R-:W-:Y:S01]  /*3cae0*/  IMAD.MOV.U32 R9, RZ, RZ, R11 ;  /* 0x000000ffff097224 */ /* 0x000fe200078e000b */
[----:B------:R-:W-:Y:S02]  /*3caf0*/  PRMT R26, R13, 0x7772, RZ ;  /* 0x000077720d1a7816 */ /* 0x000fe400000000ff */
[----:B------:R-:W-:-:S03]  /*3cb00*/  LEA.HI.X.SX32 R11, R22, R2, 0x1, P6 ;  /* 0x00000002160b7211 */ /* 0x000fc600030f0eff */
[----:B---3--:R-:W-:Y:S01]  /*3cb10*/  STG.E.U8 desc[UR12][R18.64], R26 ;  /* 0x0000001a12007986 */ /* 0x008fe2000c10110c */
[----:B0-----:R-:W-:Y:S02]  /*3cb20*/  IMAD.MOV.U32 R6, RZ, RZ, R20 ;  /* 0x000000ffff067224 */ /* 0x001fe400078e0014 */
[----:B------:R-:W-:Y:S01]  /*3cb30*/  IMAD.MOV.U32 R7, RZ, RZ, R21 ;  /* 0x000000ffff077224 */ /* 0x000fe200078e0015 */
[----:B----4-:R-:W-:-:S04]  /*3cb40*/  IADD3 R14, P4, PT, R23, R0, RZ ;  /* 0x00000000170e7210 */ /* 0x010fc80007f9e0ff */
[----:B------:R-:W-:-:S05]  /*3cb50*/  LEA.HI.X.SX32 R15, R23, R2, 0x1, P4 ;  /* 0x00000002170f7211 */ /* 0x000fca00020f0eff */
[----:B------:R0:W-:Y:S04]  /*3cb60*/  STL.64 [R1+0x1808], R14 ;  /* 0x0018080e01007387 */ /* 0x0001e80000100a00 */
[----:B0-----:R-:W3:Y:S04]  /*3cb70*/  LDL.LU R15, [R1+0x2c] ;  /* 0x00002c00010f7983 */ /* 0x001ee80000300800 */
[----:B------:R-:W4:Y:S04]  /*3cb80*/  LDL.LU.64 R20, [R1+0x90] ;  /* 0x0000900001147983 */ /* 0x000f280000300a00 */
[----:B------:R0:W-:Y:S04]  /*3cb90*/  STL.64 [R1+0x2c8], R10 ;  /* 0x0002c80a01007387 */ /* 0x0001e80000100a00 */
[----:B------:R-:W4:Y:S01]  /*3cba0*/  LDL.LU.64 R18, [R1+0x1948] ;  /* 0x0019480001127983 */ /* 0x000f220000300a00 */
[----:B------:R-:W-:-:S04]  /*3cbb0*/  IADD3 R22, P6, PT, R5, R0, RZ ;  /* 0x0000000005167210 */ /* 0x000fc80007fde0ff */
[----:B------:R-:W-:-:S05]  /*3cbc0*/  LEA.HI.X.SX32 R23, R5, R2, 0x1, P6 ;  /* 0x0000000205177211 */ /* 0x000fca00030f0eff */
[----:B------:R1:W-:Y:S01]  /*3cbd0*/  STL.64 [R1+0x1810], R22 ;  /* 0x0018101601007387 */ /* 0x0003e20000100a00 */
[C---:B0-----:R-:W-:Y:S01]  /*3cbe0*/  IADD3 R10, P4, PT, R12.reuse, R0, RZ ;  /* 0x000000000c0a7210 */ /* 0x041fe20007f9e0ff */
[C---:B------:R-:W-:Y:S01]  /*3cbf0*/  IMAD R13, R27.reuse, 0x4, R24 ;  /* 0x000000041b0d7824 */ /* 0x040fe200078e0218 */
[----:B-1----:R-:W0:Y:S02]  /*3cc00*/  LDC R23, c[0x0][0x3e8] ;  /* 0x0000fa00ff177b82 */ /* 0x002e240000000800 */
[----:B------:R-:W-:Y:S01]  /*3cc10*/  LEA.HI.X.SX32 R11, R12, R2, 0x1, P4 ;  /* 0x000000020c0b7211 */ /* 0x000fe200020f0eff */
[C---:B------:R-:W-:Y:S01]  /*3cc20*/  IMAD R29, R27.reuse, 0x4, R13 ;  /* 0x000000041b1d7824 */ /* 0x040fe200078e020d */
[----:B------:R-:W4:Y:S03]  /*3cc30*/  LDL.LU R22, [R1+0x54] ;  /* 0x0000540001167983 */ /* 0x000f260000300800 */
[C---:B------:R-:W-:Y:S01]  /*3cc40*/  IMAD R28, R27.reuse, 0x4, R29 ;  /* 0x000000041b1c7824 */ /* 0x040fe200078e021d */
[----:B------:R2:W-:Y:S03]  /*3cc50*/  STL.64 [R1+0x2c0], R10 ;  /* 0x0002c00a01007387 */ /* 0x0005e60000100a00 */
[----:B------:R-:W-:Y:S01]  /*3cc60*/  IMAD R3, R27, 0x4, R28 ;  /* 0x000000041b037824 */ /* 0x000fe200078e021c */
[----:B-----5:R1:W-:Y:S01]  /*3cc70*/  STL [R1+0x1880], R4 ;  /* 0x0018800401007387 */ /* 0x0203e20000100800 */
[----:B--2---:R-:W-:-:S04]  /*3cc80*/  IADD3 R10, P4, PT, R25, R0, RZ ;  /* 0x00000000190a7210 */ /* 0x004fc80007f9e0ff */
[----:B------:R-:W-:Y:S01]  /*3cc90*/  LEA.HI.X.SX32 R11, R25, R2, 0x1, P4 ;  /* 0x00000002190b7211 */ /* 0x000fe200020f0eff */
[C---:B0-----:R-:W-:Y:S01]  /*3cca0*/  IMAD R12, R23.reuse, 0x4, R3 ;  /* 0x00000004170c7824 */ /* 0x041fe200078e0203 */
[----:B------:R-:W2:Y:S04]  /*3ccb0*/  LDL.LU R25, [R1+0x1940] ;  /* 0x0019400001197983 */ /* 0x000ea80000300800 */
[----:B------:R0:W-:Y:S01]  /*3ccc0*/  STL.64 [R1+0x1818], R10 ;  /* 0x0018180a01007387 */ /* 0x0001e20000100a00 */
[----:B------:R-:W-:Y:S01]  /*3ccd0*/  IMAD R14, R23, 0x4, R12 ;  /* 0x00000004170e7824 */ /* 0x000fe200078e020c */
[----:B------:R-:W-:-:S03]  /*3cce0*/  PRMT R5, R4, 0x7772, RZ ;  /* 0x0000777204057816 */ /* 0x000fc600000000ff */
[----:B-1----:R-:W-:Y:S01]  /*3ccf0*/  IMAD R4, R23, 0x4, R14 ;  /* 0x0000000417047824 */ /* 0x002fe200078e020e */
[----:B0-----:R-:W-:-:S04]  /*3cd00*/  IADD3 R10, P4, PT, R16, R0, RZ ;  /* 0x00000000100a7210 */ /* 0x001fc80007f9e0ff */
[----:B------:R-:W-:Y:S02]  /*3cd10*/  LEA.HI.X.SX32 R11, R16, R2, 0x1, P4 ;  /* 0x00000002100b7211 */ /* 0x000fe400020f0eff */
[----:B---3--:R-:W-:-:S04]  /*3cd20*/  IADD3 R26, P6, PT, R15, R0, RZ ;  /* 0x000000000f1a7210 */ /* 0x008fc80007fde0ff */
[----:B------:R-:W-:-:S05]  /*3cd30*/  LEA.HI.X.SX32 R27, R15, R2, 0x1, P6 ;  /* 0x000000020f1b7211 */ /* 0x000fca00030f0eff */
[----:B------:R0:W-:Y:S04]  /*3cd40*/  STL.64 [R1+0x2a0], R26 ;  /* 0x0002a01a01007387 */ /* 0x0001e80000100a00 */
[----:B0-----:R-:W3:Y:S04]  /*3cd50*/  LDL.LU.64 R26, [R1+0x1938] ;  /* 0x00193800011a7983 */ /* 0x001ee80000300a00 */
[----:B------:R0:W-:Y:S01]  /*3cd60*/  STL [R1+0x34], R14 ;  /* 0x0000340e01007387 */ /* 0x0001e20000100800 */
[----:B----4-:R-:W-:Y:S02]  /*3cd70*/  IMAD.MOV.U32 R15, RZ, RZ, R19 ;  /* 0x000000ffff0f7224 */ /* 0x010fe400078e0013 */
[----:B0-----:R-:W-:Y:S01]  /*3cd80*/  IMAD.MOV.U32 R14, RZ, RZ, R18 ;  /* 0x000000ffff0e7224 */ /* 0x001fe200078e0012 */
[C---:B------:R-:W-:Y:S01]  /*3cd90*/  IADD3 R18, P6, PT, R17.reuse, R0, RZ ;  /* 0x0000000011127210 */ /* 0x040fe20007fde0ff */
[----:B------:R-:W-:Y:S03]  /*3cda0*/  STL [R1+0x2c], R4 ;  /* 0x00002c0401007387 */ /* 0x000fe60000100800 */
[----:B------:R-:W-:Y:S01]  /*3cdb0*/  LEA.HI.X.SX32 R19, R17, R2, 0x1, P6 ;  /* 0x0000000211137211 */ /* 0x000fe200030f0eff */
[----:B------:R-:W-:Y:S04]  /*3cdc0*/  STL.64 [R1+0x298], R10 ;  /* 0x0002980a01007387 */ /* 0x000fe80000100a00 */
[----:B------:R-:W-:Y:S04]  /*3cdd0*/  STL.64 [R1+0x1820], R18 ;  /* 0x0018201201007387 */ /* 0x000fe80000100a00 */
[----:B------:R0:W-:Y:S04]  /*3cde0*/  STG.E.U8 desc[UR12][R20.64], R5 ;  /* 0x0000000514007986 */ /* 0x0001e8000c10110c */
[----:B0-----:R-:W4:Y:S01]  /*3cdf0*/  LDL.LU.64 R20, [R1+0x1930] ;  /* 0x0019300001147983 */ /* 0x001f220000300a00 */
[----:B------:R-:W-:-:S02]  /*3ce00*/  IMAD.MOV.U32 R18, RZ, RZ, R6 ;  /* 0x000000ffff127224 */ /* 0x000fc400078e0006 */
[----:B------:R-:W-:Y:S01]  /*3ce10*/  IMAD.MOV.U32 R10, RZ, RZ, R8 ;  /* 0x000000ffff0a7224 */ /* 0x000fe200078e0008 */
[----:B------:R-:W5:Y:S01]  /*3ce20*/  LDL.LU R5, [R1+0x1928] ;  /* 0x0019280001057983 */ /* 0x000f620000300800 */
[----:B------:R-:W-:Y:S02]  /*3ce30*/  IMAD.MOV.U32 R19, RZ, RZ, R7 ;  /* 0x000000ffff137224 */ /* 0x000fe400078e0007 */
[----:B------:R-:W-:Y:S02]  /*3ce40*/  IMAD.MOV.U32 R11, RZ, RZ, R9 ;  /* 0x000000ffff0b7224 */ /* 0x000fe400078e0009 */
[----:B------:R-:W-:-:S04]  /*3ce50*/  IMAD R16, R23, 0x4, R4 ;  /* 0x0000000417107824 */ /* 0x000fc800078e0204 */
[----:B------:R-:W-:Y:S01]  /*3ce60*/  IMAD R17, R23, 0x4, R16 ;  /* 0x0000000417117824 */ /* 0x000fe200078e0210 */
[CC--:B---3--:R-:W-:Y:S02]  /*3ce70*/  IADD3 R6, P6, PT, R26.reuse, R0.reuse, RZ ;  /* 0x000000001a067210 */ /* 0x0c8fe40007fde0ff */
[C---:B------:R-:W-:Y:S02]  /*3ce80*/  IADD3 R8, P4, PT, R27.reuse, R0, RZ ;  /* 0x000000001b087210 */ /* 0x040fe40007f9e0ff */
[-C--:B------:R-:W-:Y:S02]  /*3ce90*/  LEA.HI.X.SX32 R7, R26, R2.reuse, 0x1, P6 ;  /* 0x000000021a077211 */ /* 0x080fe400030f0eff */
[----:B------:R-:W-:-:S03]  /*3cea0*/  LEA.HI.X.SX32 R9, R27, R2, 0x1, P4 ;  /* 0x000000021b097211 */ /* 0x000fc600020f0eff */
[----:B------:R-:W-:Y:S04]  /*3ceb0*/  STL.64 [R1+0x280], R6 ;  /* 0x0002800601007387 */ /* 0x000fe80000100a00 */
[----:B------:R0:W-:Y:S04]  /*3cec0*/  STL.64 [R1+0x288], R8 ;  /* 0x0002880801007387 */ /* 0x0001e80000100a00 */
[----:B------:R1:W-:Y:S01]  /*3ced0*/  STL [R1+0x18f0], R17 ;  /* 0x0018f01101007387 */ /* 0x0003e20000100800 */
[----:B0-----:R-:W-:-:S04]  /*3cee0*/  IADD3 R8, P4, PT, R22, R0, RZ ;  /* 0x0000000016087210 */ /* 0x001fc80007f9e0ff */
[----:B------:R-:W-:Y:S01]  /*3cef0*/  LEA.HI.X.SX32 R9, R22, R2, 0x1, P4 ;  /* 0x0000000216097211 */ /* 0x000fe200020f0eff */
[----:B----4-:R-:W-:Y:S02]  /*3cf00*/  IMAD.MOV.U32 R7, RZ, RZ, R21 ;  /* 0x000000ffff077224 */ /* 0x010fe400078e0015 */
[----:B------:R-:W-:Y:S02]  /*3cf10*/  IMAD R21, R23, 0x4, R17 ;  /* 0x0000000417157824 */ /* 0x000fe400078e0211 */
[----:B-1----:R-:W3:Y:S04]  /*3cf20*/  LDL.LU R17, [R1+0x30] ;  /* 0x0000300001117983 */ /* 0x002ee80000300800 */
[----:B------:R0:W-:Y:S04]  /*3cf30*/  STL.64 [R1+0x278], R8 ;  /* 0x0002780801007387 */ /* 0x0001e80000100a00 */
[----:B0-----:R-:W4:Y:S01]  /*3cf40*/  LDL.LU.64 R8, [R1+0x1920] ;  /* 0x0019200001087983 */ /* 0x001f220000300a00 */
[----:B--2---:R-:W-:-:S04]  /*3cf50*/  IADD3 R26, P6, PT, R25, R0, RZ ;  /* 0x00000000191a7210 */ /* 0x004fc80007fde0ff */
[----:B------:R-:W-:Y:S01]  /*3cf60*/  LEA.HI.X.SX32 R27, R25, R2, 0x1, P6 ;  /* 0x00000002191b7211 */ /* 0x000fe200030f0eff */
[----:B------:R-:W-:Y:S01]  /*3cf70*/  IMAD.MOV.U32 R6, RZ, RZ, R20 ;  /* 0x000000ffff067224 */ /* 0x000fe200078e0014 */
[----:B------:R-:W-:Y:S01]  /*3cf80*/  STL.64 [R1+0x1900], R18 ;  /* 0x0019001201007387 */ /* 0x000fe20000100a00 */
[----:B------:R-:W-:-:S03]  /*3cf90*/  IMAD R20, R23, 0x4, R21 ;  /* 0x0000000417147824 */ /* 0x000fc600078e0215 */
[----:B------:R4:W-:Y:S04]  /*3cfa0*/  STL.64 [R1+0x1828], R26 ;  /* 0x0018281a01007387 */ /* 0x0009e80000100a00 */
[----:B------:R0:W-:Y:S01]  /*3cfb0*/  STL.64 [R1+0x18f8], R20 ;  /* 0x0018f81401007387 */ /* 0x0001e20000100a00 */
[----:B----4-:R-:W-:-:S04]  /*3cfc0*/  IADD3 R26, P4, PT, R9, R0, RZ ;  /* 0x00000000091a7210 */ /* 0x010fc80007f9e0ff */
[----:B------:R-:W-:Y:S02]  /*3cfd0*/  LEA.HI.X.SX32 R27, R9, R2, 0x1, P4 ;  /* 0x00000002091b7211 */ /* 0x000fe400020f0eff */
[----:B------:R-:W2:Y:S01]  /*3cfe0*/  LDL.LU R9, [R1+0x1918] ;  /* 0x0019180001097983 */ /* 0x000ea20000300800 */
[----:B---3--:R-:W-:Y:S02]  /*3cff0*/  IADD3 R18, P6, PT, R17, R0, RZ ;  /* 0x0000000011127210 */ /* 0x008fe40007fde0ff */
[----:B-----5:R-:W-:Y:S02]  /*3d000*/  PRMT R4, R5, 0x7772, RZ ;  /* 0x0000777205047816 */ /* 0x020fe400000000ff */
[----:B------:R-:W-:Y:S01]  /*3d010*/  LEA.HI.X.SX32 R19, R17, R2, 0x1, P6 ;  /* 0x0000000211137211 */ /* 0x000fe200030f0eff */
[----:B------:R-:W-:Y:S01]  /*3d020*/  STL.64 [R1+0x1908], R14 ;  /* 0x0019080e01007387 */ /* 0x000fe20000100a00 */
[----:B------:R-:W-:-:S03]  /*3d030*/  IMAD R25, R23, 0x4, R20 ;  /* 0x0000000417197824 */ /* 0x000fc600078e0214 */
[----:B------:R-:W-:Y:S04]  /*3d040*/  STL.64 [R1+0x260], R26 ;  /* 0x0002601a01007387 */ /* 0x000fe80000100a00 */
[----:B0-----:R-:W3:Y:S04]  /*3d050*/  LDL.LU.64 R20, [R1+0xa8] ;  /* 0x0000a80001147983 */ /* 0x001ee80000300a00 */
[----:B------:R-:W-:Y:S04]  /*3d060*/  STL.64 [R1+0x258], R18 ;  /* 0x0002581201007387 */ /* 0x000fe80000100a00 */
[----:B--2---:R0:W-:Y:S04]  /*3d070*/  STG.E.U8 desc[UR12][R8.64], R4 ;  /* 0x0000000408007986 */ /* 0x0041e8000c10110c */
[----:B0-----:R-:W2:Y:S01]  /*3d080*/  LDL.LU.64 R8, [R1+0x1910] ;  /* 0x0019100001087983 */ /* 0x001ea20000300a00 */
[----:B------:R-:W-:-:S02]  /*3d090*/  IADD3 R18, P4, PT, R24, R0, RZ ;  /* 0x0000000018127210 */ /* 0x000fc40007f9e0ff */
[----:B------:R-:W-:Y:S02]  /*3d0a0*/  IADD3 R14, P6, PT, R13, R0, RZ ;  /* 0x000000000d0e7210 */ /* 0x000fe40007fde0ff */
[-C--:B------:R-:W-:Y:S01]  /*3d0b0*/  LEA.HI.X.SX32 R19, R24, R2.reuse, 0x1, P4 ;  /* 0x0000000218137211 */ /* 0x080fe200020f0eff */
[----:B------:R-:W-:Y:S01]  /*3d0c0*/  IMAD R22, R23, 0x4, R25 ;  /* 0x0000000417167824 */ /* 0x000fe200078e0219 */
[----:B------:R-:W-:Y:S01]  /*3d0d0*/  LEA.HI.X.SX32 R15, R13, R2, 0x1, P6 ;  /* 0x000000020d0f7211 */ /* 0x000fe200030f0eff */
[----:B------:R0:W-:Y:S02]  /*3d0e0*/  STL [R1+0x1870], R5 ;  /* 0x0018700501007387 */ /* 0x0001e40000100800 */
[C---:B------:R-:W-:Y:S02]  /*3d0f0*/  IMAD R27, R23.reuse, 0x4, R22 ;  /* 0x00000004171b7824 */ /* 0x040fe400078e0216 */
[----:B0-----:R-:W4:Y:S04]  /*3d100*/  LDL.LU.64 R4, [R1+0xb0] ;  /* 0x0000b00001047983 */ /* 0x001f280000300a00 */
[----:B------:R-:W-:Y:S04]  /*3d110*/  STL.64 [R1+0x250], R18 ;  /* 0x0002501201007387 */ /* 0x000fe80000100a00 */
[----:B------:R0:W-:Y:S01]  /*3d120*/  STL.64 [R1+0x248], R14 ;  /* 0x0002480e01007387 */ /* 0x0001e20000100a00 */
[----:B------:R-:W-:Y:S01]  /*3d130*/  IMAD R26, R23, 0x4, R27 ;  /* 0x00000004171a7824 */ /* 0x000fe200078e021b */
[----:B0-----:R-:W-:-:S04]  /*3d140*/  IADD3 R14, P4, PT, R29, R0, RZ ;  /* 0x000000001d0e7210 */ /* 0x001fc80007f9e0ff */
[----:B------:R-:W-:Y:S02]  /*3d150*/  LEA.HI.X.SX32 R15, R29, R2, 0x1, P4 ;  /* 0x000000021d0f7211 */ /* 0x000fe400020f0eff */
[----:B------:R-:W-:-:S04]  /*3d160*/  IADD3 R18, P6, PT, R28, R0, RZ ;  /* 0x000000001c127210 */ /* 0x000fc80007fde0ff */
[----:B------:R-:W-:Y:S01]  /*3d170*/  LEA.HI.X.SX32 R19, R28, R2, 0x1, P6 ;  /* 0x000000021c137211 */ /* 0x000fe200030f0eff */
[----:B--2---:R-:W-:Y:S04]  /*3d180*/  STL.64 [R1+0x1850], R8 ;  /* 0x0018500801007387 */ /* 0x004fe80000100a00 */
[----:B------:R-:W-:Y:S04]  /*3d190*/  STL.64 [R1+0x18d8], R26 ;  /* 0x0018d81a01007387 */ /* 0x000fe80000100a00 */
[----:B------:R0:W-:Y:S04]  /*3d1a0*/  STL.64 [R1+0x240], R14 ;  /* 0x0002400e01007387 */ /* 0x0001e80000100a00 */
[----:B0-----:R-:W2:Y:S04]  /*3d1b0*/  LDL.LU.64 R14, [R1+0x1908] ;  /* 0x00190800010e7983 */ /* 0x001ea80000300a00 */
[----:B------:R-:W5:Y:S04]  /*3d1c0*/  LDL.LU R29, [R1+0x2c] ;  /* 0x00002c00011d7983 */ /* 0x000f680000300800 */
[----:B------:R-:W2:Y:S01]  /*3d1d0*/  LDL.LU R28, [R1+0x34] ;  /* 0x00003400011c7983 */ /* 0x000ea20000300800 */
[----:B------:R-:W-:Y:S01]  /*3d1e0*/  PRMT R17, R8, 0x7772, RZ ;  /* 0x0000777208117816 */ /* 0x000fe200000000ff */
[----:B----4-:R-:W-:-:S02]  /*3d1f0*/  IMAD.MOV.U32 R8, RZ, RZ, R4 ;  /* 0x000000ffff087224 */ /* 0x010fc400078e0004 */
[----:B------:R-:W-:Y:S01]  /*3d200*/  IMAD R4, R23, 0x4, R26 ;  /* 0x0000000417047824 */ /* 0x000fe200078e021a */
[----:B------:R0:W-:Y:S01]  /*3d210*/  STL.64 [R1+0x238], R18 ;  /* 0x0002381201007387 */ /* 0x0001e20000100a00 */
[----:B------:R-:W-:Y:S02]  /*3d220*/  IMAD.MOV.U32 R9, RZ, RZ, R5 ;  /* 0x000000ffff097224 */ /* 0x000fe400078e0005 */
[----:B------:R-:W-:Y:S01]  /*3d230*/  IMAD.MOV.U32 R26, RZ, RZ, R8 ;  /* 0x000000ffff1a7224 */ /* 0x000fe200078e0008 */
[CC--:B------:R-:W-:Y:S01]  /*3d240*/  IADD3 R8, P6, PT, R12.reuse, R0.reuse, RZ ;  /* 0x000000000c087210 */ /* 0x0c0fe20007fde0ff */
[----:B------:R-:W-:Y:S01]  /*3d250*/  IMAD.MOV.U32 R27, RZ, RZ, R9 ;  /* 0x000000ffff1b7224 */ /* 0x000fe200078e0009 */
[----:B0-----:R-:W-:Y:S01]  /*3d260*/  IADD3 R18, P4, PT, R3, R0, RZ ;  /* 0x0000000003127210 */ /* 0x001fe20007f9e0ff */
[----:B------:R-:W-:Y:S01]  /*3d270*/  IMAD R5, R23, 0x4, R4 ;  /* 0x0000000417057824 */ /* 0x000fe200078e0204 */
[-C--:B------:R-:W-:Y:S02]  /*3d280*/  LEA.HI.X.SX32 R9, R12, R2.reuse, 0x1, P6 ;  /* 0x000000020c097211 */ /* 0x080fe400030f0eff */
[----:B------:R-:W-:Y:S01]  /*3d290*/  LEA.HI.X.SX32 R19, R3, R2, 0x1, P4 ;  /* 0x0000000203137211 */ /* 0x000fe200020f0eff */
[----:B---3--:R-:W-:Y:S04]  /*3d2a0*/  STG.E.U8 desc[UR12][R20.64], R17 ;  /* 0x0000001114007986 */ /* 0x008fe8000c10110c */
[----:B------:R0:W-:Y:S04]  /*3d2b0*/  STL.64 [R1+0x230], R18 ;  /* 0x0002301201007387 */ /* 0x0001e80000100a00 */
[----:B0-----:R-:W3:Y:S04]  /*3d2c0*/  LDL.LU.64 R18, [R1+0x1900] ;  /* 0x0019000001127983 */ /* 0x001ee80000300a00 */
[----:B------:R-:W-:Y:S04]  /*3d2d0*/  STL [R1+0x30], R5 ;  /* 0x0000300501007387 */ /* 0x000fe80000100800 */
[----:B------:R-:W-:Y:S04]  /*3d2e0*/  STL.64 [R1+0x228], R8 ;  /* 0x0002280801007387 */ /* 0x000fe80000100a00 */
[----:B------:R-:W4:Y:S04]  /*3d2f0*/  LDL.LU.64 R20, [R1+0x18f8] ;  /* 0x0018f80001147983 */ /* 0x000f280000300a00 */
[----:B------:R-:W3:Y:S01]  /*3d300*/  LDL.LU R17, [R1+0x18f0] ;  /* 0x0018f00001117983 */ /* 0x000ee20000300800 */
[----:B--2---:R-:W-:-:S04]  /*3d310*/  IADD3 R12, P4, PT, R28, R0, RZ ;  /* 0x000000001c0c7210 */ /* 0x004fc80007f9e0ff */
[----:B------:R-:W-:-:S05]  /*3d320*/  LEA.HI.X.SX32 R13, R28, R2, 0x1, P4 ;  /* 0x000000021c0d7211 */ /* 0x000fca00020f0eff */
[----:B------:R0:W-:Y:S04]  /*3d330*/  STL.64 [R1+0x220], R12 ;  /* 0x0002200c01007387 */ /* 0x0001e80000100a00 */
[----:B0-----:R-:W2:Y:S01]  /*3d340*/  LDL.LU.64 R12, [R1+0x18e8] ;  /* 0x0018e800010c7983 */ /* 0x001ea20000300a00 */
[----:B------:R-:W-:Y:S01]  /*3d350*/  IMAD R24, R23, 0x4, R5 ;  /* 0x0000000417187824 */ /* 0x000fe200078e0205 */
[----:B-----5:R-:W-:-:S03]  /*3d360*/  IADD3 R8, P6, PT, R29, R0, RZ ;  /* 0x000000001d087210 */ /* 0x020fc60007fde0ff */
[----:B------:R-:W-:Y:S01]  /*3d370*/  IMAD R5, R23, 0x4, R24 ;  /* 0x0000000417057824 */ /* 0x000fe200078e0218 */
[----:B------:R-:W-:Y:S01]  /*3d380*/  LEA.HI.X.SX32 R9, R29, R2, 0x1, P6 ;  /* 0x000000021d097211 */ /* 0x000fe200030f0eff */
[----:B------:R0:W-:Y:S02]  /*3d390*/  STL.64 [R1+0x18c8], R10 ;  /* 0x0018c80a01007387 */ /* 0x0001e40000100a00 */
[C---:B------:R-:W-:Y:S02]  /*3d3a0*/  IMAD R29, R23.reuse, 0x4, R5 ;  /* 0x00000004171d7824 */ /* 0x040fe400078e0205 */
[----:B------:R3:W-:Y:S01]  /*3d3b0*/  STL.64 [R1+0x218], R8 ;  /* 0x0002180801007387 */ /* 0x0007e20000100a00 */
[----:B0-----:R-:W-:Y:S01]  /*3d3c0*/  IADD3 R10, P4, PT, R16, R0, RZ ;  /* 0x00000000100a7210 */ /* 0x001fe20007f9e0ff */
[----:B------:R-:W-:-:S03]  /*3d3d0*/  IMAD R28, R23, 0x4, R29 ;  /* 0x00000004171c7824 */ /* 0x000fc600078e021d */
[----:B------:R-:W-:Y:S02]  /*3d3e0*/  LEA.HI.X.SX32 R11, R16, R2, 0x1, P4 ;  /* 0x00000002100b7211 */ /* 0x000fe400020f0eff */
[----:B---3--:R-:W-:-:S04]  /*3d3f0*/  IADD3 R8, P6, PT, R17, R0, RZ ;  /* 0x0000000011087210 */ /* 0x008fc80007fde0ff */
[----:B------:R-:W-:Y:S02]  /*3d400*/  LEA.HI.X.SX32 R9, R17, R2, 0x1, P6 ;  /* 0x0000000211097211 */ /* 0x000fe400030f0eff */
[----:B--2---:R-:W-:Y:S01]  /*3d410*/  PRMT R3, R12, 0x7772, RZ ;  /* 0x000077720c037816 */ /* 0x004fe200000000ff */
[----:B------:R0:W-:Y:S04]  /*3d420*/  STL.64 [R1+0x1840], R12 ;  /* 0x0018400c01007387 */ /* 0x0001e80000100a00 */
[----:B0-----:R-:W2:Y:S04]  /*3d430*/  LDL.LU.64 R12, [R1+0xc0] ;  /* 0x0000c000010c7983 */ /* 0x001ea80000300a00 */
[----:B------:R0:W-:Y:S04]  /*3d440*/  STL [R1+0x18b8], R29 ;  /* 0x0018b81d01007387 */ /* 0x0001e80000100800 */
[----:B------:R-:W3:Y:S04]  /*3d450*/  LDL.LU R16, [R1+0x18e4] ;  /* 0x0018e40001107983 */ /* 0x000ee80000300800 */
[----:B0-----:R-:W5:Y:S04]  /*3d460*/  LDL.LU R29, [R1+0x30] ;  /* 0x00003000011d7983 */ /* 0x001f680000300800 */
[----:B------:R-:W2:Y:S04]  /*3d470*/  LDL.LU R17, [R1+0x18e0] ;  /* 0x0018e00001117983 */ /* 0x000ea80000300800 */
[----:B------:R4:W-:Y:S04]  /*3d480*/  STL.64 [R1+0x210], R10 ;  /* 0x0002100a01007387 */ /* 0x0009e80000100a00 */
[----:B------:R-:W-:Y:S04]  /*3d490*/  STL.64 [R1+0x18c0], R6 ;  /* 0x0018c00601007387 */ /* 0x000fe80000100a00 */
[----:B------:R0:W-:Y:S01]  /*3d4a0*/  STL.64 [R1+0x208], R8 ;  /* 0x0002080801007387 */ /* 0x0001e20000100a00 */
[----:B----4-:R-:W-:-:S04]  /*3d4b0*/  IADD3 R10, P4, PT, R21, R0, RZ ;  /* 0x00000000150a7210 */ /* 0x010fc80007f9e0ff */
[----:B------:R-:W-:Y:S02]  /*3d4c0*/  LEA.HI.X.SX32 R11, R21, R2, 0x1, P4 ;  /* 0x00000002150b7211 */ /* 0x000fe400020f0eff */
[----:B0-----:R-:W-:Y:S01]  /*3d4d0*/  IADD3 R8, P6, PT, R20, R0, RZ ;  /* 0x0000000014087210 */ /* 0x001fe20007fde0ff */
[----:B------:R-:W-:-:S03]  /*3d4e0*/  IMAD.MOV.U32 R7, RZ, RZ, R3 ;  /* 0x000000ffff077224 */ /* 0x000fc600078e0003 */
[----:B------:R-:W-:Y:S01]  /*3d4f0*/  LEA.HI.X.SX32 R9, R20, R2, 0x1, P6 ;  /* 0x0000000214097211 */ /* 0x000fe200030f0eff */
[----:B------:R-:W-:Y:S04]  /*3d500*/  STL.64 [R1+0x200], R10 ;  /* 0x0002000a01007387 */ /* 0x000fe80000100a00 */
[----:B------:R-:W-:Y:S04]  /*3d510*/  STL.64 [R1+0x1f8], R8 ;  /* 0x0001f80801007387 */ /* 0x000fe80000100a00 */
[----:B------:R-:W4:Y:S04]  /*3d520*/  LDL.LU.64 R20, [R1+0xb8] ;  /* 0x0000b80001147983 */ /* 0x000f280000300a00 */
[----:B------:R0:W-:Y:S04]  /*3d530*/  STG.E.U8 desc[UR12][R26.64], R7 ;  /* 0x000000071a007986 */ /* 0x0001e8000c10110c */
[----:B0-----:R-:W4:Y:S01]  /*3d540*/  LDL.LU.64 R26, [R1+0x18d8] ;  /* 0x0018d800011a7983 */ /* 0x001f220000300a00 */
[----:B---3--:R-:W-:Y:S01]  /*3d550*/  IMAD.MOV.U32 R8, RZ, RZ, R16 ;  /* 0x000000ffff087224 */ /* 0x008fe200078e0010 */
[----:B------:R-:W-:Y:S01]  /*3d560*/  IADD3 R16, P4, PT, R25, R0, RZ ;  /* 0x0000000019107210 */ /* 0x000fe20007f9e0ff */
[----:B--2---:R-:W-:-:S03]  /*3d570*/  IMAD.MOV.U32 R9, RZ, RZ, R17 ;  /* 0x000000ffff097224 */ /* 0x004fc600078e0011 */
[----:B------:R-:W-:-:S05]  /*3d580*/  LEA.HI.X.SX32 R17, R25, R2, 0x1, P4 ;  /* 0x0000000219117211 */ /* 0x000fca00020f0eff */
[----:B------:R0:W-:Y:S04]  /*3d590*/  STL.64 [R1+0x1f0], R16 ;  /* 0x0001f01001007387 */ /* 0x0001e80000100a00 */
[----:B0-----:R-:W2:Y:S01]  /*3d5a0*/  LDL.LU.64 R16, [R1+0x18d0] ;  /* 0x0018d00001107983 */ /* 0x001ea20000300a00 */
[----:B------:R-:W-:Y:S01]  /*3d5b0*/  IMAD R3, R23, 0x4, R28 ;  /* 0x0000000417037824 */ /* 0x000fe200078e021c */
[----:B------:R-:W-:-:S03]  /*3d5c0*/  IADD3 R10, P6, PT, R22, R0, RZ ;  /* 0x00000000160a7210 */ /* 0x000fc60007fde0ff */
[----:B------:R-:W-:Y:S01]  /*3d5d0*/  IMAD R6, R23, 0x4, R3 ;  /* 0x0000000417067824 */ /* 0x000fe200078e0203 */
[----:B------:R-:W-:-:S03]  /*3d5e0*/  LEA.HI.X.SX32 R11, R22, R2, 0x1, P6 ;  /* 0x00000002160b7211 */ /* 0x000fc600030f0eff */
[----:B------:R-:W-:-:S05]  /*3d5f0*/  IMAD R6, R23, 0x4, R6 ;  /* 0x0000000417067824 */ /* 0x000fca00078e0206 */
[----:B------:R-:W-:Y:S01]  /*3d600*/  STL [R1+0x3c], R6 ;  /* 0x00003c0601007387 */ /* 0x000fe20000100800 */
[----:B------:R-:W-:-:S03]  /*3d610*/  IMAD R22, R23, 0x4, R6 ;  /* 0x0000000417167824 */ /* 0x000fc600078e0206 */
[----:B------:R4:W-:Y:S02]  /*3d620*/  STL.64 [R1+0x1e8], R10 ;  /* 0x0001e80a01007387 */ /* 0x0009e40000100a00 */
[CC--:B----4-:R-:W-:Y:S02]  /*3d630*/  IADD3 R10, P4, PT, R27.reuse, R0.reuse, RZ ;  /* 0x000000001b0a7210 */ /* 0x0d0fe40007f9e0ff */
[C---:B------:R-:W-:Y:S02]  /*3d640*/  IADD3 R6, P6, PT, R26.reuse, R0, RZ ;  /* 0x000000001a067210 */ /* 0x040fe40007fde0ff */
[-C--:B------:R-:W-:Y:S02]  /*3d650*/  LEA.HI.X.SX32 R11, R27, R2.reuse, 0x1, P4 ;  /* 0x000000021b0b7211 */ /* 0x080fe400020f0eff */
[----:B------:R-:W-:Y:S01]  /*3d660*/  LEA.HI.X.SX32 R7, R26, R2, 0x1, P6 ;  /* 0x000000021a077211 */ /* 0x000fe200030f0eff */
[----:B--2---:R-:W-:Y:S04]  /*3d670*/  STL.64 [R1+0x1838], R16 ;  /* 0x0018381001007387 */ /* 0x004fe80000100a00 */
[----:B------:R0:W-:Y:S04]  /*3d680*/  STL.64 [R1+0x1e0], R10 ;  /* 0x0001e00a01007387 */ /* 0x0001e80000100a00 */
[----:B0-----:R-:W2:Y:S04]  /*3d690*/  LDL.LU.64 R10, [R1+0x18c8] ;  /* 0x0018c800010a7983 */ /* 0x001ea80000300a00 */
[----:B------:R0:W-:Y:S02]  /*3d6a0*/  STL.64 [R1+0x1d8], R6 ;  /* 0x0001d80601007387 */ /* 0x0001e40000100a00 */
[----:B0-----:R-:W-:-:S04]  /*3d6b0*/  IADD3 R6, P4, PT, R4, R0, RZ ;  /* 0x0000000004067210 */ /* 0x001fc80007f9e0ff */
[----:B------:R-:W-:-:S05]  /*3d6c0*/  LEA.HI.X.SX32 R7, R4, R2, 0x1, P4 ;  /* 0x0000000204077211 */ /* 0x000fca00020f0eff */
[----:B------:R0:W-:Y:S04]  /*3d6d0*/  STL.64 [R1+0x1d0], R6 ;  /* 0x0001d00601007387 */ /* 0x0001e80000100a00 */
[----:B0-----:R-:W3:Y:S01]  /*3d6e0*/  LDL.LU.64 R6, [R1+0x18c0] ;  /* 0x0018c00001067983 */ /* 0x001ee20000300a00 */
[----:B------:R-:W-:Y:S02]  /*3d6f0*/  IMAD.MOV.U32 R17, RZ, RZ, R13 ;  /* 0x000000ffff117224 */ /* 0x000fe400078e000d */
[----:B------:R-:W-:Y:S01]  /*3d700*/  IMAD R13, R23, 0x4, R22 ;  /* 0x00000004170d7824 */ /* 0x000fe200078e0216 */
[----:B------:R-:W-:Y:S01]  /*3d710*/  PRMT R25, R16, 0x7772, RZ ;  /* 0x0000777210197816 */ /* 0x000fe200000000ff */
[----:B------:R-:W-:Y:S01]  /*3d720*/  IMAD.MOV.U32 R16, RZ, RZ, R12 ;  /* 0x000000ffff107224 */ /* 0x000fe200078e000c */
[----:B-----5:R-:W-:Y:S01]  /*3d730*/  IADD3 R26, P6, PT, R29, R0, RZ ;  /* 0x000000001d1a7210 */ /* 0x020fe20007fde0ff */
[----:B------:R-:W-:-:S03]  /*3d740*/  IMAD R12, R23, 0x4, R13 ;  /* 0x00000004170c7824 */ /* 0x000fc600078e020d */
[----:B------:R-:W-:Y:S01]  /*3d750*/  LEA.HI.X.SX32 R27, R29, R2, 0x1, P6 ;  /* 0x000000021d1b7211 */ /* 0x000fe200030f0eff */
[----:B------:R-:W-:Y:S01]  /*3d760*/  IMAD R4, R23, 0x4, R12 ;  /* 0x0000000417047824 */ /* 0x000fe200078e020c */
[----:B------:R-:W4:Y:S04]  /*3d770*/  LDL.LU R29, [R1+0x18b8] ;  /* 0x0018b800011d7983 */ /* 0x000f280000300800 */
[----:B------:R0:W-:Y:S04]  /*3d780*/  STG.E.U8 desc[UR12][R20.64], R25 ;  /* 0x0000001914007986 */ /* 0x0001e8000c10110c */
[----:B---3--:R1:W-:Y:S04]  /*3d790*/  STL.64 [R1+0x18a8], R6 ;  /* 0x0018a80601007387 */ /* 0x0083e80000100a00 */
[----:B------:R3:W-:Y:S04]  /*3d7a0*/  STL [R1+0x48], R4 ;  /* 0x0000480401007387 */ /* 0x0007e80000100800 */
[----:B------:R5:W-:Y:S04]  /*3d7b0*/  STL.64 [R1+0x1c8], R26 ;  /* 0x0001c81a01007387 */ /* 0x000be80000100a00 */
[----:B0-----:R-:W2:Y:S01]  /*3d7c0*/  LDL.LU.64 R20, [R1+0x18b0] ;  /* 0x0018b00001147983 */ /* 0x001ea20000300a00 */
[----:B-1----:R-:W-:Y:S01]  /*3d7d0*/  IADD3 R6, P6, PT, R5, R0, RZ ;  /* 0x0000000005067210 */ /* 0x002fe20007fde0ff */
[----:B---3--:R-:W-:-:S02]  /*3d7e0*/  IMAD R4, R23, 0x4, R4 ;  /* 0x0000000417047824 */ /* 0x008fc400078e0204 */
[----:B-----5:R-:W-:Y:S01]  /*3d7f0*/  IMAD.MOV.U32 R26, RZ, RZ, R18 ;  /* 0x000000ffff1a7224 */ /* 0x020fe200078e0012 */
[C---:B------:R-:W-:Y:S01]  /*3d800*/  IADD3 R18, P4, PT, R24.reuse, R0, RZ ;  /* 0x0000000018127210 */ /* 0x040fe20007f9e0ff */
[----:B------:R-:W-:Y:S01]  /*3d810*/  IMAD.MOV.U32 R27, RZ, RZ, R19 ;  /* 0x000000ffff1b7224 */ /* 0x000fe200078e0013 */
[-C--:B------:R-:W-:Y:S02]  /*3d820*/  LEA.HI.X.SX32 R7, R5, R2.reuse, 0x1, P6 ;  /* 0x0000000205077211 */ /* 0x080fe400030f0eff */
[----:B------:R-:W-:Y:S01]  /*3d830*/  LEA.HI.X.SX32 R19, R24, R2, 0x1, P4 ;  /* 0x0000000218137211 */ /* 0x000fe200020f0eff */
[----:B------:R0:W-:Y:S04]  /*3d840*/  STL [R1+0x44], R4 ;  /* 0x0000440401007387 */ /* 0x0001e80000100800 */
[----:B------:R-:W3:Y:S04]  /*3d850*/  LDL.LU.64 R24, [R1+0x98] ;  /* 0x0000980001187983 */ /* 0x000ee80000300a00 */
[----:B------:R4:W-:Y:S01]  /*3d860*/  STL.64 [R1+0x1c0], R18 ;  /* 0x0001c01201007387 */ /* 0x0009e20000100a00 */
[----:B0-----:R-:W-:-:S03]  /*3d870*/  IMAD R4, R23, 0x4, R4 ;  /* 0x0000000417047824 */ /* 0x001fc600078e0204 */
[----:B------:R0:W-:Y:S01]  /*3d880*/  STL.64 [R1+0x1b8], R6 ;  /* 0x0001b80601007387 */ /* 0x0001e20000100a00 */
[CC--:B----4-:R-:W-:Y:S02]  /*3d890*/  IADD3 R18, P4, PT, R29.reuse, R0.reuse, RZ ;  /* 0x000000001d127210 */ /* 0x0d0fe40007f9e0ff */
[C---:B0-----:R-:W-:Y:S02]  /*3d8a0*/  IADD3 R6, P6, PT, R28.reuse, R0, RZ ;  /* 0x000000001c067210 */ /* 0x041fe40007fde0ff */
[-C--:B------:R-:W-:Y:S02]  /*3d8b0*/  LEA.HI.X.SX32 R19, R29, R2.reuse, 0x1, P4 ;  /* 0x000000021d137211 */ /* 0x080fe400020f0eff */
[----:B------:R-:W-:Y:S02]  /*3d8c0*/  LEA.HI.X.SX32 R7, R28, R2, 0x1, P6 ;  /* 0x000000021c077211 */ /* 0x000fe400030f0eff */
[----:B--2---:R-:W-:Y:S01]  /*3d8d0*/  PRMT R5, R20, 0x7772, RZ ;  /* 0x0000777214057816 */ /* 0x004fe200000000ff */
[----:B------:R0:W-:Y:S04]  /*3d8e0*/  STL.64 [R1+0x1848], R20 ;  /* 0x0018481401007387 */ /* 0x0001e80000100a00 */
[----:B------:R-:W-:Y:S04]  /*3d8f0*/  STL [R1+0x50], R5 ;  /* 0x0000500501007387 */ /* 0x000fe80000100800 */
[----:B------:R1:W-:Y:S04]  /*3d900*/  STL [R1+0x1890], R4 ;  /* 0x0018900401007387 */ /* 0x0003e80000100800 */
[----:B------:R-:W2:Y:S04]  /*3d910*/  LDL.LU R29, [R1+0x3c] ;  /* 0x00003c00011d7983 */ /* 0x000ea80000300800 */
[----:B------:R-:W3:Y:S01]  /*3d920*/  LDL.LU R28, [R1+0x50] ;  /* 0x00005000011c7983 */ /* 0x000ee20000300800 */
[----:B0-----:R-:W-:-:S02]  /*3d930*/  IMAD.MOV.U32 R20, RZ, RZ, R16 ;  /* 0x000000ffff147224 */ /* 0x001fc400078e0010 */
[----:B------:R-:W-:Y:S01]  /*3d940*/  IMAD R16, R23, 0x4, R3 ;  /* 0x0000000417107824 */ /* 0x000fe200078e0203 */
[----:B------:R-:W-:Y:S04]  /*3d950*/  STL.64 [R1+0x1b0], R18 ;  /* 0x0001b01201007387 */ /* 0x000fe80000100a00 */
[----:B------:R0:W-:Y:S01]  /*3d960*/  STL.64 [R1+0x1898], R10 ;  /* 0x0018980a01007387 */ /* 0x0001e20000100a00 */
[----:B------:R-:W-:-:S03]  /*3d970*/  IMAD.MOV.U32 R21, RZ, RZ, R17 ;  /* 0x000000ffff157224 */ /* 0x000fc600078e0011 */
[----:B------:R4:W-:Y:S01]  /*3d980*/  STL.64 [R1+0x1a8], R6 ;  /* 0x0001a80601007387 */ /* 0x0009e20000100a00 */
[----:B------:R-:W-:Y:S02]  /*3d990*/  IMAD R17, R23, 0x4, R4 ;  /* 0x0000000417117824 */ /* 0x000fe400078e0204 */
[----:B-1----:R-:W-:Y:S01]  /*3d9a0*/  IMAD.MOV.U32 R4, RZ, RZ, R20 ;  /* 0x000000ffff047224 */ /* 0x002fe200078e0014 */
[CC--:B0-----:R-:W-:Y:S01]  /*3d9b0*/  IADD3 R10, P6, PT, R16.reuse, R0.reuse, RZ ;  /* 0x00000000100a7210 */ /* 0x0c1fe20007fde0ff */
[----:B------:R-:W-:Y:S01]  /*3d9c0*/  IMAD.MOV.U32 R5, RZ, RZ, R21 ;  /* 0x000000ffff057224 */ /* 0x000fe200078e0015 */
[----:B------:R-:W5:Y:S01]  /*3d9d0*/  LDL.LU R20, [R1+0x48] ;  /* 0x0000480001147983 */ /* 0x000f620000300800 */
[C---:B----4-:R-:W-:Y:S02]  /*3d9e0*/  IADD3 R6, P4, PT, R3.reuse, R0, RZ ;  /* 0x0000000003067210 */ /* 0x050fe40007f9e0ff */
[-C--:B------:R-:W-:Y:S01]  /*3d9f0*/  LEA.HI.X.SX32 R11, R16, R2.reuse, 0x1, P6 ;  /* 0x00000002100b7211 */ /* 0x080fe200030f0eff */
[----:B------:R-:W4:Y:S01]  /*3da00*/  LDL.LU R21, [R1+0x44] ;  /* 0x0000440001157983 */ /* 0x000f220000300800 */
[----:B------:R-:W-:-:S05]  /*3da10*/  LEA.HI.X.SX32 R7, R3, R2, 0x1, P4 ;  /* 0x0000000203077211 */ /* 0x000fca00020f0eff */
[----:B------:R0:W-:Y:S04]  /*3da20*/  STL.64 [R1+0x1a0], R6 ;  /* 0x0001a00601007387 */ /* 0x0001e80000100a00 */
[----:B0-----:R-:W4:Y:S04]  /*3da30*/  LDL.LU.64 R6, [R1+0x18a8] ;  /* 0x0018a80001067983 */ /* 0x001f280000300a00 */
[----:B------:R-:W-:Y:S04]  /*3da40*/  STL.64 [R1+0x1888], R14 ;  /* 0x0018880e01007387 */ /* 0x000fe80000100a00 */
[----:B------:R-:W-:Y:S04]  /*3da50*/  STL.64 [R1+0x198], R10 ;  /* 0x0001980a01007387 */ /* 0x000fe80000100a00 */
[----:B---3--:R0:W-:Y:S04]  /*3da60*/  STG.E.U8 desc[UR12][R24.64], R28 ;  /* 0x0000001c18007986 */ /* 0x0081e8000c10110c */
[----:B0-----:R-:W3:Y:S01]  /*3da70*/  LDL.LU.64 R24, [R1+0x18a0] ;  /* 0x0018a00001187983 */ /* 0x001ee20000300a00 */
[CC--:B--2---:R-:W-:Y:S01]  /*3da80*/  IADD3 R10, P4, PT, R29.reuse, R0.reuse, RZ ;  /* 0x000000001d0a7210 */ /* 0x0c4fe20007f9e0ff */
[----:B------:R-:W-:Y:S01]  /*3da90*/  IMAD.MOV.U32 R14, RZ, RZ, R4 ;  /* 0x000000ffff0e7224 */ /* 0x000fe200078e0004 */
[----:B------:R-:W-:Y:S01]  /*3daa0*/  IADD3 R4, P6, PT, R22, R0, RZ ;  /* 0x0000000016047210 */ /* 0x000fe20007fde0ff */
[----:B------:R-:W-:Y:S01]  /*3dab0*/  IMAD.MOV.U32 R15, RZ, RZ, R5 ;  /* 0x000000ffff0f7224 */ /* 0x000fe200078e0005 */
[----:B------:R-:W-:-:S02]  /*3dac0*/  LEA.HI.X.SX32 R11, R29, R2, 0x1, P4 ;  /* 0x000000021d0b7211 */ /* 0x000fc400020f0eff */
[----:B------:R-:W-:Y:S02]  /*3dad0*/  LEA.HI.X.SX32 R5, R22, R2, 0x1, P6 ;  /* 0x0000000216057211 */ /* 0x000fe400030f0eff */
[----:B------:R-:W2:Y:S04]  /*3dae0*/  LDL.LU R22, [R1+0x10] ;  /* 0x0000100001167983 */ /* 0x000ea80000300800 */
[----:B------:R0:W-:Y:S04]  /*3daf0*/  STL.64 [R1+0x190], R10 ;  /* 0x0001900a01007387 */ /* 0x0001e80000100a00 */
[----:B------:R1:W-:Y:S01]  /*3db00*/  STL.64 [R1+0x188], R4 ;  /* 0x0001880401007387 */ /* 0x0003e20000100a00 */
[----:B0-----:R-:W-:-:S02]  /*3db10*/  IADD3 R10, P4, PT, R13, R0, RZ ;  /* 0x000000000d0a7210 */ /* 0x001fc40007f9e0ff */
[C---:B-1----:R-:W-:Y:S02]  /*3db20*/  IADD3 R4, P6, PT, R12.reuse, R0, RZ ;  /* 0x000000000c047210 */ /* 0x042fe40007fde0ff */
[-C--:B------:R-:W-:Y:S02]  /*3db30*/  LEA.HI.X.SX32 R11, R13, R2.reuse, 0x1, P4 ;  /* 0x000000020d0b7211 */ /* 0x080fe400020f0eff */
[----:B------:R-:W-:Y:S01]  /*3db40*/  LEA.HI.X.SX32 R5, R12, R2, 0x1, P6 ;  /* 0x000000020c057211 */ /* 0x000fe200030f0eff */
[----:B---3--:R-:W-:Y:S04]  /*3db50*/  STL.64 [R1+0x1860], R24 ;  /* 0x0018601801007387 */ /* 0x008fe80000100a00 */
[----:B------:R0:W-:Y:S04]  /*3db60*/  STL.64 [R1+0x180], R10 ;  /* 0x0001800a01007387 */ /* 0x0001e80000100a00 */
[----:B0-----:R-:W3:Y:S04]  /*3db70*/  LDL.LU.64 R10, [R1+0x1898] ;  /* 0x00189800010a7983 */ /* 0x001ee80000300a00 */
[----:B------:R5:W-:Y:S02]  /*3db80*/  STL.64 [R1+0x178], R4 ;  /* 0x0001780401007387 */ /* 0x000be40000100a00 */
[----:B-----5:R-:W-:-:S04]  /*3db90*/  IADD3 R4, P4, PT, R20, R0, RZ ;  /* 0x0000000014047210 */ /* 0x020fc80007f9e0ff */
[----:B------:R-:W-:-:S05]  /*3dba0*/  LEA.HI.X.SX32 R5, R20, R2, 0x1, P4 ;  /* 0x0000000214057211 */ /* 0x000fca00020f0eff */
[----:B------:R0:W-:Y:S04]  /*3dbb0*/  STL.64 [R1+0x170], R4 ;  /* 0x0001700401007387 */ /* 0x0001e80000100a00 */
[----:B0-----:R-:W5:Y:S01]  /*3dbc0*/  LDL.LU R4, [R1+0x1890] ;  /* 0x0018900001047983 */ /* 0x001f620000300800 */
[----:B------:R-:W-:-:S04]  /*3dbd0*/  IMAD R19, R23, 0x4, R17 ;  /* 0x0000000417137824 */ /* 0x000fc800078e0211 */
[----:B------:R-:W-:-:S04]  /*3dbe0*/  IMAD R18, R23, 0x4, R19 ;  /* 0x0000000417127824 */ /* 0x000fc800078e0213 */
[----:B------:R-:W-:Y:S01]  /*3dbf0*/  IMAD R16, R23, 0x4, R18 ;  /* 0x0000000417107824 */ /* 0x000fe200078e0212 */
[----:B------:R-:W-:-:S03]  /*3dc00*/  PRMT R3, R24, 0x7772, RZ ;  /* 0x0000777218037816 */ /* 0x000fc600000000ff */
[----:B------:R-:W-:-:S04]  /*3dc10*/  IMAD R29, R23, 0x4, R16 ;  /* 0x00000004171d7824 */ /* 0x000fc800078e0210 */
[----:B------:R-:W-:Y:S02]  /*3dc20*/  IMAD R28, R23, 0x4, R29 ;  /* 0x00000004171c7824 */ /* 0x000fe400078e021d */
[----:B------:R-:W-:Y:S01]  /*3dc30*/  IMAD.MOV.U32 R25, RZ, RZ, R3 ;  /* 0x000000ffff197224 */ /* 0x000fe200078e0003 */
[----:B----4-:R-:W-:Y:S01]  /*3dc40*/  IADD3 R12, P6, PT, R21, R0, RZ ;  /* 0x00000000150c7210 */ /* 0x010fe20007fde0ff */
[----:B------:R-:W-:-:S03]  /*3dc50*/  IMAD R3, R23, 0x4, R28 ;  /* 0x0000000417037824 */ /* 0x000fc600078e021c */
[----:B------:R-:W-:Y:S01]  /*3dc60*/  LEA.HI.X.SX32 R13, R21, R2, 0x1, P6 ;  /* 0x00000002150d7211 */ /* 0x000fe200030f0eff */
[----:B------:R-:W-:Y:S01]  /*3dc70*/  IMAD R5, R23, 0x4, R3 ;  /* 0x0000000417057824 */ /* 0x000fe200078e0203 */
[----:B------:R0:W-:Y:S04]  /*3dc80*/  STL.64 [R1+0x1878], R26 ;  /* 0x0018781a01007387 */ /* 0x0001e80000100a00 */
[----:B------:R-:W-:Y:S04]  /*3dc90*/  STL [R1+0x3c], R5 ;  /* 0x00003c0501007387 */ /* 0x000fe80000100800 */
[----:B------:R1:W-:Y:S04]  /*3dca0*/  STL.64 [R1+0x168], R12 ;  /* 0x0001680c01007387 */ /* 0x0003e80000100a00 */
[----:B------:R4:W-:Y:S04]  /*3dcb0*/  STG.E.U8 desc[UR12][R14.64], R25 ;  /* 0x000000190e007986 */ /* 0x0009e8000c10110c */
[----:B0-----:R-:W3:Y:S01]  /*3dcc0*/  LDL.LU.64 R26, [R1+0x88] ;  /* 0x00008800011a7983 */ /* 0x001ee20000300a00 */
[----:B-1----:R-:W-:-:S04]  /*3dcd0*/  IADD3 R12, P6, PT, R17, R0, RZ ;  /* 0x00000000110c7210 */ /* 0x002fc80007fde0ff */
[----:B------:R-:W-:Y:S01]  /*3dce0*/  LEA.HI.X.SX32 R13, R17, R2, 0x1, P6 ;  /* 0x00000002110d7211 */ /* 0x000fe200030f0eff */
[----:B----4-:R-:W4:Y:S01]  /*3dcf0*/  LDL.LU.64 R14, [R1+0x1888] ;  /* 0x00188800010e7983 */ /* 0x010f220000300a00 */
[----:B-----5:R-:W-:-:S04]  /*3dd00*/  IADD3 R20, P4, PT, R4, R0, RZ ;  /* 0x0000000004147210 */ /* 0x020fc80007f9e0ff */
[----:B------:R-:W-:Y:S02]  /*3dd10*/  LEA.HI.X.SX32 R21, R4, R2, 0x1, P4 ;  /* 0x0000000204157211 */ /* 0x000fe400020f0eff */
[C---:B------:R-:W-:Y:S01]  /*3dd20*/  IADD3 R24, P4, PT, R19.reuse, R0, RZ ;  /* 0x0000000013187210 */ /* 0x040fe20007f9e0ff */
[----:B------:R-:W5:Y:S03]  /*3dd30*/  LDL.LU R4, [R1+0x1880] ;  /* 0x0018800001047983 */ /* 0x000f660000300800 */
[----:B------:R-:W-:Y:S01]  /*3dd40*/  LEA.HI.X.SX32 R25, R19, R2, 0x1, P4 ;  /* 0x0000000213197211 */ /* 0x000fe200020f0eff */
[----:B------:R-:W-:Y:S04]  /*3dd50*/  STL.64 [R1+0x160], R20 ;  /* 0x0001601401007387 */ /* 0x000fe80000100a00 */
[----:B------:R-:W-:Y:S04]  /*3dd60*/  STL.64 [R1+0x158], R12 ;  /* 0x0001580c01007387 */ /* 0x000fe80000100a00 */
[----:B------:R0:W-:Y:S04]  /*3dd70*/  STL.64 [R1+0x150], R24 ;  /* 0x0001501801007387 */ /* 0x0001e80000100a00 */
[----:B0-----:R-:W4:Y:S01]  /*3dd80*/  LDL.LU.64 R24, [R1+0xc8] ;  /* 0x0000c80001187983 */ /* 0x001f220000300a00 */
[----:B------:R-:W-:-:S04]  /*3dd90*/  IADD3 R12, P6, PT, R18, R0, RZ ;  /* 0x00000000120c7210 */ /* 0x000fc80007fde0ff */
[----:B------:R-:W-:Y:S02]  /*3dda0*/  LEA.HI.X.SX32 R13, R18, R2, 0x1, P6 ;  /* 0x00000002120d7211 */ /* 0x000fe400030f0eff */
[----:B--2---:R-:W-:-:S05]  /*3ddb0*/  PRMT R17, R22, 0x7773, RZ ;  /* 0x0000777316117816 */ /* 0x004fca00000000ff */
[----:B---3--:R-:W-:Y:S04]  /*3ddc0*/  STG.E.U8 desc[UR12][R26.64], R17 ;  /* 0x000000111a007986 */ /* 0x008fe8000c10110c */
[----:B----4-:R0:W-:Y:S04]  /*3ddd0*/  STL.64 [R1+0x1868], R24 ;  /* 0x0018681801007387 */ /* 0x0101e80000100a00 */
[----:B------:R1:W-:Y:S01]  /*3dde0*/  STL.64 [R1+0x148], R12 ;  /* 0x0001480c01007387 */ /* 0x0003e20000100a00 */
[-C--:B0-----:R-:W-:Y:S02]  /*3ddf0*/  IADD3 R24, P4, PT, R16, R0.reuse, RZ ;  /* 0x0000000010187210 */ /* 0x081fe40007f9e0ff */
[----:B-1----:R-:W-:-:S02]  /*3de00*/  IADD3 R12, P6, PT, R29, R0, RZ ;  /* 0x000000001d0c7210 */ /* 0x002fc40007fde0ff */
[-C--:B------:R-:W-:Y:S02]  /*3de10*/  LEA.HI.X.SX32 R25, R16, R2.reuse, 0x1, P4 ;  /* 0x0000000210197211 */ /* 0x080fe400020f0eff */
[----:B------:R-:W-:-:S03]  /*3de20*/  LEA.HI.X.SX32 R13, R29, R2, 0x1, P6 ;  /* 0x000000021d0d7211 */ /* 0x000fc600030f0eff */
[----:B------:R0:W-:Y:S04]  /*3de30*/  STL.64 [R1+0x140], R24 ;  /* 0x0001401801007387 */ /* 0x0001e80000100a00 */
[----:B------:R1:W-:Y:S04]  /*3de40*/  STL.64 [R1+0x138], R12 ;  /* 0x0001380c01007387 */ /* 0x0003e80000100a00 */
[----:B------:R-:W2:Y:S01]  /*3de50*/  LDL.LU.64 R26, [R1+0x1878] ;  /* 0x00187800011a7983 */ /* 0x000ea20000300a00 */
[----:B0-----:R-:W-:-:S04]  /*3de60*/  IADD3 R24, P4, PT, R28, R0, RZ ;  /* 0x000000001c187210 */ /* 0x001fc80007f9e0ff */
[----:B------:R-:W-:Y:S02]  /*3de70*/  LEA.HI.X.SX32 R25, R28, R2, 0x1, P4 ;  /* 0x000000021c197211 */ /* 0x000fe400020f0eff */
[----:B------:R-:W3:Y:S01]  /*3de80*/  LDL.LU R28, [R1+0x3c] ;  /* 0x00003c00011c7983 */ /* 0x000ee20000300800 */
[----:B-1----:R-:W-:Y:S01]  /*3de90*/  IADD3 R12, P6, PT, R3, R0, RZ ;  /* 0x00000000030c7210 */ /* 0x002fe20007fde0ff */
[----:B------:R-:W-:-:S03]  /*3dea0*/  IMAD R5, R23, 0x4, R5 ;  /* 0x0000000417057824 */ /* 0x000fc600078e0205 */
[----:B------:R-:W-:Y:S01]  /*3deb0*/  LEA.HI.X.SX32 R13, R3, R2, 0x1, P6 ;  /* 0x00000002030d7211 */ /* 0x000fe200030f0eff */
[----:B------:R-:W-:Y:S01]  /*3dec0*/  STL.64 [R1+0x130], R24 ;  /* 0x0001301801007387 */ /* 0x000fe20000100a00 */
[----:B------:R-:W-:-:S03]  /*3ded0*/  IMAD R21, R23, 0x4, R5 ;  /* 0x0000000417157824 */ /* 0x000fc600078e0205 */
[----:B------:R0:W-:Y:S02]  /*3dee0*/  STL.64 [R1+0x128], R12 ;  /* 0x0001280c01007387 */ /* 0x0001e40000100a00 */
[----:B0-----:R-:W-:-:S04]  /*3def0*/  IADD3 R12, P6, PT, R5, R0, RZ ;  /* 0x00000000050c7210 */ /* 0x001fc80007fde0ff */
[----:B------:R-:W-:Y:S02]  /*3df00*/  LEA.HI.X.SX32 R13, R5, R2, 0x1, P6 ;  /* 0x00000002050d7211 */ /* 0x000fe400030f0eff */
[----:B------:R-:W4:Y:S01]  /*3df10*/  LDL.LU R5, [R1+0x1870] ;  /* 0x0018700001057983 */ /* 0x000f220000300800 */
[----:B---3--:R-:W-:-:S04]  /*3df20*/  IADD3 R24, P4, PT, R28, R0, RZ ;  /* 0x000000001c187210 */ /* 0x008fc80007f9e0ff */
[----:B------:R-:W-:-:S05]  /*3df30*/  LEA.HI.X.SX32 R25, R28, R2, 0x1, P4 ;  /* 0x000000021c197211 */ /* 0x000fca00020f0eff */
[----:B------:R0:W-:Y:S04]  /*3df40*/  STL.64 [R1+0x120], R24 ;  /* 0x0001201801007387 */ /* 0x0001e80000100a00 */
[----:B------:R-:W-:Y:S01]  /*3df50*/  STL.64 [R1+0x118], R12 ;  /* 0x0001180c01007387 */ /* 0x000fe20000100a00 */
[----:B0-----:R-:W-:-:S04]  /*3df60*/  IADD3 R24, P4, PT, R21, R0, RZ ;  /* 0x0000000015187210 */ /* 0x001fc80007f9e0ff */
[----:B------:R-:W-:-:S05]  /*3df70*/  LEA.HI.X.SX32 R25, R21, R2, 0x1, P4 ;  /* 0x0000000215197211 */ /* 0x000fca00020f0eff */
[----:B------:R0:W-:Y:S04]  /*3df80*/  STL.64 [R1+0x110], R24 ;  /* 0x0001101801007387 */ /* 0x0001e80000100a00 */
[----:B0-----:R-:W3:Y:S01]  /*3df90*/  LDL.LU.64 R24, [R1+0x1868] ;  /* 0x0018680001187983 */ /* 0x001ee20000300a00 */
[----:B------:R-:W-:-:S04]  /*3dfa0*/  IMAD R20, R23, 0x4, R21 ;  /* 0x0000000417147824 */ /* 0x000fc800078e0215 */
[----:B------:R-:W-:Y:S01]  /*3dfb0*/  IMAD R18, R23, 0x4, R20 ;  /* 0x0000000417127824 */ /* 0x000fe200078e0214 */
[----:B------:R-:W-:-:S03]  /*3dfc0*/  IADD3 R12, P6, PT, R20, R0, RZ ;  /* 0x00000000140c7210 */ /* 0x000fc60007fde0ff */
[C---:B------:R-:W-:Y:S01]  /*3dfd0*/  IMAD R16, R23.reuse, 0x4, R18 ;  /* 0x0000000417107824 */ /* 0x040fe200078e0212 */
[----:B------:R-:W-:Y:S02]  /*3dfe0*/  LEA.HI.X.SX32 R13, R20, R2, 0x1, P6 ;  /* 0x00000002140d7211 */ /* 0x000fe400030f0eff */
[----:B------:R-:W-:Y:S01]  /*3dff0*/  IADD3 R20, P4, PT, R18, R0, RZ ;  /* 0x0000000012147210 */ /* 0x000fe20007f9e0ff */
[C---:B------:R-:W-:Y:S02]  /*3e000*/  IMAD R19, R23.reuse, 0x4, R16 ;  /* 0x0000000417137824 */ /* 0x040fe400078e0210 */
[----:B------:R0:W-:Y:S01]  /*3e010*/  STL.64 [R1+0x108], R12 ;  /* 0x0001080c01007387 */ /* 0x0001e20000100a00 */
[----:B-----5:R-:W-:Y:S02]  /*3e020*/  PRMT R22, R4, 0x7773, RZ ;  /* 0x0000777304167816 */ /* 0x020fe400000000ff */
[----:B------:R-:W-:Y:S01]  /*3e030*/  LEA.HI.X.SX32 R21, R18, R2, 0x1, P4 ;  /* 0x0000000212157211 */ /* 0x000fe200020f0eff */
[----:B------:R-:W-:Y:S01]  /*3e040*/  IMAD R17, R23, 0x4, R19 ;  /* 0x0000000417117824 */ /* 0x000fe200078e0213 */
[----:B0-----:R-:W-:-:S04]  /*3e050*/  IADD3 R12, P6, PT, R16, R0, RZ ;  /* 0x00000000100c7210 */ /* 0x001fc80007fde0ff */
[----:B------:R-:W-:Y:S01]  /*3e060*/  LEA.HI.X.SX32 R13, R16, R2, 0x1, P6 ;  /* 0x00000002100d7211 */ /* 0x000fe200030f0eff */
[----:B------:R-:W-:Y:S01]  /*3e070*/  IMAD R29, R23, 0x4, R17 ;  /* 0x00000004171d7824 */ /* 0x000fe200078e0211 */
[----:B----4-:R-:W-:-:S03]  /*3e080*/  PRMT R16, R5, 0x7773, RZ ;  /* 0x0000777305107816 */ /* 0x010fc600000000ff */
[----:B------:R-:W-:Y:S01]  /*3e090*/  IMAD R28, R23, 0x4, R29 ;  /* 0x00000004171c7824 */ /* 0x000fe200078e021d */
[----:B---3--:R0:W-:Y:S04]  /*3e0a0*/  STG.E.U8 desc[UR12][R24.64], R22 ;  /* 0x0000001618007986 */ /* 0x0081e8000c10110c */
[----:B0-----:R-:W3:Y:S04]  /*3e0b0*/  LDL.LU.64 R24, [R1+0x1860] ;  /* 0x0018600001187983 */ /* 0x001ee80000300a00 */
[----:B------:R0:W-:Y:S04]  /*3e0c0*/  STL.64 [R1+0x100], R20 ;  /* 0x0001001401007387 */ /* 0x0001e80000100a00 */
[----:B------:R1:W-:Y:S04]  /*3e0d0*/  STL.64 [R1+0xf8], R12 ;  /* 0x0000f80c01007387 */ /* 0x0003e80000100a00 */
[----:B------:R-:W4:Y:S01]  /*3e0e0*/  LDL.LU R5, [R1+0x1858] ;  /* 0x0018580001057983 */ /* 0x000f220000300800 */
[----:B0-----:R-:W-:-:S02]  /*3e0f0*/  IADD3 R20, P4, PT, R19, R0, RZ ;  /* 0x0000000013147210 */ /* 0x001fc40007f9e0ff */
[----:B-1----:R-:W-:Y:S02]  /*3e100*/  IADD3 R12, P6, PT, R17, R0, RZ ;  /* 0x00000000110c7210 */ /* 0x002fe40007fde0ff */
[-C--:B------:R-:W-:Y:S02]  /*3e110*/  LEA.HI.X.SX32 R21, R19, R2.reuse, 0x1, P4 ;  /* 0x0000000213157211 */ /* 0x080fe400020f0eff */
[----:B------:R-:W-:-:S05]  /*3e120*/  LEA.HI.X.SX32 R13, R17, R2, 0x1, P6 ;  /* 0x00000002110d7211 */ /* 0x000fca00030f0eff */
[----:B------:R2:W-:Y:S04]  /*3e130*/  STL.64 [R1+0xe8], R12 ;  /* 0x0000e80c01007387 */ /* 0x0005e80000100a00 */
[----:B------:R0:W-:Y:S01]  /*3e140*/  STL.64 [R1+0xf0], R20 ;  /* 0x0000f01401007387 */ /* 0x0001e20000100a00 */
[----:B--2---:R-:W-:Y:S01]  /*3e150*/  IMAD.MOV.U32 R12, RZ, RZ, R26 ;  /* 0x000000ffff0c7224 */ /* 0x004fe200078e001a */
[CC--:B------:R-:W-:Y:S01]  /*3e160*/  IADD3 R26, P4, PT, R29.reuse, R0.reuse, RZ ;  /* 0x000000001d1a7210 */ /* 0x0c0fe20007f9e0ff */
[----:B------:R-:W-:Y:S01]  /*3e170*/  IMAD.MOV.U32 R13, RZ, RZ, R27 ;  /* 0x000000ffff0d7224 */ /* 0x000fe200078e001b */
[C---:B0-----:R-:W-:Y:S02]  /*3e180*/  IADD3 R20, P6, PT, R28.reuse, R0, RZ ;  /* 0x000000001c147210 */ /* 0x041fe40007fde0ff */
[-C--:B------:R-:W-:Y:S01]  /*3e190*/  LEA.HI.X.SX32 R27, R29, R2.reuse, 0x1, P4 ;  /* 0x000000021d1b7211 */ /* 0x080fe200020f0eff */
[----:B------:R-:W-:Y:S01]  /*3e1a0*/  IMAD.MOV.U32 R29, RZ, RZ, R16 ;  /* 0x000000ffff1d7224 */ /* 0x000fe200078e0010 */
[----:B------:R-:W-:-:S03]  /*3e1b0*/  LEA.HI.X.SX32 R21, R28, R2, 0x1, P6 ;  /* 0x000000021c157211 */ /* 0x000fc600030f0eff */
[----:B------:R-:W-:Y:S04]  /*3e1c0*/  STL.64 [R1+0xe0], R26 ;  /* 0x0000e01a01007387 */ /* 0x000fe80000100a00 */
[----:B------:R-:W-:Y:S04]  /*3e1d0*/  STL.64 [R1+0xd8], R20 ;  /* 0x0000d81401007387 */ /* 0x000fe80000100a00 */
[----:B------:R0:W-:Y:S04]  /*3e1e0*/  STG.E.U8 desc[UR12][R8.64], R29 ;  /* 0x0000001d08007986 */ /* 0x0001e8000c10110c */
[----:B0-----:R-:W2:Y:S01]  /*3e1f0*/  LDL.LU.64 R8, [R1+0x1850] ;  /* 0x0018500001087983 */ /* 0x001ea20000300a00 */
[----:B------:R-:W-:-:S04]  /*3e200*/  IMAD R4, R23, 0x4, R28 ;  /* 0x0000000417047824 */ /* 0x000fc800078e021c */
[----:B------:R-:W-:Y:S01]  /*3e210*/  IMAD R3, R23, 0x4, R4 ;  /* 0x0000000417037824 */ /* 0x000fe200078e0204 */
[----:B------:R-:W-:-:S03]  /*3e220*/  IADD3 R26, P4, PT, R4, R0, RZ ;  /* 0x00000000041a7210 */ /* 0x000fc60007f9e0ff */
[----:B------:R-:W-:Y:S01]  /*3e230*/  IMAD R22, R23, 0x4, R3 ;  /* 0x0000000417167824 */ /* 0x000fe200078e0203 */
[----:B------:R-:W-:Y:S02]  /*3e240*/  IADD3 R20, P6, PT, R3, R0, RZ ;  /* 0x0000000003147210 */ /* 0x000fe40007fde0ff */
[-C--:B------:R-:W-:Y:S01]  /*3e250*/  LEA.HI.X.SX32 R27, R4, R2.reuse, 0x1, P4 ;  /* 0x00000002041b7211 */ /* 0x080fe200020f0eff */
[----:B------:R-:W-:Y:S01]  /*3e260*/  IMAD R18, R23, 0x4, R22 ;  /* 0x0000000417127824 */ /* 0x000fe200078e0216 */
[----:B------:R-:W-:-:S03]  /*3e270*/  LEA.HI.X.SX32 R21, R3, R2, 0x1, P6 ;  /* 0x0000000203157211 */ /* 0x000fc600030f0eff */
[----:B------:R0:W-:Y:S04]  /*3e280*/  STL.64 [R1+0xd0], R26 ;  /* 0x0000d01a01007387 */ /* 0x0001e80000100a00 */
[----:B------:R1:W-:Y:S01]  /*3e290*/  STL.64 [R1+0xc8], R20 ;  /* 0x0000c81401007387 */ /* 0x0003e20000100a00 */
[----:B------:R-:W-:Y:S01]  /*3e2a0*/  IMAD R17, R23, 0x4, R18 ;  /* 0x0000000417117824 */ /* 0x000fe200078e0212 */
[-C--:B0-----:R-:W-:Y:S02]  /*3e2b0*/  IADD3 R26, P4, PT, R22, R0.reuse, RZ ;  /* 0x00000000161a7210 */ /* 0x081fe40007f9e0ff */
[----:B-1----:R-:W-:Y:S02]  /*3e2c0*/  IADD3 R20, P6, PT, R18, R0, RZ ;  /* 0x0000000012147210 */ /* 0x002fe40007fde0ff */
[----:B------:R-:W-:-:S02]  /*3e2d0*/  LEA.HI.X.SX32 R27, R22, R2, 0x1, P4 ;  /* 0x00000002161b7211 */ /* 0x000fc400020f0eff */
[----:B------:R-:W-:Y:S01]  /*3e2e0*/  LEA.HI.X.SX32 R21, R18, R2, 0x1, P6 ;  /* 0x0000000212157211 */ /* 0x000fe200030f0eff */
[----:B------:R-:W-:Y:S02]  /*3e2f0*/  IMAD R16, R23, 0x4, R17 ;  /* 0x0000000417107824 */ /* 0x000fe400078e0211 */
[----:B------:R0:W-:Y:S04]  /*3e300*/  STL.64 [R1+0xc0], R26 ;  /* 0x0000c01a01007387 */ /* 0x0001e80000100a00 */
[----:B------:R1:W-:Y:S01]  /*3e310*/  STL.64 [R1+0xb8], R20 ;  /* 0x0000b81401007387 */ /* 0x0003e20000100a00 */
[----:B0-----:R-:W-:Y:S01]  /*3e320*/  IMAD.MOV.U32 R26, RZ, RZ, R10 ;  /* 0x000000ffff1a7224 */ /* 0x001fe200078e000a */
[CC--:B------:R-:W-:Y:S02]  /*3e330*/  IADD3 R10, P6, PT, R16.reuse, R0.reuse, RZ ;  /* 0x00000000100a7210 */ /* 0x0c0fe40007fde0ff */
[----:B-1----:R-:W-:Y:S01]  /*3e340*/  IADD3 R20, P4, PT, R17, R0, RZ ;  /* 0x0000000011147210 */ /* 0x002fe20007f9e0ff */
[----:B------:R-:W-:Y:S01]  /*3e350*/  IMAD.MOV.U32 R27, RZ, RZ, R11 ;  /* 0x000000ffff1b7224 */ /* 0x000fe200078e000b */
[----:B------:R-:W-:-:S02]  /*3e360*/  LEA.HI.X.SX32 R11, R16, R2, 0x1, P6 ;  /* 0x00000002100b7211 */ /* 0x000fc400030f0eff */
[----:B------:R-:W-:-:S05]  /*3e370*/  LEA.HI.X.SX32 R21, R17, R2, 0x1, P4 ;  /* 0x0000000211157211 */ /* 0x000fca00020f0eff */
[----:B------:R0:W-:Y:S04]  /*3e380*/  STL.64 [R1+0xb0], R20 ;  /* 0x0000b01401007387 */ /* 0x0001e80000100a00 */
[----:B0-----:R-:W5:Y:S04]  /*3e390*/  LDL.LU.64 R20, [R1+0x1848] ;  /* 0x0018480001147983 */ /* 0x001f680000300a00 */
[----:B------:R-:W-:Y:S01]  /*3e3a0*/  STL.64 [R1+0xa8], R10 ;  /* 0x0000a80a01007387 */ /* 0x000fe20000100a00 */
[----:B--2---:R-:W-:-:S05]  /*3e3b0*/  PRMT R8, R8, 0x7773, RZ ;  /* 0x0000777308087816 */ /* 0x004fca00000000ff */
[----:B------:R0:W-:Y:S04]  /*3e3c0*/  STG.E.U8 desc[UR12][R12.64], R8 ;  /* 0x000000080c007986 */ /* 0x0001e8000c10110c */
[----:B0-----:R-:W2:Y:S01]  /*3e3d0*/  LDL.LU.64 R12, [R1+0x1840] ;  /* 0x00184000010c7983 */ /* 0x001ea20000300a00 */
[----:B------:R-:W-:-:S04]  /*3e3e0*/  IMAD R19, R23, 0x4, R16 ;  /* 0x0000000417137824 */ /* 0x000fc800078e0210 */
[----:B------:R-:W-:Y:S01]  /*3e3f0*/  IMAD R28, R23, 0x4, R19 ;  /* 0x00000004171c7824 */ /* 0x000fe200078e0213 */
[----:B------:R-:W-:-:S03]  /*3e400*/  IADD3 R16, P4, PT, R19, R0, RZ ;  /* 0x0000000013107210 */ /* 0x000fc60007f9e0ff */
[----:B------:R-:W-:Y:S01]  /*3e410*/  IMAD R4, R23, 0x4, R28 ;  /* 0x0000000417047824 */ /* 0x000fe200078e021c */
[C---:B------:R-:W-:Y:S02]  /*3e420*/  IADD3 R10, P6, PT, R28.reuse, R0, RZ ;  /* 0x000000001c0a7210 */ /* 0x040fe40007fde0ff */
[-C--:B------:R-:W-:Y:S01]  /*3e430*/  LEA.HI.X.SX32 R17, R19, R2.reuse, 0x1, P4 ;  /* 0x0000000213117211 */ /* 0x080fe200020f0eff */
[----:B------:R-:W-:Y:S01]  /*3e440*/  IMAD R3, R23, 0x4, R4 ;  /* 0x0000000417037824 */ /* 0x000fe200078e0204 */
[----:B------:R-:W-:-:S03]  /*3e450*/  LEA.HI.X.SX32 R11, R28, R2, 0x1, P6 ;  /* 0x000000021c0b7211 */ /* 0x000fc600030f0eff */
[----:B------:R0:W-:Y:S01]  /*3e460*/  STL.64 [R1+0xa0], R16 ;  /* 0x0000a01001007387 */ /* 0x0001e20000100a00 */
[----:B------:R-:W-:-:S03]  /*3e470*/  IMAD R29, R23, 0x4, R3 ;  /* 0x00000004171d7824 */ /* 0x000fc600078e0203 */
[----:B------:R1:W-:Y:S01]  /*3e480*/  STL.64 [R1+0x98], R10 ;  /* 0x0000980a01007387 */ /* 0x0003e20000100a00 */
[----:B------:R-:W-:Y:S01]  /*3e490*/  IMAD R18, R23, 0x4, R29 ;  /* 0x0000000417127824 */ /* 0x000fe200078e021d */
[CC--:B0-----:R-:W-:Y:S02]  /*3e4a0*/  IADD3 R16, P4, PT, R4.reuse, R0.reuse, RZ ;  /* 0x0000000004107210 */ /* 0x0c1fe40007f9e0ff */
[C---:B-1----:R-:W-:Y:S02]  /*3e4b0*/  IADD3 R10, P6, PT, R3.reuse, R0, RZ ;  /* 0x00000000030a7210 */ /* 0x042fe40007fde0ff */
[-C--:B------:R-:W-:Y:S02]  /*3e4c0*/  LEA.HI.X.SX32 R17, R4, R2.reuse, 0x1, P4 ;  /* 0x0000000204117211 */ /* 0x080fe400020f0eff */
        /* <DEDUP_REMOVED lines=10> */
[----:B------:R-:W-:Y:S01]  /*3e570*/  IADD3 R18, P4, PT, R28, R0, RZ ;  /* 0x000000001c127210 */ /* 0x000fe20007f9e0ff */
[----:B------:R-:W-:-:S03]  /*3e580*/  IMAD R4, R23, 0x4, R8 ;  /* 0x0000000417047824 */ /* 0x000fc600078e0208 */
[----:B------:R-:W-:Y:S01]  /*3e590*/  LEA.HI.X.SX32 R19, R28, R2, 0x1, P4 ;  /* 0x000000021c137211 */ /* 0x000fe200020f0eff */
[----:B0-----:R-:W3:Y:S04]  /*3e5a0*/  LDL.LU.64 R16, [R1+0x1838] ;  /* 0x0018380001107983 */ /* 0x001ee80000300a00 */
[----:B------:R0:W-:Y:S01]  /*3e5b0*/  STL.64 [R1+0x78], R10 ;  /* 0x0000780a01007387 */ /* 0x0001e20000100a00 */
[----:B------:R-:W-:-:S03]  /*3e5c0*/  IMAD R3, R23, 0x4, R4 ;  /* 0x0000000417037824 */ /* 0x000fc600078e0204 */
[----:B------:R1:W-:Y:S01]  /*3e5d0*/  STL.64 [R1+0x70], R18 ;  /* 0x0000701201007387 */ /* 0x0003e20000100a00 */
[----:B0-----:R-:W-:-:S04]  /*3e5e0*/  IADD3 R10, P6, PT, R8, R0, RZ ;  /* 0x00000000080a7210 */ /* 0x001fc80007fde0ff */
[----:B------:R-:W-:Y:S02]  /*3e5f0*/  LEA.HI.X.SX32 R11, R8, R2, 0x1, P6 ;  /* 0x00000002080b7211 */ /* 0x000fe400030f0eff */
[----:B-1----:R-:W-:-:S03]  /*3e600*/  IADD3 R18, P4, PT, R4, R0, RZ ;  /* 0x0000000004127210 */ /* 0x002fc60007f9e0ff */
[----:B------:R0:W-:Y:S01]  /*3e610*/  STL.64 [R1+0x68], R10 ;  /* 0x0000680a01007387 */ /* 0x0001e20000100a00 */
[----:B------:R-:W-:Y:S02]  /*3e620*/  LEA.HI.X.SX32 R19, R4, R2, 0x1, P4 ;  /* 0x0000000204137211 */ /* 0x000fe400020f0eff */
[----:B0-----:R-:W-:-:S04]  /*3e630*/  IADD3 R10, P6, PT, R3, R0, RZ ;  /* 0x00000000030a7210 */ /* 0x001fc80007fde0ff */
[----:B------:R-:W-:Y:S01]  /*3e640*/  LEA.HI.X.SX32 R11, R3, R2, 0x1, P6 ;  /* 0x00000002030b7211 */ /* 0x000fe200030f0eff */
[----:B------:R-:W-:Y:S04]  /*3e650*/  STL.64 [R1+0x60], R18 ;  /* 0x0000601201007387 */ /* 0x000fe80000100a00 */
[----:B------:R-:W-:Y:S01]  /*3e660*/  STL.64 [R1+0x58], R10 ;  /* 0x0000580a01007387 */ /* 0x000fe20000100a00 */
[----:B--2---:R-:W-:-:S05]  /*3e670*/  PRMT R22, R12, 0x7773, RZ ;  /* 0x000077730c167816 */ /* 0x004fca00000000ff */
[----:B------:R0:W-:Y:S04]  /*3e680*/  STG.E.U8 desc[UR12][R26.64], R22 ;  /* 0x000000161a007986 */ /* 0x0001e8000c10110c */
[----:B0-----:R-:W2:Y:S01]  /*3e690*/  LDL.LU.64 R26, [R1+0x338] ;  /* 0x00033800011a7983 */ /* 0x001ea20000300a00 */
[----:B------:R-:W-:-:S04]  /*3e6a0*/  IMAD R12, R23, 0x4, R3 ;  /* 0x00000004170c7824 */ /* 0x000fc800078e0203 */
[----:B------:R-:W-:Y:S01]  /*3e6b0*/  IMAD R8, R23, 0x4, R12 ;  /* 0x0000000417087824 */ /* 0x000fe200078e020c */
[----:B------:R-:W-:-:S04]  /*3e6c0*/  IADD3 R18, P4, PT, R12, R0, RZ ;  /* 0x000000000c127210 */ /* 0x000fc80007f9e0ff */
[----:B------:R-:W-:Y:S02]  /*3e6d0*/  IADD3 R10, P6, PT, R8, R0, RZ ;  /* 0x00000000080a7210 */ /* 0x000fe40007fde0ff */
[-C--:B------:R-:W-:Y:S02]  /*3e6e0*/  LEA.HI.X.SX32 R19, R12, R2.reuse, 0x1, P4 ;  /* 0x000000020c137211 */ /* 0x080fe400020f0eff */
[----:B------:R-:W-:-:S03]  /*3e6f0*/  LEA.HI.X.SX32 R11, R8, R2, 0x1, P6 ;  /* 0x00000002080b7211 */ /* 0x000fc600030f0eff */
[----:B------:R0:W-:Y:S01]  /*3e700*/  STL.64 [R1+0x50], R18 ;  /* 0x0000501201007387 */ /* 0x0001e20000100a00 */
[----:B-----5:R-:W-:Y:S02]  /*3e710*/  PRMT R20, R20, 0x7773, RZ ;  /* 0x0000777314147816 */ /* 0x020fe400000000ff */
[----:B---3--:R-:W-:Y:S01]  /*3e720*/  PRMT R28, R16, 0x7773, RZ ;  /* 0x00007773101c7816 */ /* 0x008fe200000000ff */
[----:B------:R-:W-:-:S04]  /*3e730*/  IMAD R16, R23, 0x4, R8 ;  /* 0x0000000417107824 */ /* 0x000fc800078e0208 */
[----:B------:R-:W-:-:S04]  /*3e740*/  IMAD R3, R23, 0x4, R16 ;  /* 0x0000000417037824 */ /* 0x000fc800078e0210 */
[----:B------:R-:W-:-:S04]  /*3e750*/  IMAD R12, R23, 0x4, R3 ;  /* 0x00000004170c7824 */ /* 0x000fc800078e0203 */
[----:B------:R-:W-:Y:S01]  /*3e760*/  IMAD R4, R23, 0x4, R12 ;  /* 0x0000000417047824 */ /* 0x000fe200078e020c */
[----:B------:R-:W-:Y:S04]  /*3e770*/  STG.E.U8 desc[UR12][R14.64], R28 ;  /* 0x0000001c0e007986 */ /* 0x000fe8000c10110c */
[----:B--2---:R1:W-:Y:S04]  /*3e780*/  STL.64 [R1+0x1830], R26 ;  /* 0x0018301a01007387 */ /* 0x0043e80000100a00 */
[----:B------:R2:W-:Y:S04]  /*3e790*/  STL.64 [R1+0x48], R10 ;  /* 0x0000480a01007387 */ /* 0x0005e80000100a00 */
[----:B0-----:R-:W3:Y:S01]  /*3e7a0*/  LDL.LU.64 R18, [R1+0x330] ;  /* 0x0003300001127983 */ /* 0x001ee20000300a00 */
[----:B-1----:R-:W-:Y:S01]  /*3e7b0*/  IMAD.MOV.U32 R26, RZ, RZ, R6 ;  /* 0x000000ffff1a7224 */ /* 0x002fe200078e0006 */
[-C--:B------:R-:W-:Y:S01]  /*3e7c0*/  IADD3 R6, P4, PT, R16, R0.reuse, RZ ;  /* 0x0000000010067210 */ /* 0x080fe20007f9e0ff */
[----:B------:R-:W-:Y:S01]  /*3e7d0*/  IMAD.MOV.U32 R27, RZ, RZ, R7 ;  /* 0x000000ffff1b7224 */ /* 0x000fe200078e0007 */
[----:B--2---:R-:W-:-:S02]  /*3e7e0*/  IADD3 R10, P6, PT, R3, R0, RZ ;  /* 0x00000000030a7210 */ /* 0x004fc40007fde0ff */
[-C--:B------:R-:W-:Y:S02]  /*3e7f0*/  LEA.HI.X.SX32 R7, R16, R2.reuse, 0x1, P4 ;  /* 0x0000000210077211 */ /* 0x080fe400020f0eff */
[----:B------:R-:W-:-:S03]  /*3e800*/  LEA.HI.X.SX32 R11, R3, R2, 0x1, P6 ;  /* 0x00000002030b7211 */ /* 0x000fc600030f0eff */
[----:B------:R0:W-:Y:S01]  /*3e810*/  STL.64 [R1+0x40], R6 ;  /* 0x0000400601007387 */ /* 0x0001e20000100a00 */
[----:B------:R-:W-:Y:S01]  /*3e820*/  IADD3 R14, P4, PT, R12, R0, RZ ;  /* 0x000000000c0e7210 */ /* 0x000fe20007f9e0ff */
[----:B------:R-:W-:-:S03]  /*3e830*/  IMAD R3, R23, 0x4, R4 ;  /* 0x0000000417037824 */ /* 0x000fc600078e0204 */
[----:B------:R-:W-:Y:S01]  /*3e840*/  LEA.HI.X.SX32 R15, R12, R2, 0x1, P4 ;  /* 0x000000020c0f7211 */ /* 0x000fe200020f0eff */
[----:B0-----:R-:W2:Y:S04]  /*3e850*/  LDL.LU.64 R6, [R1+0x328] ;  /* 0x0003280001067983 */ /* 0x001ea80000300a00 */
[----:B------:R0:W-:Y:S01]  /*3e860*/  STL.64 [R1+0x38], R10 ;  /* 0x0000380a01007387 */ /* 0x0001e20000100a00 */
[----:B------:R-:W-:-:S03]  /*3e870*/  IMAD R8, R23, 0x4, R3 ;  /* 0x0000000417087824 */ /* 0x000fc600078e0203 */
[----:B------:R-:W5:Y:S01]  /*3e880*/  LDL.LU R12, [R1+0x1c] ;  /* 0x00001c00010c7983 */ /* 0x000f620000300800 */
[----:B0-----:R-:W-:-:S04]  /*3e890*/  IADD3 R10, P6, PT, R4, R0, RZ ;  /* 0x00000000040a7210 */ /* 0x001fc80007fde0ff */
[----:B------:R-:W-:-:S05]  /*3e8a0*/  LEA.HI.X.SX32 R11, R4, R2, 0x1, P6 ;  /* 0x00000002040b7211 */ /* 0x000fca00030f0eff */
[----:B------:R-:W-:Y:S04]  /*3e8b0*/  STL.64 [R1+0x28], R10 ;  /* 0x0000280a01007387 */ /* 0x000fe80000100a00 */
[----:B------:R0:W-:Y:S01]  /*3e8c0*/  STL.64 [R1+0x30], R14 ;  /* 0x0000300e01007387 */ /* 0x0001e20000100a00 */
[CC--:B------:R-:W-:Y:S02]  /*3e8d0*/  IADD3 R28, P6, PT, R8.reuse, R0.reuse, RZ ;  /* 0x00000000081c7210 */ /* 0x0c0fe40007fde0ff */
[C---:B0-----:R-:W-:Y:S01]  /*3e8e0*/  IADD3 R14, P4, PT, R3.reuse, R0, RZ ;  /* 0x00000000030e7210 */ /* 0x041fe20007f9e0ff */
[----:B------:R-:W2:Y:S03]  /*3e8f0*/  LDL.LU.64 R10, [R1+0x318] ;  /* 0x00031800010a7983 */ /* 0x000ea60000300a00 */
[-C--:B------:R-:W-:Y:S01]  /*3e900*/  LEA.HI.X.SX32 R15, R3, R2.reuse, 0x1, P4 ;  /* 0x00000002030f7211 */ /* 0x080fe200020f0eff */
[----:B------:R-:W2:Y:S01]  /*3e910*/  LDL.LU R4, [R1+0x4] ;  /* 0x0000040001047983 */ /* 0x000ea20000300800 */
[----:B------:R-:W-:-:S03]  /*3e920*/  LEA.HI.X.SX32 R29, R8, R2, 0x1, P6 ;  /* 0x00000002081d7211 */ /* 0x000fc600030f0eff */
[----:B------:R-:W2:Y:S04]  /*3e930*/  LDL.LU R3, [R1+0x18] ;  /* 0x0000180001037983 */ /* 0x000ea80000300800 */
[----:B------:R-:W2:Y:S04]  /*3e940*/  LDL.LU.64 R22, [R1+0x310] ;  /* 0x0003100001167983 */ /* 0x000ea80000300a00 */
[----:B------:R0:W-:Y:S04]  /*3e950*/  STL.64 [R1+0x20], R14 ;  /* 0x0000200e01007387 */ /* 0x0001e80000100a00 */
[----:B------:R-:W-:Y:S04]  /*3e960*/  STG.E.U8 desc[UR12][R26.64], R20 ;  /* 0x000000141a007986 */ /* 0x000fe8000c10110c */
[----:B0-----:R-:W2:Y:S04]  /*3e970*/  LDL.LU.64 R14, [R1+0x308] ;  /* 0x00030800010e7983 */ /* 0x001ea80000300a00 */
[----:B------:R-:W2:Y:S04]  /*3e980*/  LDL.LU R8, [R1+0x14] ;  /* 0x0000140001087983 */ /* 0x000ea80000300800 */
[----:B------:R-:W-:Y:S04]  /*3e990*/  STL [R1+0x1598], R28 ;  /* 0x0015981c01007387 */ /* 0x000fe80000100800 */
[----:B------:R0:W-:Y:S04]  /*3e9a0*/  STL [R1+0x1594], R29 ;  /* 0x0015941d01007387 */ /* 0x0001e80000100800 */
[----:B0-----:R-:W3:Y:S04]  /*3e9b0*/  LDL.LU.64 R28, [R1+0x300] ;  /* 0x00030000011c7983 */ /* 0x001ee80000300a00 */
[----:B------:R-:W3:Y:S01]  /*3e9c0*/  LDL.LU.64 R26, [R1+0x1830] ;  /* 0x00183000011a7983 */ /* 0x000ee20000300a00 */
[----:B------:R-:W-:-:S02]  /*3e9d0*/  PRMT R24, R24, 0x7773, RZ ;  /* 0x0000777318187816 */ /* 0x000fc400000000ff */
[----:B----4-:R-:W-:Y:S02]  /*3e9e0*/  PRMT R0, R5, 0x7770, RZ ;  /* 0x0000777005007816 */ /* 0x010fe400000000ff */
[C---:B--2---:R-:W-:Y:S01]  /*3e9f0*/  PRMT R2, R8.reuse, 0x7770, RZ ;  /* 0x0000777008027816 */ /* 0x044fe200000000ff */
[----:B---3--:R0:W-:Y:S04]  /*3ea00*/  STG.E.U8 desc[UR12][R26.64], R24 ;  /* 0x000000181a007986 */ /* 0x0081e8000c10110c */
[----:B0-----:R-:W2:Y:S04]  /*3ea10*/  LDL.LU.64 R26, [R1+0x1828] ;  /* 0x00182800011a7983 */ /* 0x001ea80000300a00 */
[----:B------:R-:W3:Y:S04]  /*3ea20*/  LDL.LU R24, [R1+0x8] ;  /* 0x0000080001187983 */ /* 0x000ee80000300800 */
[----:B------:R-:W4:Y:S04]  /*3ea30*/  LDL.LU R20, [R1+0xc] ;  /* 0x00000c0001147983 */ /* 0x000f280000300800 */
[----:B------:R0:W-:Y:S04]  /*3ea40*/  STG.E.U8 desc[UR12][R18.64], R2 ;  /* 0x0000000212007986 */ /* 0x0001e8000c10110c */
[----:B------:R1:W-:Y:S04]  /*3ea50*/  STG.E.U8 desc[UR12][R6.64], R0 ;  /* 0x0000000006007986 */ /* 0x0003e8000c10110c */
[----:B0-----:R-:W2:Y:S04]  /*3ea60*/  LDL.LU.64 R18, [R1+0x1820] ;  /* 0x0018200001127983 */ /* 0x001ea80000300a00 */
[----:B-1----:R-:W2:Y:S01]  /*3ea70*/  LDL.LU.64 R6, [R1+0x2f8] ;  /* 0x0002f80001067983 */ /* 0x002ea20000300a00 */
[----:B------:R-:W-:-:S02]  /*3ea80*/  PRMT R0, R8, 0x7773, RZ ;  /* 0x0000777308007816 */ /* 0x000fc400000000ff */
[----:B------:R-:W-:-:S03]  /*3ea90*/  PRMT R2, R3, 0x7773, RZ ;  /* 0x0000777303027816 */ /* 0x000fc600000000ff */
[----:B------:R0:W-:Y:S04]  /*3eaa0*/  STL [R1+0x34c], R0 ;  /* 0x00034c0001007387 */ /* 0x0001e80000100800 */
[----:B------:R1:W-:Y:S01]  /*3eab0*/  STL [R1+0x348], R2 ;  /* 0x0003480201007387 */ /* 0x0003e20000100800 */
[C---:B0-----:R-:W-:Y:S02]  /*3eac0*/  PRMT R0, R3.reuse, 0x7772, RZ ;  /* 0x0000777203007816 */ /* 0x041fe400000000ff */
[----:B-1----:R-:W-:-:S03]  /*3ead0*/  PRMT R2, R3, 0x7771, RZ ;  /* 0x0000777103027816 */ /* 0x002fc600000000ff */
[----:B------:R0:W-:Y:S04]  /*3eae0*/  STL [R1+0x344], R0 ;  /* 0x0003440001007387 */ /* 0x0001e80000100800 */
[----:B------:R1:W-:Y:S01]  /*3eaf0*/  STL [R1+0x340], R2 ;  /* 0x0003400201007387 */ /* 0x0003e20000100800 */
[----:B0-----:R-:W-:Y:S02]  /*3eb00*/  PRMT R0, R3, 0x7770, RZ ;  /* 0x0000777003007816 */ /* 0x001fe400000000ff */
[C---:B-----5:R-:W-:Y:S02]  /*3eb10*/  PRMT R3, R12.reuse, 0x7773, RZ ;  /* 0x000077730c037816 */ /* 0x060fe400000000ff */
[----:B-1----:R-:W-:Y:S01]  /*3eb20*/  PRMT R2, R12, 0x7772, RZ ;  /* 0x000077720c027816 */ /* 0x002fe200000000ff */
[----:B------:R0:W-:Y:S04]  /*3eb30*/  STL [R1+0x330], R0 ;  /* 0x0003300001007387 */ /* 0x0001e80000100800 */
[----:B------:R1:W-:Y:S04]  /*3eb40*/  STL [R1+0x33c], R3 ;  /* 0x00033c0301007387 */ /* 0x0003e80000100800 */
[----:B------:R5:W-:Y:S01]  /*3eb50*/  STL [R1+0x338], R2 ;  /* 0x0003380201007387 */ /* 0x000be20000100800 */
[----:B0-----:R-:W-:-:S02]  /*3eb60*/  PRMT R0, R4, 0x7770, RZ ;  /* 0x0000777004007816 */ /* 0x001fc400000000ff */
[C---:B-1----:R-:W-:Y:S02]  /*3eb70*/  PRMT R3, R12.reuse, 0x7771, RZ ;  /* 0x000077710c037816 */ /* 0x042fe400000000ff */
[----:B-----5:R-:W-:-:S03]  /*3eb80*/  PRMT R2, R12, 0x7770, RZ ;  /* 0x000077700c027816 */ /* 0x020fc600000000ff */
[----:B------:R0:W-:Y:S04]  /*3eb90*/  STL [R1+0x334], R3 ;  /* 0x0003340301007387 */ /* 0x0001e80000100800 */
[----:B------:R1:W-:Y:S04]  /*3eba0*/  STL [R1+0x32c], R2 ;  /* 0x00032c0201007387 */ /* 0x0003e80000100800 */
[----:B------:R5:W-:Y:S01]  /*3ebb0*/  STG.E.U8 desc[UR12][R10.64], R0 ;  /* 0x000000000a007986 */ /* 0x000be2000c10110c */
[----:B0-----:R-:W-:Y:S02]  /*3ebc0*/  PRMT R3, R9, 0x7770, RZ ;  /* 0x0000777009037816 */ /* 0x001fe400000000ff */
[----:B-1----:R-:W-:-:S03]  /*3ebd0*/  PRMT R2, R13, 0x7770, RZ ;  /* 0x000077700d027816 */ /* 0x002fc600000000ff */
[----:B------:R0:W-:Y:S01]  /*3ebe0*/  STG.E.U8 desc[UR12][R22.64], R3 ;  /* 0x0000000316007986 */ /* 0x0001e2000c10110c */
[----:B-----5:R-:W-:-:S03]  /*3ebf0*/  PRMT R0, R17, 0x7770, RZ ;  /* 0x0000777011007816 */ /* 0x020fc600000000ff */
[----:B------:R-:W-:Y:S04]  /*3ec00*/  STG.E.U8 desc[UR12][R14.64], R2 ;  /* 0x000000020e007986 */ /* 0x000fe8000c10110c */
[----:B------:R1:W-:Y:S04]  /*3ec10*/  STG.E.U8 desc[UR12][R28.64], R0 ;  /* 0x000000001c007986 */ /* 0x0003e8000c10110c */
[----:B------:R-:W5:Y:S04]  /*3ec20*/  LDL.LU.64 R10, [R1+0x1818] ;  /* 0x00181800010a7983 */ /* 0x000f680000300a00 */
[----:B0-----:R-:W5:Y:S01]  /*3ec30*/  LDL.LU.64 R22, [R1+0x1810] ;  /* 0x0018100001167983 */ /* 0x001f620000300a00 */
[----:B-1----:R-:W-:-:S03]  /*3ec40*/  PRMT R0, R4, 0x7773, RZ ;  /* 0x0000777304007816 */ /* 0x002fc600000000ff */
[----:B------:R-:W5:Y:S04]  /*3ec50*/  LDL.LU.64 R14, [R1+0x1808] ;  /* 0x00180800010e7983 */ /* 0x000f680000300a00 */
[----:B------:R-:W5:Y:S04]  /*3ec60*/  LDL.LU.64 R28, [R1+0x2c0] ;  /* 0x0002c000011c7983 */ /* 0x000f680000300a00 */
[----:B------:R0:W-:Y:S01]  /*3ec70*/  STL [R1+0x328], R0 ;  /* 0x0003280001007387 */ /* 0x0001e20000100800 */
[C---:B---3--:R-:W-:Y:S02]  /*3ec80*/  PRMT R2, R24.reuse, 0x7773, RZ ;  /* 0x0000777318027816 */ /* 0x048fe400000000ff */
[----:B------:R-:W-:-:S02]  /*3ec90*/  PRMT R3, R24, 0x7772, RZ ;  /* 0x0000777218037816 */ /* 0x000fc400000000ff */
[C---:B0-----:R-:W-:Y:S01]  /*3eca0*/  PRMT R0, R24.reuse, 0x7771, RZ ;  /* 0x0000777118007816 */ /* 0x041fe200000000ff */
[----:B------:R0:W-:Y:S04]  /*3ecb0*/  STL [R1+0x324], R2 ;  /* 0x0003240201007387 */ /* 0x0001e80000100800 */
[----:B------:R1:W-:Y:S01]  /*3ecc0*/  STL [R1+0x320], R3 ;  /* 0x0003200301007387 */ /* 0x0003e20000100800 */
[----:B0-----:R-:W-:-:S03]  /*3ecd0*/  PRMT R2, R24, 0x7770, RZ ;  /* 0x0000777018027816 */ /* 0x001fc600000000ff */
[----:B------:R0:W-:Y:S01]  /*3ece0*/  STL [R1+0x31c], R0 ;  /* 0x00031c0001007387 */ /* 0x0001e20000100800 */
[C---:B----4-:R-:W-:Y:S02]  /*3ecf0*/  PRMT R24, R20.reuse, 0x7771, RZ ;  /* 0x0000777114187816 */ /* 0x050fe400000000ff */
[C---:B-1----:R-:W-:Y:S01]  /*3ed00*/  PRMT R3, R20.reuse, 0x7773, RZ ;  /* 0x0000777314037816 */ /* 0x042fe200000000ff */
[----:B------:R1:W-:Y:S01]  /*3ed10*/  STL [R1+0x30c], R2 ;  /* 0x00030c0201007387 */ /* 0x0003e20000100800 */
[----:B0-----:R-:W-:-:S03]  /*3ed20*/  PRMT R0, R20, 0x7772, RZ ;  /* 0x0000777214007816 */ /* 0x001fc600000000ff */
[----:B------:R-:W-:Y:S01]  /*3ed30*/  STL [R1+0x318], R3 ;  /* 0x0003180301007387 */ /* 0x000fe20000100800 */
[----:B-1----:R-:W-:-:S03]  /*3ed40*/  PRMT R2, R21, 0x7770, RZ ;  /* 0x0000777015027816 */ /* 0x002fc600000000ff */
[----:B------:R-:W-:Y:S04]  /*3ed50*/  STL [R1+0x314], R0 ;  /* 0x0003140001007387 */ /* 0x000fe80000100800 */
[----:B------:R-:W-:Y:S04]  /*3ed60*/  STL [R1+0x310], R24 ;  /* 0x0003101801007387 */ /* 0x000fe80000100800 */
[----:B--2---:R0:W-:Y:S04]  /*3ed70*/  STG.E.U8 desc[UR12][R6.64], R2 ;  /* 0x0000000206007986 */ /* 0x0041e8000c10110c */
[----:B0-----:R-:W2:Y:S01]  /*3ed80*/  LDL.LU.64 R6, [R1+0x1800] ;  /* 0x0018000001067983 */ /* 0x001ea20000300a00 */
[----:B------:R-:W-:-:S02]  /*3ed90*/  PRMT R3, R20, 0x7770, RZ ;  /* 0x0000777014037816 */ /* 0x000fc400000000ff */
[----:B------:R-:W-:-:S03]  /*3eda0*/  PRMT R0, R25, 0x7770, RZ ;  /* 0x0000777019007816 */ /* 0x000fc600000000ff */
[----:B------:R0:W-:Y:S04]  /*3edb0*/  STL [R1+0x308], R3 ;  /* 0x0003080301007387 */ /* 0x0001e80000100800 */
[----:B0-----:R-:W3:Y:S04]  /*3edc0*/  LDL.LU.64 R2, [R1+0x2e8] ;  /* 0x0002e80001027983 */ /* 0x001ee80000300a00 */
[----:B--2---:R0:W-:Y:S04]  /*3edd0*/  STG.E.U8 desc[UR12][R6.64], R0 ;  /* 0x0000000006007986 */ /* 0x0041e8000c10110c */
[----:B0-----:R-:W2:Y:S01]  /*3ede0*/  LDL.LU.64 R6, [R1+0x17f8] ;  /* 0x0017f80001067983 */ /* 0x001ea20000300a00 */
[----:B------:R-:W-:-:S02]  /*3edf0*/  PRMT R16, R8, 0x7772, RZ ;  /* 0x0000777208107816 */ /* 0x000fc400000000ff */
[----:B------:R-:W-:Y:S02]  /*3ee00*/  PRMT R8, R8, 0x7771, RZ ;  /* 0x0000777108087816 */ /* 0x000fe400000000ff */
[----:B------:R-:W-:-:S03]  /*3ee10*/  PRMT R0, R5, 0x7773, RZ ;  /* 0x0000777305007816 */ /* 0x000fc600000000ff */
[----:B---3--:R2:W-:Y:S04]  /*3ee20*/  STG.E.U8 desc[UR12][R2.64], R8 ;  /* 0x0000000802007986 */ /* 0x0085e8000c10110c */
[----:B------:R0:W-:Y:S01]  /*3ee30*/  STL [R1+0x304], R0 ;  /* 0x0003040001007387 */ /* 0x0001e20000100800 */
[C---:B--2---:R-:W-:Y:S02]  /*3ee40*/  PRMT R2, R6.reuse, 0x7773, RZ ;  /* 0x0000777306027816 */ /* 0x044fe400000000ff */
[C---:B0-----:R-:W-:Y:S02]  /*3ee50*/  PRMT R0, R6.reuse, 0x7772, RZ ;  /* 0x0000777206007816 */ /* 0x041fe400000000ff */
[C---:B------:R-:W-:Y:S01]  /*3ee60*/  PRMT R8, R6.reuse, 0x7771, RZ ;  /* 0x0000777106087816 */ /* 0x040fe200000000ff */
[----:B------:R0:W-:Y:S04]  /*3ee70*/  STL [R1+0x300], R2 ;  /* 0x0003000201007387 */ /* 0x0001e80000100800 */
[----:B------:R1:W-:Y:S01]  /*3ee80*/  STL [R1+0x2fc], R0 ;  /* 0x0002fc0001007387 */ /* 0x0003e20000100800 */
[----:B0-----:R-:W-:-:S02]  /*3ee90*/  PRMT R2, R6, 0x7770, RZ ;  /* 0x0000777006027816 */ /* 0x001fc400000000ff */
[C---:B------:R-:W-:Y:S02]  /*3eea0*/  PRMT R6, R7.reuse, 0x7772, RZ ;  /* 0x0000777207067816 */ /* 0x040fe400000000ff */
[C---:B-1----:R-:W-:Y:S01]  /*3eeb0*/  PRMT R0, R7.reuse, 0x7773, RZ ;  /* 0x0000777307007816 */ /* 0x042fe200000000ff */
[----:B------:R-:W-:Y:S04]  /*3eec0*/  STL [R1+0x2f8], R8 ;  /* 0x0002f80801007387 */ /* 0x000fe80000100800 */
[----:B------:R0:W-:Y:S04]  /*3eed0*/  STL [R1+0x2e8], R2 ;  /* 0x0002e80201007387 */ /* 0x0001e80000100800 */
[----:B------:R1:W-:Y:S04]  /*3eee0*/  STL [R1+0x2f4], R0 ;  /* 0x0002f40001007387 */ /* 0x0003e80000100800 */
[----:B------:R2:W-:Y:S01]  /*3eef0*/  STL [R1+0x2f0], R6 ;  /* 0x0002f00601007387 */ /* 0x0005e20000100800 */
[----:B0-----:R-:W-:-:S02]  /*3ef00*/  PRMT R2, R7, 0x7771, RZ ;  /* 0x0000777107027816 */ /* 0x001fc400000000ff */
[----:B-1----:R-:W-:Y:S02]  /*3ef10*/  PRMT R0, R7, 0x7770, RZ ;  /* 0x0000777007007816 */ /* 0x002fe400000000ff */
[----:B--2---:R-:W2:Y:S01]  /*3ef20*/  LDL.LU.64 R6, [R1+0x2e0] ;  /* 0x0002e00001067983 */ /* 0x004ea20000300a00 */
[C---:B------:R-:W-:Y:S02]  /*3ef30*/  PRMT R3, R5.reuse, 0x7772, RZ ;  /* 0x0000777205037816 */ /* 0x040fe400000000ff */
[C---:B------:R-:W-:Y:S02]  /*3ef40*/  PRMT R12, R4.reuse, 0x7772, RZ ;  /* 0x00007772040c7816 */ /* 0x040fe400000000ff */
[----:B------:R-:W-:Y:S02]  /*3ef50*/  PRMT R5, R5, 0x7771, RZ ;  /* 0x0000777105057816 */ /* 0x000fe400000000ff */
[----:B------:R-:W-:Y:S01]  /*3ef60*/  PRMT R4, R4, 0x7771, RZ ;  /* 0x0000777104047816 */ /* 0x000fe200000000ff */
[----:B------:R-:W-:Y:S04]  /*3ef70*/  STL [R1+0x2ec], R2 ;  /* 0x0002ec0201007387 */ /* 0x000fe80000100800 */
[----:B------:R-:W-:Y:S04]  /*3ef80*/  STL [R1+0x2dc], R0 ;  /* 0x0002dc0001007387 */ /* 0x000fe80000100800 */
[----:B--2---:R0:W-:Y:S04]  /*3ef90*/  STG.E.U8 desc[UR12][R6.64], R5 ;  /* 0x0000000506007986 */ /* 0x0041e8000c10110c */
[----:B-----5:R1:W-:Y:S04]  /*3efa0*/  STG.E.U8 desc[UR12][R14.64], R4 ;  /* 0x000000040e007986 */ /* 0x0203e8000c10110c */
[----:B0-----:R-:W2:Y:S04]  /*3efb0*/  LDL.LU.64 R6, [R1+0x298] ;  /* 0x0002980001067983 */ /* 0x001ea80000300a00 */
[----:B-1----:R-:W3:Y:S04]  /*3efc0*/  LDL.LU.64 R14, [R1+0x17f0] ;  /* 0x0017f000010e7983 */ /* 0x002ee80000300a00 */
[----:B------:R-:W4:Y:S01]  /*3efd0*/  LDL.LU.64 R4, [R1+0x2c8] ;  /* 0x0002c80001047983 */ /* 0x000f220000300a00 */
[----:B------:R-:W-:-:S02]  /*3efe0*/  PRMT R0, R9, 0x7771, RZ ;  /* 0x0000777109007816 */ /* 0x000fc400000000ff */
[----:B------:R-:W-:-:S03]  /*3eff0*/  PRMT R2, R13, 0x7771, RZ ;  /* 0x000077710d027816 */ /* 0x000fc600000000ff */
[----:B----4-:R3:W-:Y:S04]  /*3f000*/  STG.E.U8 desc[UR12][R4.64], R0 ;  /* 0x0000000004007986 */ /* 0x0107e8000c10110c */
[----:B------:R0:W-:Y:S01]  /*3f010*/  STG.E.U8 desc[UR12][R28.64], R2 ;  /* 0x000000021c007986 */ /* 0x0001e2000c10110c */
[C---:B---3--:R-:W-:Y:S02]  /*3f020*/  PRMT R0, R14.reuse, 0x7773, RZ ;  /* 0x000077730e007816 */ /* 0x048fe400000000ff */
[----:B0-----:R-:W-:Y:S02]  /*3f030*/  PRMT R2, R13, 0x7773, RZ ;  /* 0x000077730d027816 */ /* 0x001fe400000000ff */
[----:B------:R-:W-:-:S03]  /*3f040*/  PRMT R5, R14, 0x7772, RZ ;  /* 0x000077720e057816 */ /* 0x000fc600000000ff */
[----:B------:R0:W-:Y:S04]  /*3f050*/  STL [R1+0x2d4], R2 ;  /* 0x0002d40201007387 */ /* 0x0001e80000100800 */
[----:B------:R1:W-:Y:S01]  /*3f060*/  STL [R1+0x2d0], R0 ;  /* 0x0002d00001007387 */ /* 0x0003e20000100800 */
[----:B0-----:R-:W-:-:S03]  /*3f070*/  PRMT R2, R14, 0x7771, RZ ;  /* 0x000077710e027816 */ /* 0x001fc600000000ff */
[----:B------:R-:W-:Y:S01]  /*3f080*/  STL [R1+0x2cc], R5 ;  /* 0x0002cc0501007387 */ /* 0x000fe20000100800 */
[----:B-1----:R-:W-:-:S03]  /*3f090*/  PRMT R0, R14, 0x7770, RZ ;  /* 0x000077700e007816 */ /* 0x002fc600000000ff */
[----:B------:R0:W-:Y:S01]  /*3f0a0*/  STL [R1+0x2c8], R2 ;  /* 0x0002c80201007387 */ /* 0x0001e20000100800 */
[----:B------:R-:W-:-:S03]  /*3f0b0*/  PRMT R8, R15, 0x7771, RZ ;  /* 0x000077710f087816 */ /* 0x000fc600000000ff */
[----:B------:R1:W-:Y:S01]  /*3f0c0*/  STL [R1+0x2b4], R0 ;  /* 0x0002b40001007387 */ /* 0x0003e20000100800 */
[C---:B0-----:R-:W-:Y:S02]  /*3f0d0*/  PRMT R2, R15.reuse, 0x7772, RZ ;  /* 0x000077720f027816 */ /* 0x041fe400000000ff */
[----:B------:R-:W-:Y:S02]  /*3f0e0*/  PRMT R5, R15, 0x7770, RZ ;  /* 0x000077700f057816 */ /* 0x000fe400000000ff */
[----:B-1----:R-:W-:Y:S01]  /*3f0f0*/  PRMT R0, R17, 0x7771, RZ ;  /* 0x0000777111007816 */ /* 0x002fe200000000ff */
[----:B------:R0:W-:Y:S01]  /*3f100*/  STL [R1+0x2c4], R2 ;  /* 0x0002c40201007387 */ /* 0x0001e20000100800 */
[----:B------:R-:W-:-:S03]  /*3f110*/  PRMT R28, R15, 0x7773, RZ ;  /* 0x000077730f1c7816 */ /* 0x000fc600000000ff */
[----:B------:R-:W-:Y:S04]  /*3f120*/  STL [R1+0x2c0], R8 ;  /* 0x0002c00801007387 */ /* 0x000fe80000100800 */
[----:B------:R-:W3:Y:S01]  /*3f130*/  LDL.LU.64 R14, [R1+0x2a0] ;  /* 0x0002a000010e7983 */ /* 0x000ee20000300a00 */
[----:B0-----:R-:W-:-:S03]  /*3f140*/  PRMT R2, R21, 0x7771, RZ ;  /* 0x0000777115027816 */ /* 0x001fc600000000ff */
[----:B------:R0:W-:Y:S04]  /*3f150*/  STG.E.U8 desc[UR12][R22.64], R0 ;  /* 0x0000000016007986 */ /* 0x0001e8000c10110c */
[----:B------:R-:W-:Y:S04]  /*3f160*/  STL [R1+0x2b0], R5 ;  /* 0x0002b00501007387 */ /* 0x000fe80000100800 */
[----:B------:R1:W-:Y:S04]  /*3f170*/  STG.E.U8 desc[UR12][R10.64], R2 ;  /* 0x000000020a007986 */ /* 0x0003e8000c10110c */
[----:B0-----:R-:W4:Y:S04]  /*3f180*/  LDL.LU.64 R22, [R1+0x17e8] ;  /* 0x0017e80001167983 */ /* 0x001f280000300a00 */
[----:B-1----:R-:W5:Y:S01]  /*3f190*/  LDL.LU.64 R10, [R1+0x17e0] ;  /* 0x0017e000010a7983 */ /* 0x002f620000300a00 */
[----:B------:R-:W-:-:S05]  /*3f1a0*/  PRMT R0, R9, 0x7773, RZ ;  /* 0x0000777309007816 */ /* 0x000fca00000000ff */
[----:B------:R0:W-:Y:S01]  /*3f1b0*/  STL [R1+0x2a8], R0 ;  /* 0x0002a80001007387 */ /* 0x0001e20000100800 */
[C---:B-----5:R-:W-:Y:S02]  /*3f1c0*/  PRMT R5, R10.reuse, 0x7773, RZ ;  /* 0x000077730a057816 */ /* 0x060fe400000000ff */
[C---:B------:R-:W-:Y:S02]  /*3f1d0*/  PRMT R2, R10.reuse, 0x7772, RZ ;  /* 0x000077720a027816 */ /* 0x040fe400000000ff */
[----:B0-----:R-:W-:Y:S01]  /*3f1e0*/  PRMT R0, R10, 0x7771, RZ ;  /* 0x000077710a007816 */ /* 0x001fe200000000ff */
[----:B------:R0:W-:Y:S04]  /*3f1f0*/  STL [R1+0x26c], R5 ;  /* 0x00026c0501007387 */ /* 0x0001e80000100800 */
[----:B------:R1:W-:Y:S01]  /*3f200*/  STL [R1+0x268], R2 ;  /* 0x0002680201007387 */ /* 0x0003e20000100800 */
[----:B------:R-:W-:-:S02]  /*3f210*/  PRMT R8, R11, 0x7772, RZ ;  /* 0x000077720b087816 */ /* 0x000fc400000000ff */
[----:B0-----:R-:W-:Y:S01]  /*3f220*/  PRMT R5, R10, 0x7770, RZ ;  /* 0x000077700a057816 */ /* 0x001fe200000000ff */
[----:B------:R0:W-:Y:S01]  /*3f230*/  STL [R1+0x1c], R0 ;  /* 0x00001c0001007387 */ /* 0x0001e20000100800 */
[----:B-1----:R-:W-:-:S03]  /*3f240*/  PRMT R2, R11, 0x7773, RZ ;  /* 0x000077730b027816 */ /* 0x002fc600000000ff */
[----:B------:R1:W-:Y:S04]  /*3f250*/  STL [R1+0x10], R5 ;  /* 0x0000100501007387 */ /* 0x0003e80000100800 */
[----:B------:R5:W-:Y:S01]  /*3f260*/  STL [R1+0x2ac], R2 ;  /* 0x0002ac0201007387 */ /* 0x000be20000100800 */
[----:B0-----:R-:W-:Y:S02]  /*3f270*/  PRMT R0, R25, 0x7771, RZ ;  /* 0x0000777119007816 */ /* 0x001fe400000000ff */
[C---:B-1----:R-:W-:Y:S01]  /*3f280*/  PRMT R5, R11.reuse, 0x7771, RZ ;  /* 0x000077710b057816 */ /* 0x042fe200000000ff */
[----:B------:R-:W-:Y:S01]  /*3f290*/  STL [R1+0x18], R8 ;  /* 0x0000180801007387 */ /* 0x000fe20000100800 */
[----:B-----5:R-:W-:-:S03]  /*3f2a0*/  PRMT R2, R11, 0x7770, RZ ;  /* 0x000077700b027816 */ /* 0x020fc600000000ff */
[----:B---3--:R-:W-:Y:S04]  /*3f2b0*/  STG.E.U8 desc[UR12][R14.64], R0 ;  /* 0x000000000e007986 */ /* 0x008fe8000c10110c */
[----:B------:R-:W3:Y:S04]  /*3f2c0*/  LDL.LU.64 R10, [R1+0x280] ;  /* 0x00028000010a7983 */ /* 0x000ee80000300a00 */
[----:B------:R0:W-:Y:S04]  /*3f2d0*/  STL [R1+0x14], R5 ;  /* 0x0000140501007387 */ /* 0x0001e80000100800 */
[----:B--2---:R-:W-:Y:S04]  /*3f2e0*/  STG.E.U8 desc[UR12][R6.64], R16 ;  /* 0x0000001006007986 */ /* 0x004fe8000c10110c */
[----:B------:R-:W-:Y:S04]  /*3f2f0*/  STL [R1+0xc], R2 ;  /* 0x00000c0201007387 */ /* 0x000fe80000100800 */
[----:B------:R1:W-:Y:S01]  /*3f300*/  STG.E.U8 desc[UR12][R18.64], R3 ;  /* 0x0000000312007986 */ /* 0x0003e2000c10110c */
[----:B0-----:R-:W-:-:S03]  /*3f310*/  PRMT R5, R21, 0x7773, RZ ;  /* 0x0000777315057816 */ /* 0x001fc600000000ff */
[----:B-1----:R-:W2:Y:S04]  /*3f320*/  LDL.LU.64 R18, [R1+0x17d8] ;  /* 0x0017d80001127983 */ /* 0x002ea80000300a00 */
[----:B------:R-:W5:Y:S04]  /*3f330*/  LDL.LU.64 R2, [R1+0x288] ;  /* 0x0002880001027983 */ /* 0x000f680000300a00 */
[----:B------:R-:W-:Y:S04]  /*3f340*/  STL [R1+0x4], R5 ;  /* 0x0000040501007387 */ /* 0x000fe80000100800 */
[----:B------:R-:W3:Y:S01]  /*3f350*/  LDL.LU.64 R6, [R1+0x278] ;  /* 0x0002780001067983 */ /* 0x000ee20000300a00 */
[----:B----4-:R-:W-:-:S02]  /*3f360*/  PRMT R0, R22, 0x7773, RZ ;  /* 0x0000777316007816 */ /* 0x010fc400000000ff */
[----:B------:R-:W-:Y:S02]  /*3f370*/  PRMT R29, R23, 0x7773, RZ ;  /* 0x00007773171d7816 */ /* 0x000fe400000000ff */
[----:B------:R-:W-:Y:S02]  /*3f380*/  PRMT R9, R9, 0x7772, RZ ;  /* 0x0000777209097816 */ /* 0x000fe400000000ff */
[C---:B------:R-:W-:Y:S02]  /*3f390*/  PRMT R16, R23.reuse, 0x7772, RZ ;  /* 0x0000777217107816 */ /* 0x040fe400000000ff */
[C---:B------:R-:W-:Y:S02]  /*3f3a0*/  PRMT R24, R22.reuse, 0x7772, RZ ;  /* 0x0000777216187816 */ /* 0x040fe400000000ff */
[C---:B------:R-:W-:Y:S02]  /*3f3b0*/  PRMT R20, R22.reuse, 0x7771, RZ ;  /* 0x0000777116147816 */ /* 0x040fe400000000ff */
[----:B------:R-:W-:Y:S01]  /*3f3c0*/  PRMT R15, R23, 0x7771, RZ ;  /* 0x00007771170f7816 */ /* 0x000fe200000000ff */
[----:B------:R-:W-:Y:S01]  /*3f3d0*/  STL [R1], R0 ;  /* 0x0000000001007387 */ /* 0x000fe20000100800 */
[----:B------:R-:W-:-:S02]  /*3f3e0*/  PRMT R22, R22, 0x7770, RZ ;  /* 0x0000777016167816 */ /* 0x000fc400000000ff */
[----:B------:R-:W-:Y:S01]  /*3f3f0*/  PRMT R23, R23, 0x7770, RZ ;  /* 0x0000777017177816 */ /* 0x000fe200000000ff */
[----:B------:R-:W-:Y:S01]  /*3f400*/  STL.64 [R1+0x15a8], R28 ;  /* 0x0015a81c01007387 */ /* 0x000fe20000100a00 */
[----:B------:R-:W-:Y:S02]  /*3f410*/  PRMT R4, R13, 0x7772, RZ ;  /* 0x000077720d047816 */ /* 0x000fe400000000ff */
[C---:B------:R-:W-:Y:S01]  /*3f420*/  PRMT R14, R17.reuse, 0x7773, RZ ;  /* 0x00007773110e7816 */ /* 0x040fe200000000ff */
[----:B------:R-:W-:Y:S04]  /*3f430*/  STL [R1+0x1648], R16 ;  /* 0x0016481001007387 */ /* 0x000fe80000100800 */
[----:B------:R-:W-:Y:S01]  /*3f440*/  STL [R1+0x1770], R15 ;  /* 0x0017700f01007387 */ /* 0x000fe20000100800 */
[----:B------:R-:W-:-:S03]  /*3f450*/  PRMT R17, R17, 0x7772, RZ ;  /* 0x0000777211117816 */ /* 0x000fc600000000ff */
[----:B------:R-:W-:Y:S04]  /*3f460*/  STL.64 [R1+0x1728], R22 ;  /* 0x0017281601007387 */ /* 0x000fe80000100a00 */
[----:B------:R-:W-:Y:S01]  /*3f470*/  STL [R1+0x1780], R14 ;  /* 0x0017800e01007387 */ /* 0x000fe20000100800 */
[----:B--2---:R-:W-:-:S03]  /*3f480*/  PRMT R13, R18, 0x7773, RZ ;  /* 0x00007773120d7816 */ /* 0x004fc600000000ff */
[----:B-----5:R0:W-:Y:S04]  /*3f490*/  STG.E.U8 desc[UR12][R2.64], R12 ;  /* 0x0000000c02007986 */ /* 0x0201e8000c10110c */
[----:B---3--:R1:W-:Y:S01]  /*3f4a0*/  STG.E.U8 desc[UR12][R10.64], R9 ;  /* 0x000000090a007986 */ /* 0x0083e2000c10110c */
[----:B------:R-:W-:-:S03]  /*3f4b0*/  PRMT R8, R19, 0x7771, RZ ;  /* 0x0000777113087816 */ /* 0x000fc600000000ff */
[----:B------:R-:W-:Y:S01]  /*3f4c0*/  STL [R1+0x1668], R13 ;  /* 0x0016680d01007387 */ /* 0x000fe20000100800 */
[C---:B0-----:R-:W-:Y:S02]  /*3f4d0*/  PRMT R12, R18.reuse, 0x7772, RZ ;  /* 0x00007772120c7816 */ /* 0x041fe400000000ff */
[C---:B-1----:R-:W-:Y:S02]  /*3f4e0*/  PRMT R11, R18.reuse, 0x7771, RZ ;  /* 0x00007771120b7816 */ /* 0x042fe400000000ff */
[----:B------:R-:W-:Y:S02]  /*3f4f0*/  PRMT R18, R18, 0x7770, RZ ;  /* 0x0000777012127816 */ /* 0x000fe400000000ff */
[C---:B------:R-:W-:Y:S01]  /*3f500*/  PRMT R10, R19.reuse, 0x7773, RZ ;  /* 0x00007773130a7816 */ /* 0x040fe200000000ff */
[----:B------:R-:W-:Y:S01]  /*3f510*/  STL [R1+0x16c8], R12 ;  /* 0x0016c80c01007387 */ /* 0x000fe20000100800 */
[C---:B------:R-:W-:Y:S02]  /*3f520*/  PRMT R9, R19.reuse, 0x7772, RZ ;  /* 0x0000777213097816 */ /* 0x040fe400000000ff */
[----:B------:R-:W-:Y:S01]  /*3f530*/  PRMT R19, R19, 0x7770, RZ ;  /* 0x0000777013137816 */ /* 0x000fe200000000ff */
[----:B------:R-:W-:Y:S04]  /*3f540*/  STL [R1+0x171c], R11 ;  /* 0x00171c0b01007387 */ /* 0x000fe80000100800 */
[----:B------:R-:W-:Y:S04]  /*3f550*/  STL [R1+0x1738], R18 ;  /* 0x0017381201007387 */ /* 0x000fe80000100800 */
[----:B------:R-:W-:Y:S04]  /*3f560*/  STL [R1+0x1678], R10 ;  /* 0x0016780a01007387 */ /* 0x000fe80000100800 */
[----:B------:R-:W-:Y:S04]  /*3f570*/  STL.64 [R1+0x1618], R8 ;  /* 0x0016180801007387 */ /* 0x000fe80000100a00 */
[----:B------:R-:W-:Y:S04]  /*3f580*/  STG.E.U8 desc[UR12][R6.64], R4 ;  /* 0x0000000406007986 */ /* 0x000fe8000c10110c */
[----:B------:R-:W-:Y:S04]  /*3f590*/  STL [R1+0x1688], R19 ;  /* 0x0016881301007387 */ /* 0x000fe80000100800 */
[----:B------:R0:W-:Y:S04]  /*3f5a0*/  STG.E.U8 desc[UR12][R26.64], R17 ;  /* 0x000000111a007986 */ /* 0x0001e8000c10110c */
[----:B0-----:R-:W2:Y:S04]  /*3f5b0*/  LDL.LU.64 R26, [R1+0x17d0] ;  /* 0x0017d000011a7983 */ /* 0x001ea80000300a00 */
[----:B------:R-:W3:Y:S04]  /*3f5c0*/  LDL.LU R14, [R1+0x2a8] ;  /* 0x0002a800010e7983 */ /* 0x000ee80000300800 */
[----:B---3--:R0:W-:Y:S04]  /*3f5d0*/  STL [R1+0x1790], R14 ;  /* 0x0017900e01007387 */ /* 0x0081e80000100800 */
[----:B0-----:R-:W3:Y:S04]  /*3f5e0*/  LDL.LU R14, [R1+0x328] ;  /* 0x00032800010e7983 */ /* 0x001ee80000300800 */
[----:B---3--:R0:W-:Y:S04]  /*3f5f0*/  STL [R1+0x17a0], R14 ;  /* 0x0017a00e01007387 */ /* 0x0081e80000100800 */
[----:B0-----:R-:W3:Y:S04]  /*3f600*/  LDL.LU R14, [R1+0x304] ;  /* 0x00030400010e7983 */ /* 0x001ee80000300800 */
[----:B---3--:R0:W-:Y:S04]  /*3f610*/  STL [R1+0x17b0], R14 ;  /* 0x0017b00e01007387 */ /* 0x0081e80000100800 */
[----:B0-----:R-:W3:Y:S04]  /*3f620*/  LDL.LU R14, [R1+0x34c] ;  /* 0x00034c00010e7983 */ /* 0x001ee80000300800 */
[----:B------:R-:W3:Y:S04]  /*3f630*/  LDL.LU R15, [R1+0x2d4] ;  /* 0x0002d400010f7983 */ /* 0x000ee80000300800 */
[----:B---3--:R0:W-:Y:S04]  /*3f640*/  STL.64 [R1+0x17c0], R14 ;  /* 0x0017c00e01007387 */ /* 0x0081e80000100a00 */
[----:B0-----:R-:W3:Y:S04]  /*3f650*/  LDL.LU.64 R14, [R1+0x258] ;  /* 0x00025800010e7983 */ /* 0x001ee80000300a00 */
[----:B---3--:R0:W-:Y:S04]  /*3f660*/  STL.64 [R1+0x17c8], R14 ;  /* 0x0017c80e01007387 */ /* 0x0081e80000100a00 */
[----:B0-----:R-:W3:Y:S04]  /*3f670*/  LDL.LU.64 R14, [R1+0x260] ;  /* 0x00026000010e7983 */ /* 0x001ee80000300a00 */
[----:B------:R-:W4:Y:S04]  /*3f680*/  LDL.LU R18, [R1+0x2e8] ;  /* 0x0002e80001127983 */ /* 0x000f280000300800 */
[----:B----4-:R0:W-:Y:S04]  /*3f690*/  STL [R1+0x1748], R18 ;  /* 0x0017481201007387 */ /* 0x0101e80000100800 */
[----:B0-----:R-:W4:Y:S04]  /*3f6a0*/  LDL.LU R18, [R1+0x330] ;  /* 0x0003300001127983 */ /* 0x001f280000300800 */
[----:B------:R-:W5:Y:S04]  /*3f6b0*/  LDL.LU.64 R22, [R1+0x1f8] ;  /* 0x0001f80001167983 */ /* 0x000f680000300a00 */
[----:B-----5:R0:W-:Y:S04]  /*3f6c0*/  STL.64 [R1+0x1730], R22 ;  /* 0x0017301601007387 */ /* 0x0201e80000100a00 */
[----:B0-----:R-:W5:Y:S04]  /*3f6d0*/  LDL.LU.64 R22, [R1+0x200] ;  /* 0x0002000001167983 */ /* 0x001f680000300a00 */
        /* <DEDUP_REMOVED lines=17> */
[----:B0-----:R-:W5:Y:S01]  /*3f7f0*/  LDL.LU.64 R22, [R1+0x248] ;  /* 0x0002480001167983 */ /* 0x001f620000300a00 */
[----:B--2---:R-:W-:-:S02]  /*3f800*/  PRMT R6, R26, 0x7773, RZ ;  /* 0x000077731a067816 */ /* 0x004fc400000000ff */
[----:B------:R-:W-:Y:S02]  /*3f810*/  PRMT R5, R26, 0x7772, RZ ;  /* 0x000077721a057816 */ /* 0x000fe400000000ff */
[C---:B------:R-:W-:Y:S02]  /*3f820*/  PRMT R3, R27.reuse, 0x7773, RZ ;  /* 0x000077731b037816 */ /* 0x040fe400000000ff */
[C---:B------:R-:W-:Y:S02]  /*3f830*/  PRMT R2, R27.reuse, 0x7772, RZ ;  /* 0x000077721b027816 */ /* 0x040fe400000000ff */
[----:B------:R-:W-:Y:S02]  /*3f840*/  PRMT R0, R27, 0x7771, RZ ;  /* 0x000077711b007816 */ /* 0x000fe400000000ff */
[----:B------:R-:W-:-:S05]  /*3f850*/  PRMT R21, R21, 0x7772, RZ ;  /* 0x0000777215157816 */ /* 0x000fca00000000ff */
[----:B---3--:R-:W-:Y:S04]  /*3f860*/  STG.E.U8 desc[UR12][R14.64], R21 ;  /* 0x000000150e007986 */ /* 0x008fe8000c10110c */
[----:B-----5:R0:W-:Y:S04]  /*3f870*/  STL.64 [R1+0x17b8], R22 ;  /* 0x0017b81601007387 */ /* 0x0201e80000100a00 */
[----:B0-----:R-:W2:Y:S04]  /*3f880*/  LDL.LU.64 R22, [R1+0x250] ;  /* 0x0002500001167983 */ /* 0x001ea80000300a00 */
[----:B------:R-:W3:Y:S04]  /*3f890*/  LDL.LU R17, [R1+0x2b4] ;  /* 0x0002b40001117983 */ /* 0x000ee80000300800 */
[----:B------:R-:W5:Y:S04]  /*3f8a0*/  LDL.LU R19, [R1+0x340] ;  /* 0x0003400001137983 */ /* 0x000f680000300800 */
[----:B------:R-:W2:Y:S04]  /*3f8b0*/  LDL.LU.64 R8, [R1+0x1c8] ;  /* 0x0001c80001087983 */ /* 0x000ea80000300a00 */
[----:B------:R-:W2:Y:S04]  /*3f8c0*/  LDL.LU R16, [R1+0x2f8] ;  /* 0x0002f80001107983 */ /* 0x000ea80000300800 */
[----:B------:R-:W2:Y:S04]  /*3f8d0*/  LDL.LU.64 R10, [R1+0x1c0] ;  /* 0x0001c000010a7983 */ /* 0x000ea80000300a00 */
[----:B------:R-:W2:Y:S04]  /*3f8e0*/  LDL.LU R28, [R1+0x31c] ;  /* 0x00031c00011c7983 */ /* 0x000ea80000300800 */
[----:B------:R-:W2:Y:S04]  /*3f8f0*/  LDL.LU.64 R12, [R1+0x1b8] ;  /* 0x0001b800010c7983 */ /* 0x000ea80000300a00 */
[----:B------:R-:W2:Y:S04]  /*3f900*/  LDL.LU R29, [R1+0x1c] ;  /* 0x00001c00011d7983 */ /* 0x000ea80000300800 */
[----:B------:R0:W-:Y:S04]  /*3f910*/  STL [R1+0x1698], R6 ;  /* 0x0016980601007387 */ /* 0x0001e80000100800 */
[----:B0-----:R-:W2:Y:S04]  /*3f920*/  LDL.LU R6, [R1+0x4] ;  /* 0x0000040001067983 */ /* 0x001ea80000300800 */
[----:B------:R0:W-:Y:S04]  /*3f930*/  STL [R1+0x16d8], R5 ;  /* 0x0016d80501007387 */ /* 0x0001e80000100800 */
[----:B0-----:R-:W2:Y:S04]  /*3f940*/  LDL.LU R5, [R1+0x10] ;  /* 0x0000100001057983 */ /* 0x001ea80000300800 */
[----:B------:R0:W-:Y:S04]  /*3f950*/  STL.64 [R1+0x15c8], R2 ;  /* 0x0015c80201007387 */ /* 0x0001e80000100a00 */
[----:B0-----:R-:W5:Y:S04]  /*3f960*/  LDL.LU.64 R2, [R1+0x1d0] ;  /* 0x0001d00001027983 */ /* 0x001f680000300a00 */
[----:B------:R0:W-:Y:S04]  /*3f970*/  STL [R1+0x16e8], R0 ;  /* 0x0016e80001007387 */ /* 0x0001e80000100800 */
[----:B0-----:R-:W2:Y:S04]  /*3f980*/  LDL.LU R0, [R1+0x30c] ;  /* 0x00030c0001007983 */ /* 0x001ea80000300800 */
[----:B------:R-:W2:Y:S01]  /*3f990*/  LDL.LU.64 R14, [R1+0x17c8] ;  /* 0x0017c800010e7983 */ /* 0x000ea20000300a00 */
[----:B------:R-:W-:-:S02]  /*3f9a0*/  PRMT R7, R25, 0x7773, RZ ;  /* 0x0000777319077816 */ /* 0x000fc400000000ff */
[----:B------:R-:W-:Y:S01]  /*3f9b0*/  PRMT R25, R25, 0x7772, RZ ;  /* 0x0000777219197816 */ /* 0x000fe200000000ff */
[----:B------:R0:W-:Y:S04]  /*3f9c0*/  STL [R1+0x1718], R20 ;  /* 0x0017181401007387 */ /* 0x0001e80000100800 */
[----:B0-----:R-:W3:Y:S04]  /*3f9d0*/  LDL.LU.64 R20, [R1+0x1d8] ;  /* 0x0001d80001147983 */ /* 0x001ee80000300a00 */
[----:B--2---:R0:W-:Y:S04]  /*3f9e0*/  STG.E.U8 desc[UR12][R14.64], R25 ;  /* 0x000000190e007986 */ /* 0x0041e8000c10110c */
[----:B0-----:R-:W2:Y:S04]  /*3f9f0*/  LDL.LU.64 R14, [R1+0x17c0] ;  /* 0x0017c000010e7983 */ /* 0x001ea80000300a00 */
[----:B------:R0:W-:Y:S04]  /*3fa00*/  STL [R1+0x16b8], R24 ;  /* 0x0016b81801007387 */ /* 0x0001e80000100800 */
[----:B0-----:R-:W3:Y:S04]  /*3fa10*/  LDL.LU.64 R24, [R1+0x1e0] ;  /* 0x0001e00001187983 */ /* 0x001ee80000300a00 */
[----:B--2---:R0:W-:Y:S04]  /*3fa20*/  STG.E.U8 desc[UR12][R22.64], R14 ;  /* 0x0000000e16007986 */ /* 0x0041e8000c10110c */
[----:B0-----:R-:W2:Y:S04]  /*3fa30*/  LDL.LU.64 R22, [R1+0x17b8] ;  /* 0x0017b80001167983 */ /* 0x001ea80000300a00 */
[----:B------:R-:W2:Y:S04]  /*3fa40*/  LDL.LU R14, [R1+0x17b0] ;  /* 0x0017b000010e7983 */ /* 0x000ea80000300800 */
        /* <DEDUP_REMOVED lines=8> */
[----:B------:R-:W3:Y:S04]  /*3fad0*/  LDL.LU R14, [R1+0x1780] ;  /* 0x00178000010e7983 */ /* 0x000ee80000300800 */
[----:B--2---:R0:W-:Y:S04]  /*3fae0*/  STG.E.U8 desc[UR12][R22.64], R15 ;  /* 0x0000000f16007986 */ /* 0x0041e8000c10110c */
[----:B0-----:R-:W3:Y:S04]  /*3faf0*/  LDL.LU.64 R22, [R1+0x1778] ;  /* 0x0017780001167983 */ /* 0x001ee80000300a00 */
[----:B------:R-:W2:Y:S04]  /*3fb00*/  LDL.LU R15, [R1+0x1770] ;  /* 0x00177000010f7983 */ /* 0x000ea80000300800 */
[----:B---3--:R0:W-:Y:S04]  /*3fb10*/  STG.E.U8 desc[UR12][R22.64], R14 ;  /* 0x0000000e16007986 */ /* 0x0081e8000c10110c */
[----:B0-----:R-:W3:Y:S04]  /*3fb20*/  LDL.LU.64 R22, [R1+0x1768] ;  /* 0x0017680001167983 */ /* 0x001ee80000300a00 */
[----:B--2---:R0:W-:Y:S04]  /*3fb30*/  STL [R1+0x1620], R15 ;  /* 0x0016200f01007387 */ /* 0x0041e80000100800 */
[----:B0-----:R-:W2:Y:S04]  /*3fb40*/  LDL.LU.64 R14, [R1+0x1e8] ;  /* 0x0001e800010e7983 */ /* 0x001ea80000300a00 */
[----:B---3--:R0:W-:Y:S04]  /*3fb50*/  STG.E.U8 desc[UR12][R22.64], R6 ;  /* 0x0000000616007986 */ /* 0x0081e8000c10110c */
[----:B0-----:R-:W3:Y:S04]  /*3fb60*/  LDL.LU.64 R22, [R1+0x1760] ;  /* 0x0017600001167983 */ /* 0x001ee80000300a00 */
[----:B---3--:R0:W-:Y:S04]  /*3fb70*/  STG.E.U8 desc[UR12][R22.64], R7 ;  /* 0x0000000716007986 */ /* 0x0081e8000c10110c */
[----:B0-----:R-:W4:Y:S04]  /*3fb80*/  LDL.LU.64 R22, [R1+0x1758] ;  /* 0x0017580001167983 */ /* 0x001f280000300a00 */
[----:B------:R-:W3:Y:S04]  /*3fb90*/  LDL.LU.64 R6, [R1+0x1f0] ;  /* 0x0001f00001067983 */ /* 0x000ee80000300a00 */
[----:B----4-:R0:W-:Y:S04]  /*3fba0*/  STG.E.U8 desc[UR12][R22.64], R18 ;  /* 0x0000001216007986 */ /* 0x0101e8000c10110c */
[----:B0-----:R-:W4:Y:S04]  /*3fbb0*/  LDL.LU.64 R22, [R1+0x1750] ;  /* 0x0017500001167983 */ /* 0x001f280000300a00 */
[----:B------:R-:W4:Y:S04]  /*3fbc0*/  LDL.LU R18, [R1+0x1748] ;  /* 0x0017480001127983 */ /* 0x000f280000300800 */
[----:B----4-:R0:W-:Y:S04]  /*3fbd0*/  STG.E.U8 desc[UR12][R22.64], R18 ;  /* 0x0000001216007986 */ /* 0x0101e8000c10110c */
[----:B0-----:R-:W4:Y:S04]  /*3fbe0*/  LDL.LU.64 R22, [R1+0x1740] ;  /* 0x0017400001167983 */ /* 0x001f280000300a00 */
[----:B------:R-:W2:Y:S04]  /*3fbf0*/  LDL.LU R18, [R1+0x1738] ;  /* 0x0017380001127983 */ /* 0x000ea80000300800 */
[----:B----4-:R0:W-:Y:S04]  /*3fc00*/  STG.E.U8 desc[UR12][R22.64], R0 ;  /* 0x0000000016007986 */ /* 0x0101e8000c10110c */
[----:B0-----:R-:W4:Y:S01]  /*3fc10*/  LDL.LU.64 R22, [R1+0x1730] ;  /* 0x0017300001167983 */ /* 0x001f220000300a00 */
[----:B------:R-:W-:-:S02]  /*3fc20*/  PRMT R4, R26, 0x7771, RZ ;  /* 0x000077711a047816 */ /* 0x000fc400000000ff */
[----:B------:R-:W-:Y:S01]  /*3fc30*/  PRMT R26, R26, 0x7770, RZ ;  /* 0x000077701a1a7816 */ /* 0x000fe200000000ff */
[----:B----4-:R0:W-:Y:S04]  /*3fc40*/  STG.E.U8 desc[UR12][R22.64], R5 ;  /* 0x0000000516007986 */ /* 0x0101e8000c10110c */
[----:B0-----:R-:W4:Y:S04]  /*3fc50*/  LDL.LU.64 R22, [R1+0x1728] ;  /* 0x0017280001167983 */ /* 0x001f280000300a00 */
[----:B---3--:R-:W-:Y:S04]  /*3fc60*/  STG.E.U8 desc[UR12][R6.64], R17 ;  /* 0x0000001106007986 */ /* 0x008fe8000c10110c */
[----:B--2---:R-:W-:Y:S04]  /*3fc70*/  STG.E.U8 desc[UR12][R14.64], R18 ;  /* 0x000000120e007986 */ /* 0x004fe8000c10110c */
[----:B----4-:R-:W-:Y:S04]  /*3fc80*/  STG.E.U8 desc[UR12][R24.64], R22 ;  /* 0x0000001618007986 */ /* 0x010fe8000c10110c */
[----:B------:R-:W-:Y:S04]  /*3fc90*/  STG.E.U8 desc[UR12][R20.64], R26 ;  /* 0x0000001a14007986 */ /* 0x000fe8000c10110c */
[----:B-----5:R-:W-:Y:S04]  /*3fca0*/  STG.E.U8 desc[UR12][R2.64], R19 ;  /* 0x0000001302007986 */ /* 0x020fe8000c10110c */
[----:B------:R-:W-:Y:S04]  /*3fcb0*/  STG.E.U8 desc[UR12][R8.64], R16 ;  /* 0x0000001008007986 */ /* 0x000fe8000c10110c */
[----:B------:R-:W-:Y:S04]  /*3fcc0*/  STL [R1+0x1624], R23 ;  /* 0x0016241701007387 */ /* 0x000fe80000100800 */
[----:B------:R0:W-:Y:S04]  /*3fcd0*/  STG.E.U8 desc[UR12][R10.64], R28 ;  /* 0x0000001c0a007986 */ /* 0x0001e8000c10110c */
[----:B0-----:R-:W2:Y:S04]  /*3fce0*/  LDL.LU R11, [R1+0x2c8] ;  /* 0x0002c800010b7983 */ /* 0x001ea80000300800 */
[----:B------:R-:W3:Y:S04]  /*3fcf0*/  LDL.LU.64 R20, [R1+0x1a8] ;  /* 0x0001a80001147983 */ /* 0x000ee80000300a00 */
[----:B---3--:R0:W-:Y:S04]  /*3fd00*/  STL.64 [R1+0x1720], R20 ;  /* 0x0017201401007387 */ /* 0x0081e80000100a00 */
[----:B0-----:R-:W2:Y:S04]  /*3fd10*/  LDL.LU.64 R20, [R1+0x1b0] ;  /* 0x0001b00001147983 */ /* 0x001ea80000300a00 */
[----:B------:R-:W3:Y:S04]  /*3fd20*/  LDL.LU R0, [R1+0x2fc] ;  /* 0x0002fc0001007983 */ /* 0x000ee80000300800 */
[----:B---3--:R0:W-:Y:S04]  /*3fd30*/  STL [R1+0x16f8], R0 ;  /* 0x0016f80001007387 */ /* 0x0081e80000100800 */
[----:B0-----:R-:W3:Y:S04]  /*3fd40*/  LDL.LU R0, [R1+0x344] ;  /* 0x0003440001007983 */ /* 0x001ee80000300800 */
[----:B------:R-:W4:Y:S04]  /*3fd50*/  LDL.LU R5, [R1+0x320] ;  /* 0x0003200001057983 */ /* 0x000f280000300800 */
[----:B------:R-:W-:Y:S04]  /*3fd60*/  STG.E.U8 desc[UR12][R12.64], R29 ;  /* 0x0000001d0c007986 */ /* 0x000fe8000c10110c */
[----:B----4-:R0:W-:Y:S04]  /*3fd70*/  STL.64 [R1+0x1710], R4 ;  /* 0x0017100401007387 */ /* 0x0101e80000100a00 */
[----:B0-----:R-:W4:Y:S04]  /*3fd80*/  LDL.LU.64 R4, [R1+0x1a0] ;  /* 0x0001a00001047983 */ /* 0x001f280000300a00 */
[----:B------:R-:W5:Y:S04]  /*3fd90*/  LDL.LU R12, [R1+0x268] ;  /* 0x00026800010c7983 */ /* 0x000f680000300800 */
[----:B------:R-:W2:Y:S04]  /*3fda0*/  LDL.LU.64 R24, [R1+0x168] ;  /* 0x0001680001187983 */ /* 0x000ea80000300a00 */
[----:B--2---:R0:W-:Y:S04]  /*3fdb0*/  STL.64 [R1+0x16c0], R24 ;  /* 0x0016c01801007387 */ /* 0x0041e80000100a00 */
[----:B0-----:R-:W2:Y:S04]  /*3fdc0*/  LDL.LU.64 R24, [R1+0x170] ;  /* 0x0001700001187983 */ /* 0x001ea80000300a00 */
        /* <DEDUP_REMOVED lines=10> */
[----:B------:R-:W2:Y:S04]  /*3fe70*/  LDL.LU R6, [R1+0x348] ;  /* 0x0003480001067983 */ /* 0x000ea80000300800 */
[----:B------:R-:W2:Y:S04]  /*3fe80*/  LDL.LU R19, [R1+0x300] ;  /* 0x0003000001137983 */ /* 0x000ea80000300800 */
[----:B------:R-:W2:Y:S04]  /*3fe90*/  LDL.LU R10, [R1+0x324] ;  /* 0x00032400010a7983 */ /* 0x000ea80000300800 */
[----:B------:R-:W2:Y:S04]  /*3fea0*/  LDL.LU R13, [R1+0x26c] ;  /* 0x00026c00010d7983 */ /* 0x000ea80000300800 */
[----:B------:R-:W2:Y:S04]  /*3feb0*/  LDL.LU R16, [R1] ;  /* 0x0000000001107983 */ /* 0x000ea80000300800 */
[----:B------:R-:W2:Y:S01]  /*3fec0*/  LDL.LU R26, [R1+0x308] ;  /* 0x00030800011a7983 */ /* 0x000ea20000300800 */
[----:B------:R-:W-:-:S05]  /*3fed0*/  PRMT R27, R27, 0x7770, RZ ;  /* 0x000077701b1b7816 */ /* 0x000fca00000000ff */
        /* <DEDUP_REMOVED lines=24> */
[----:B------:R-:W2:Y:S04]  /*40060*/  LDL.LU.64 R22, [R1+0xf8] ;  /* 0x0000f80001167983 */ /* 0x000ea80000300a00 */
[----:B------:R-:W-:Y:S04]  /*40070*/  STG.E.U8 desc[UR12][R20.64], R11 ;  /* 0x0000000b14007986 */ /* 0x000fe8000c10110c */
[----:B--2---:R0:W-:Y:S04]  /*40080*/  STL.64 [R1+0x1628], R22 ;  /* 0x0016281601007387 */ /* 0x0041e80000100a00 */
[----:B0-----:R-:W2:Y:S04]  /*40090*/  LDL.LU.64 R22, [R1+0x100] ;  /* 0x0001000001167983 */ /* 0x001ea80000300a00 */
[----:B------:R-:W2:Y:S04]  /*400a0*/  LDL.LU R18, [R1+0xc] ;  /* 0x00000c0001127983 */ /* 0x000ea80000300800 */
[----:B------:R-:W2:Y:S04]  /*400b0*/  LDL.LU R7, [R1+0x2b0] ;  /* 0x0002b00001077983 */ /* 0x000ea80000300800 */
[----:B------:R-:W2:Y:S04]  /*400c0*/  LDL.LU.64 R14, [R1+0xd0] ;  /* 0x0000d000010e7983 */ /* 0x000ea80000300a00 */
[----:B------:R-:W2:Y:S04]  /*400d0*/  LDL.LU R17, [R1+0x334] ;  /* 0x0003340001117983 */ /* 0x000ea80000300800 */
[----:B------:R-:W2:Y:S04]  /*400e0*/  LDL.LU.64 R2, [R1+0xc8] ;  /* 0x0000c80001027983 */ /* 0x000ea80000300a00 */
[----:B------:R-:W2:Y:S04]  /*400f0*/  LDL.LU R28, [R1+0x2ec] ;  /* 0x0002ec00011c7983 */ /* 0x000ea80000300800 */
[----:B------:R-:W2:Y:S04]  /*40100*/  LDL.LU.64 R8, [R1+0xc0] ;  /* 0x0000c00001087983 */ /* 0x000ea80000300a00 */
[----:B------:R-:W2:Y:S04]  /*40110*/  LDL.LU R29, [R1+0x310] ;  /* 0x00031000011d7983 */ /* 0x000ea80000300800 */
[----:B------:R-:W2:Y:S04]  /*40120*/  LDL.LU.64 R20, [R1+0x1720] ;  /* 0x0017200001147983 */ /* 0x000ea80000300a00 */
[----:B------:R-:W2:Y:S04]  /*40130*/  LDL.LU R11, [R1+0x171c] ;  /* 0x00171c00010b7983 */ /* 0x000ea80000300800 */
[----:B--2---:R0:W-:Y:S04]  /*40140*/  STG.E.U8 desc[UR12][R20.64], R11 ;  /* 0x0000000b14007986 */ /* 0x0041e8000c10110c */
[----:B0-----:R-:W4:Y:S04]  /*40150*/  LDL.LU R20, [R1+0x1718] ;  /* 0x0017180001147983 */ /* 0x001f280000300800 */
[----:B------:R-:W2:Y:S04]  /*40160*/  LDL.LU R11, [R1+0x2dc] ;  /* 0x0002dc00010b7983 */ /* 0x000ea80000300800 */
[----:B----4-:R0:W-:Y:S04]  /*40170*/  STG.E.U8 desc[UR12][R4.64], R20 ;  /* 0x0000001404007986 */ /* 0x0101e8000c10110c */
[----:B0-----:R-:W4:Y:S04]  /*40180*/  LDL.LU.64 R4, [R1+0x1710] ;  /* 0x0017100001047983 */ /* 0x001f280000300a00 */
[----:B------:R-:W2:Y:S04]  /*40190*/  LDL.LU.64 R20, [R1+0xd8] ;  /* 0x0000d80001147983 */ /* 0x000ea80000300a00 */
[----:B----4-:R0:W-:Y:S04]  /*401a0*/  STG.E.U8 desc[UR12][R24.64], R4 ;  /* 0x0000000418007986 */ /* 0x0101e8000c10110c */
[----:B0-----:R-:W3:Y:S04]  /*401b0*/  LDL.LU.64 R24, [R1+0x1708] ;  /* 0x0017080001187983 */ /* 0x001ee80000300a00 */
[----:B------:R-:W4:Y:S04]  /*401c0*/  LDL.LU R4, [R1+0x2cc] ;  /* 0x0002cc0001047983 */ /* 0x000f280000300800 */
[----:B---3--:R0:W-:Y:S04]  /*401d0*/  STG.E.U8 desc[UR12][R24.64], R0 ;  /* 0x0000000018007986 */ /* 0x0081e8000c10110c */
[----:B0-----:R-:W3:Y:S04]  /*401e0*/  LDL.LU.64 R24, [R1+0x1700] ;  /* 0x0017000001187983 */ /* 0x001ee80000300a00 */
[----:B------:R-:W3:Y:S04]  /*401f0*/  LDL.LU R0, [R1+0x16f8] ;  /* 0x0016f80001007983 */ /* 0x000ee80000300800 */
[----:B---3--:R0:W-:Y:S04]  /*40200*/  STG.E.U8 desc[UR12][R24.64], R0 ;  /* 0x0000000018007986 */ /* 0x0081e8000c10110c */
[----:B0-----:R-:W3:Y:S04]  /*40210*/  LDL.LU.64 R24, [R1+0x16f0] ;  /* 0x0016f00001187983 */ /* 0x001ee80000300a00 */
[----:B------:R-:W2:Y:S04]  /*40220*/  LDL.LU R0, [R1+0x16e8] ;  /* 0x0016e80001007983 */ /* 0x000ea80000300800 */
[----:B---3--:R0:W-:Y:S04]  /*40230*/  STG.E.U8 desc[UR12][R24.64], R5 ;  /* 0x0000000518007986 */ /* 0x0081e8000c10110c */
[----:B0-----:R-:W5:Y:S04]  /*40240*/  LDL.LU.64 R24, [R1+0x16e0] ;  /* 0x0016e00001187983 */ /* 0x001f680000300a00 */
[----:B------:R-:W3:Y:S04]  /*40250*/  LDL.LU R5, [R1+0x16d8] ;  /* 0x0016d80001057983 */ /* 0x000ee80000300800 */
[----:B-----5:R0:W-:Y:S04]  /*40260*/  STG.E.U8 desc[UR12][R24.64], R12 ;  /* 0x0000000c18007986 */ /* 0x0201e8000c10110c */
[----:B0-----:R-:W4:Y:S04]  /*40270*/  LDL.LU.64 R24, [R1+0x16d0] ;  /* 0x0016d00001187983 */ /* 0x001f280000300a00 */
[----:B------:R-:W5:Y:S04]  /*40280*/  LDL.LU R12, [R1+0x16c8] ;  /* 0x0016c800010c7983 */ /* 0x000f680000300800 */
[----:B----4-:R0:W-:Y:S04]  /*40290*/  STG.E.U8 desc[UR12][R24.64], R4 ;  /* 0x0000000418007986 */ /* 0x0101e8000c10110c */
[----:B0-----:R-:W5:Y:S04]  /*402a0*/  LDL.LU.64 R24, [R1+0x16c0] ;  /* 0x0016c00001187983 */ /* 0x001f680000300a00 */
[----:B-----5:R0:W-:Y:S04]  /*402b0*/  STG.E.U8 desc[UR12][R24.64], R12 ;  /* 0x0000000c18007986 */ /* 0x0201e8000c10110c */
[----:B0-----:R-:W4:Y:S04]  /*402c0*/  LDL.LU R24, [R1+0x16b8] ;  /* 0x0016b80001187983 */ /* 0x001f280000300800 */
[----:B------:R-:W5:Y:S04]  /*402d0*/  LDL.LU R12, [R1+0x2d0] ;  /* 0x0002d000010c7983 */ /* 0x000f680000300800 */
[----:B----4-:R0:W-:Y:S04]  /*402e0*/  STG.E.U8 desc[UR12][R26.64], R24 ;  /* 0x000000181a007986 */ /* 0x0101e8000c10110c */
[----:B0-----:R-:W3:Y:S04]  /*402f0*/  LDL.LU.64 R26, [R1+0x16b0] ;  /* 0x0016b000011a7983 */ /* 0x001ee80000300a00 */
[----:B------:R-:W4:Y:S04]  /*40300*/  LDL.LU.64 R24, [R1+0xe0] ;  /* 0x0000e00001187983 */ /* 0x000f280000300a00 */
[----:B---3--:R0:W-:Y:S04]  /*40310*/  STG.E.U8 desc[UR12][R26.64], R5 ;  /* 0x000000051a007986 */ /* 0x0081e8000c10110c */
[----:B0-----:R-:W3:Y:S04]  /*40320*/  LDL.LU.64 R26, [R1+0x16a8] ;  /* 0x0016a800011a7983 */ /* 0x001ee80000300a00 */
[----:B------:R-:W2:Y:S04]  /*40330*/  LDL.LU.64 R4, [R1+0xe8] ;  /* 0x0000e80001047983 */ /* 0x000ea80000300a00 */
[----:B---3--:R0:W-:Y:S04]  /*40340*/  STG.E.U8 desc[UR12][R26.64], R6 ;  /* 0x000000061a007986 */ /* 0x0081e8000c10110c */
[----:B0-----:R-:W3:Y:S04]  /*40350*/  LDL.LU.64 R26, [R1+0x16a0] ;  /* 0x0016a000011a7983 */ /* 0x001ee80000300a00 */
[----:B------:R-:W2:Y:S04]  /*40360*/  LDL.LU R6, [R1+0x1698] ;  /* 0x0016980001067983 */ /* 0x000ea80000300800 */
[----:B---3--:R0:W-:Y:S04]  /*40370*/  STG.E.U8 desc[UR12][R26.64], R19 ;  /* 0x000000131a007986 */ /* 0x0081e8000c10110c */
[----:B0-----:R-:W3:Y:S04]  /*40380*/  LDL.LU.64 R26, [R1+0x1690] ;  /* 0x00169000011a7983 */ /* 0x001ee80000300a00 */
[----:B------:R-:W2:Y:S04]  /*40390*/  LDL.LU R19, [R1+0x1688] ;  /* 0x0016880001137983 */ /* 0x000ea80000300800 */
[----:B---3--:R0:W-:Y:S04]  /*403a0*/  STG.E.U8 desc[UR12][R26.64], R10 ;  /* 0x0000000a1a007986 */ /* 0x0081e8000c10110c */
[----:B0-----:R-:W3:Y:S04]  /*403b0*/  LDL.LU.64 R26, [R1+0x1680] ;  /* 0x00168000011a7983 */ /* 0x001ee80000300a00 */
[----:B------:R-:W2:Y:S04]  /*403c0*/  LDL.LU R10, [R1+0x1678] ;  /* 0x00167800010a7983 */ /* 0x000ea80000300800 */
[----:B---3--:R0:W-:Y:S04]  /*403d0*/  STG.E.U8 desc[UR12][R26.64], R13 ;  /* 0x0000000d1a007986 */ /* 0x0081e8000c10110c */
[----:B0-----:R-:W5:Y:S04]  /*403e0*/  LDL.LU.64 R26, [R1+0x1670] ;  /* 0x00167000011a7983 */ /* 0x001f680000300a00 */
[----:B------:R-:W3:Y:S04]  /*403f0*/  LDL.LU R13, [R1+0x1668] ;  /* 0x00166800010d7983 */ /* 0x000ee80000300800 */
[----:B-----5:R0:W-:Y:S04]  /*40400*/  STG.E.U8 desc[UR12][R26.64], R12 ;  /* 0x0000000c1a007986 */ /* 0x0201e8000c10110c */
[----:B0-----:R-:W3:Y:S04]  /*40410*/  LDL.LU.64 R26, [R1+0x1660] ;  /* 0x00166000011a7983 */ /* 0x001ee80000300a00 */
[----:B---3--:R0:W-:Y:S04]  /*40420*/  STG.E.U8 desc[UR12][R26.64], R13 ;  /* 0x0000000d1a007986 */ /* 0x0081e8000c10110c */
[----:B0-----:R-:W3:Y:S04]  /*40430*/  LDL.LU.64 R26, [R1+0x1658] ;  /* 0x00165800011a7983 */ /* 0x001ee80000300a00 */
[----:B------:R-:W5:Y:S04]  /*40440*/  LDL.LU.64 R12, [R1+0xf0] ;  /* 0x0000f000010c7983 */ /* 0x000f680000300a00 */
[----:B---3--:R0:W-:Y:S04]  /*40450*/  STG.E.U8 desc[UR12][R26.64], R16 ;  /* 0x000000101a007986 */ /* 0x0081e8000c10110c */
[----:B0-----:R-:W2:Y:S04]  /*40460*/  LDL.LU.64 R26, [R1+0x1650] ;  /* 0x00165000011a7983 */ /* 0x001ea80000300a00 */
[----:B------:R-:W3:Y:S04]  /*40470*/  LDL.LU R16, [R1+0x1648] ;  /* 0x0016480001107983 */ /* 0x000ee80000300800 */
[----:B--2---:R0:W-:Y:S04]  /*40480*/  STG.E.U8 desc[UR12][R26.64], R6 ;  /* 0x000000061a007986 */ /* 0x0041e8000c10110c */
[----:B0-----:R-:W2:Y:S04]  /*40490*/  LDL.LU.64 R26, [R1+0x1640] ;  /* 0x00164000011a7983 */ /* 0x001ea80000300a00 */
[----:B------:R-:W2:Y:S04]  /*404a0*/  LDL.LU R6, [R1+0x32c] ;  /* 0x00032c0001067983 */ /* 0x000ea80000300800 */
[----:B--2---:R0:W-:Y:S04]  /*404b0*/  STG.E.U8 desc[UR12][R26.64], R6 ;  /* 0x000000061a007986 */ /* 0x0041e8000c10110c */
[----:B0-----:R-:W2:Y:S04]  /*404c0*/  LDL.LU.64 R26, [R1+0x1638] ;  /* 0x00163800011a7983 */ /* 0x001ea80000300a00 */
[----:B--2---:R0:W-:Y:S04]  /*404d0*/  STG.E.U8 desc[UR12][R26.64], R11 ;  /* 0x0000000b1a007986 */ /* 0x0041e8000c10110c */
[----:B0-----:R-:W2:Y:S04]  /*404e0*/  LDL.LU.64 R26, [R1+0x1630] ;  /* 0x00163000011a7983 */ /* 0x001ea80000300a00 */
[----:B--2---:R0:W-:Y:S04]  /*404f0*/  STG.E.U8 desc[UR12][R22.64], R26 ;  /* 0x0000001a16007986 */ /* 0x0041e8000c10110c */
[----:B0-----:R-:W2:Y:S04]  /*40500*/  LDL.LU.64 R22, [R1+0x1628] ;  /* 0x0016280001167983 */ /* 0x001ea80000300a00 */
[----:B--2---:R0:W-:Y:S04]  /*40510*/  STG.E.U8 desc[UR12][R22.64], R18 ;  /* 0x0000001216007986 */ /* 0x0041e8000c10110c */
[----:B0-----:R-:W4:Y:S04]  /*40520*/  LDL.LU R23, [R1+0x1624] ;  /* 0x0016240001177983 */ /* 0x001f280000300800 */
[----:B-----5:R-:W-:Y:S04]  /*40530*/  STG.E.U8 desc[UR12][R12.64], R7 ;  /* 0x000000070c007986 */ /* 0x020fe8000c10110c */
[----:B------:R-:W-:Y:S04]  /*40540*/  STG.E.U8 desc[UR12][R4.64], R19 ;  /* 0x0000001304007986 */ /* 0x000fe8000c10110c */
[----:B----4-:R-:W-:Y:S04]  /*40550*/  STG.E.U8 desc[UR12][R24.64], R23 ;  /* 0x0000001718007986 */ /* 0x010fe8000c10110c */
[----:B------:R-:W-:Y:S04]  /*40560*/  STG.E.U8 desc[UR12][R20.64], R27 ;  /* 0x0000001b14007986 */ /* 0x000fe8000c10110c */
[----:B------:R0:W-:Y:S04]  /*40570*/  STG.E.U8 desc[UR12][R14.64], R17 ;  /* 0x000000110e007986 */ /* 0x0001e8000c10110c */
[----:B------:R-:W-:Y:S04]  /*40580*/  STG.E.U8 desc[UR12][R2.64], R28 ;  /* 0x0000001c02007986 */ /* 0x000fe8000c10110c */
[----:B------:R1:W-:Y:S04]  /*40590*/  STG.E.U8 desc[UR12][R8.64], R29 ;  /* 0x0000001d08007986 */ /* 0x0003e8000c10110c */
[----:B0-----:R-:W2:Y:S04]  /*405a0*/  LDL.LU.64 R14, [R1+0xb8] ;  /* 0x0000b800010e7983 */ /* 0x001ea80000300a00 */
[----:B------:R-:W2:Y:S04]  /*405b0*/  LDL.LU R17, [R1+0x14] ;  /* 0x0000140001117983 */ /* 0x000ea80000300800 */
[----:B-1----:R-:W4:Y:S04]  /*405c0*/  LDL.LU.64 R8, [R1+0xb0] ;  /* 0x0000b00001087983 */ /* 0x002f280000300a00 */
[----:B------:R-:W4:Y:S04]  /*405d0*/  LDL.LU R21, [R1+0x2c0] ;  /* 0x0002c00001157983 */ /* 0x000f280000300800 */
[----:B------:R-:W5:Y:S04]  /*405e0*/  LDL.LU R27, [R1+0x18] ;  /* 0x00001800011b7983 */ /* 0x000f680000300800 */
[----:B------:R-:W2:Y:S04]  /*405f0*/  LDL.LU R23, [R1+0x2c4] ;  /* 0x0002c40001177983 */ /* 0x000ea80000300800 */
        /* <DEDUP_REMOVED lines=29> */
[----:B------:R-:W2:Y:S04]  /*407d0*/  LDL.LU R20, [R1+0x2ac] ;  /* 0x0002ac0001147983 */ /* 0x000ea80000300800 */
[----:B------:R-:W2:Y:S04]  /*407e0*/  LDL.LU.64 R4, [R1+0x28] ;  /* 0x0000280001047983 */ /* 0x000ea80000300a00 */
[----:B------:R-:W-:Y:S04]  /*407f0*/  STG.E.U8 desc[UR12][R14.64], R17 ;  /* 0x000000110e007986 */ /* 0x000fe8000c10110c */
[----:B----4-:R-:W-:Y:S04]  /*40800*/  STG.E.U8 desc[UR12][R8.64], R21 ;  /* 0x0000001508007986 */ /* 0x010fe8000c10110c */
[----:B--2---:R0:W-:Y:S04]  /*40810*/  STL.64 [R1+0x15a0], R4 ;  /* 0x0015a00401007387 */ /* 0x0041e80000100a00 */
[----:B0-----:R-:W2:Y:S04]  /*40820*/  LDL.LU.64 R4, [R1+0x30] ;  /* 0x0000300001047983 */ /* 0x001ea80000300a00 */
[----:B------:R-:W4:Y:S04]  /*40830*/  LDL.LU R11, [R1+0x35c] ;  /* 0x00035c00010b7983 */ /* 0x000f280000300800 */
[----:B------:R-:W2:Y:S04]  /*40840*/  LDL.LU.64 R12, [R1+0x20] ;  /* 0x00002000010c7983 */ /* 0x000ea80000300a00 */
        /* <DEDUP_REMOVED lines=8> */
[----:B------:R-:W2:Y:S04]  /*408d0*/  LDL.LU.64 R8, [R1+0x1618] ;  /* 0x0016180001087983 */ /* 0x000ea80000300a00 */
[----:B------:R-:W3:Y:S04]  /*408e0*/  LDL.LU R21, [R1+0x1590] ;  /* 0x0015900001157983 */ /* 0x000ee80000300800 */
[----:B--2---:R0:W-:Y:S04]  /*408f0*/  STG.E.U8 desc[UR12][R2.64], R8 ;  /* 0x0000000802007986 */ /* 0x0041e8000c10110c */
[----:B0-----:R-:W2:Y:S04]  /*40900*/  LDL.LU.64 R2, [R1+0x1610] ;  /* 0x0016100001027983 */ /* 0x001ea80000300a00 */
[----:B------:R-:W3:Y:S04]  /*40910*/  LDL.LU R8, [R1+0x314] ;  /* 0x0003140001087983 */ /* 0x000ee80000300800 */
[----:B--2---:R0:W-:Y:S04]  /*40920*/  STG.E.U8 desc[UR12][R2.64], R15 ;  /* 0x0000000f02007986 */ /* 0x0041e8000c10110c */
[----:B0-----:R-:W2:Y:S04]  /*40930*/  LDL.LU.64 R2, [R1+0x1608] ;  /* 0x0016080001027983 */ /* 0x001ea80000300a00 */
[----:B------:R-:W3:Y:S04]  /*40940*/  LDL.LU R15, [R1+0x2f0] ;  /* 0x0002f000010f7983 */ /* 0x000ee80000300800 */
[----:B--2---:R0:W-:Y:S04]  /*40950*/  STG.E.U8 desc[UR12][R2.64], R0 ;  /* 0x0000000002007986 */ /* 0x0041e8000c10110c */
[----:B0-----:R-:W2:Y:S04]  /*40960*/  LDL.LU.64 R2, [R1+0x1600] ;  /* 0x0016000001027983 */ /* 0x001ea80000300a00 */
[----:B------:R-:W2:Y:S04]  /*40970*/  LDL.LU R0, [R1+0x338] ;  /* 0x0003380001007983 */ /* 0x000ea80000300800 */
[----:B--2---:R0:W-:Y:S04]  /*40980*/  STG.E.U8 desc[UR12][R2.64], R0 ;  /* 0x0000000002007986 */ /* 0x0041e8000c10110c */
[----:B0-----:R-:W3:Y:S04]  /*40990*/  LDL.LU.64 R2, [R1+0x15f8] ;  /* 0x0015f80001027983 */ /* 0x001ee80000300a00 */
[----:B---3--:R0:W-:Y:S04]  /*409a0*/  STG.E.U8 desc[UR12][R2.64], R15 ;  /* 0x0000000f02007986 */ /* 0x0081e8000c10110c */
[----:B0-----:R-:W2:Y:S04]  /*409b0*/  LDL.LU.64 R2, [R1+0x15f0] ;  /* 0x0015f00001027983 */ /* 0x001ea80000300a00 */
[----:B--2---:R0:W-:Y:S04]  /*409c0*/  STG.E.U8 desc[UR12][R2.64], R8 ;  /* 0x0000000802007986 */ /* 0x0041e8000c10110c */
[----:B0-----:R-:W5:Y:S04]  /*409d0*/  LDL.LU.64 R2, [R1+0x15e8] ;  /* 0x0015e80001027983 */ /* 0x001f680000300a00 */
[----:B-----5:R0:W-:Y:S04]  /*409e0*/  STG.E.U8 desc[UR12][R2.64], R27 ;  /* 0x0000001b02007986 */ /* 0x0201e8000c10110c */
[----:B0-----:R-:W2:Y:S04]  /*409f0*/  LDL.LU.64 R2, [R1+0x15e0] ;  /* 0x0015e00001027983 */ /* 0x001ea80000300a00 */
[----:B--2---:R0:W-:Y:S04]  /*40a00*/  STG.E.U8 desc[UR12][R2.64], R23 ;  /* 0x0000001702007986 */ /* 0x0041e8000c10110c */
[----:B0-----:R-:W2:Y:S04]  /*40a10*/  LDL.LU.64 R2, [R1+0x15d8] ;  /* 0x0015d80001027983 */ /* 0x001ea80000300a00 */
[----:B--2---:R0:W-:Y:S04]  /*40a20*/  STG.E.U8 desc[UR12][R2.64], R9 ;  /* 0x0000000902007986 */ /* 0x0041e8000c10110c */
[----:B0-----:R-:W2:Y:S04]  /*40a30*/  LDL.LU.64 R2, [R1+0x15d0] ;  /* 0x0015d00001027983 */ /* 0x001ea80000300a00 */
[----:B------:R-:W3:Y:S04]  /*40a40*/  LDL.LU.64 R8, [R1+0x40] ;  /* 0x0000400001087983 */ /* 0x000ee80000300a00 */
[----:B--2---:R0:W-:Y:S04]  /*40a50*/  STG.E.U8 desc[UR12][R2.64], R16 ;  /* 0x0000001002007986 */ /* 0x0041e8000c10110c */
[----:B0-----:R-:W2:Y:S04]  /*40a60*/  LDL.LU.64 R2, [R1+0x15c8] ;  /* 0x0015c80001027983 */ /* 0x001ea80000300a00 */
[----:B--2---:R0:W-:Y:S04]  /*40a70*/  STG.E.U8 desc[UR12][R28.64], R2 ;  /* 0x000000021c007986 */ /* 0x0041e8000c10110c */
[----:B0-----:R-:W2:Y:S04]  /*40a80*/  LDL.LU.64 R28, [R1+0x15c0] ;  /* 0x0015c000011c7983 */ /* 0x001ea80000300a00 */
[----:B--2---:R0:W-:Y:S04]  /*40a90*/  STG.E.U8 desc[UR12][R28.64], R19 ;  /* 0x000000131c007986 */ /* 0x0041e8000c10110c */
[----:B0-----:R-:W2:Y:S04]  /*40aa0*/  LDL.LU.64 R28, [R1+0x15b8] ;  /* 0x0015b800011c7983 */ /* 0x001ea80000300a00 */
[----:B--2---:R0:W-:Y:S04]  /*40ab0*/  STG.E.U8 desc[UR12][R28.64], R6 ;  /* 0x000000061c007986 */ /* 0x0041e8000c10110c */
[----:B0-----:R-:W2:Y:S04]  /*40ac0*/  LDL.LU.64 R28, [R1+0x15b0] ;  /* 0x0015b000011c7983 */ /* 0x001ea80000300a00 */
[----:B---3--:R0:W-:Y:S01]  /*40ad0*/  STG.E.U8 desc[UR12][R8.64], R24 ;  /* 0x0000001808007986 */ /* 0x0081e2000c10110c */
[----:B------:R-:W-:-:S02]  /*40ae0*/  FSEL R7, R7, -INF , P2 ;  /* 0xff80000007077808 */ /* 0x000fc40001000000 */
[----:B------:R-:W-:Y:S01]  /*40af0*/  FSEL R6, R22, -INF , P5 ;  /* 0xff80000016067808 */ /* 0x000fe20002800000 */
[----:B0-----:R-:W0:Y:S01]  /*40b00*/  LDC.64 R8, c[0x0][0x3a0] ;  /* 0x0000e800ff087b82 */ /* 0x001e220000000a00 */
[----:B--2---:R1:W-:Y:S04]  /*40b10*/  STG.E.U8 desc[UR12][R28.64], R20 ;  /* 0x000000141c007986 */ /* 0x0043e8000c10110c */
[----:B-1----:R-:W2:Y:S04]  /*40b20*/  LDL.LU.64 R28, [R1+0x15a8] ;  /* 0x0015a800011c7983 */ /* 0x002ea80000300a00 */
[----:B--2---:R1:W-:Y:S04]  /*40b30*/  STG.E.U8 desc[UR12][R4.64], R28 ;  /* 0x0000001c04007986 */ /* 0x0043e8000c10110c */
[----:B-1----:R-:W2:Y:S04]  /*40b40*/  LDL.LU.64 R4, [R1+0x15a0] ;  /* 0x0015a00001047983 */ /* 0x002ea80000300a00 */
[----:B------:R-:W3:Y:S01]  /*40b50*/  LDL.LU R28, [R1+0x1598] ;  /* 0x00159800011c7983 */ /* 0x000ee20000300800 */
[----:B------:R-:W-:-:S02]  /*40b60*/  FFMA R7, R7, 0.69314718246459960938, R17 ;  /* 0x3f31721807077823 */ /* 0x000fc40000000011 */
[----:B------:R-:W1:Y:S01]  /*40b70*/  S2R R17, SR_TID.X ;  /* 0x0000000000117919 */ /* 0x000e620000002100 */
[----:B--2---:R-:W-:Y:S04]  /*40b80*/  STG.E.U8 desc[UR12][R4.64], R10 ;  /* 0x0000000a04007986 */ /* 0x004fe8000c10110c */
[----:B------:R2:W-:Y:S04]  /*40b90*/  STG.E.U8 desc[UR12][R12.64], R29 ;  /* 0x0000001d0c007986 */ /* 0x0005e8000c10110c */
[----:B--2---:R-:W3:Y:S01]  /*40ba0*/  LDL.LU R29, [R1+0x1594] ;  /* 0x00159400011d7983 */ /* 0x004ee20000300800 */
[----:B----4-:R-:W-:-:S02]  /*40bb0*/  FSEL R4, R11, -INF , P1 ;  /* 0xff8000000b047808 */ /* 0x010fc40000800000 */
[----:B------:R-:W-:Y:S01]  /*40bc0*/  FSEL R5, R26, -INF , P3 ;  /* 0xff8000001a057808 */ /* 0x000fe20001800000 */
[----:B-1----:R-:W-:Y:S02]  /*40bd0*/  IMAD.SHL.U32 R17, R17, 0x4, RZ ;  /* 0x0000000411117824 */ /* 0x002fe400078e00ff */
[----:B------:R-:W-:Y:S01]  /*40be0*/  FFMA R6, R6, 0.69314718246459960938, R25 ;  /* 0x3f31721806067823 */ /* 0x000fe20000000019 */
[----:B------:R-:W-:Y:S01]  /*40bf0*/  FFMA R4, R4, 0.69314718246459960938, R18 ;  /* 0x3f31721804047823 */ /* 0x000fe20000000012 */
[----:B------:R-:W-:Y:S01]  /*40c00*/  FFMA R5, R5, 0.69314718246459960938, R14 ;  /* 0x3f31721805057823 */ /* 0x000fe2000000000e */
[----:B------:R-:W-:Y:S01]  /*40c10*/  LOP3.LUT R17, R17, 0x70, RZ, 0xc0, !PT ;  /* 0x0000007011117812 */ /* 0x000fe200078ec0ff */
[----:B------:R-:W-:Y:S01]  /*40c20*/  UIMAD UR4, UR8, UR4, URZ ;  /* 0x00000004080472a4 */ /* 0x000fe2000f8e02ff */
[----:B------:R-:W-:-:S03]  /*40c30*/  IMAD.SHL.U32 R11, R21, 0x4, RZ ;  /* 0x00000004150b7824 */ /* 0x000fc600078e00ff */
[----:B------:R-:W-:Y:S02]  /*40c40*/  USHF.L.U32 UR7, UR4, 0x2, URZ ;  /* 0x0000000204077899 */ /* 0x000fe400080006ff */
[----:B------:R-:W-:Y:S01]  /*40c50*/  UIMAD.WIDE UR4, UR4, 0x4, URZ ;  /* 0x00000004040478a5 */ /* 0x000fe2000f8e02ff */
[----:B------:R-:W-:-:S03]  /*40c60*/  IMAD.HI R0, R21, 0x4, RZ ;  /* 0x0000000415007827 */ /* 0x000fc600078e02ff */
[----:B0-----:R-:W-:-:S04]  /*40c70*/  IADD3 R8, P1, P2, R11, UR7, R8 ;  /* 0x000000070b087c10 */ /* 0x001fc8000fa3e008 */
[----:B------:R-:W-:Y:S01]  /*40c80*/  IADD3.X R9, PT, PT, R0, UR5, R9, P1, P2 ;  /* 0x0000000500097c10 */ /* 0x000fe20008fe4409 */
[----:B---3--:R0:W-:Y:S01]  /*40c90*/  STG.E.U8 desc[UR12][R28.64], R3 ;  /* 0x000000031c007986 */ /* 0x0081e2000c10110c */
[----:B------:R-:W-:Y:S06]  /*40ca0*/  BAR.SYNC.DEFER_BLOCKING 0x0 ;  /* 0x0000000000007b1d */ /* 0x000fec0000010000 */
[----:B------:R0:W-:Y:S02]  /*40cb0*/  STS.128 [R17+UR6], R4 ;  /* 0x0000000411007988 */ /* 0x0001e40008000c06 */
[----:B------:R-:W-:Y:S06]  /*40cc0*/  BAR.SYNC.DEFER_BLOCKING 0x0 ;  /* 0x0000000000007b1d */ /* 0x000fec0000010000 */
[----:B------:R-:W-:Y:S05]  /*40cd0*/  @P0 EXIT ;  /* 0x000000000000094d */ /* 0x000fea0003800000 */
[----:B0-----:R-:W2:Y:S04]  /*40ce0*/  LDL.LU R17, [R1+0x360] ;  /* 0x0003600001117983 */ /* 0x001ea80000300800 */
[----:B--2---:R-:W0:Y:S04]  /*40cf0*/  LDS R3, [R17] ;  /* 0x0000000011037984 */ /* 0x004e280000000800 */
[----:B0-----:R-:W-:Y:S01]  /*40d00*/  STG.E desc[UR12][R8.64], R3 ;  /* 0x0000000308007986 */ /* 0x001fe2000c10190c */
[----:B------:R-:W-:Y:S05]  /*40d10*/  EXIT ;  /* 0x000000000000794d */ /* 0x000fea0003800000 */
.L_x_2:
[----:B------:R-:W-:-:S00]  /*40d20*/  BRA `(.L_x_2) ;  /* 0xfffffffc00fc7947 */ /* 0x000fc0000383ffff */
[----:B------:R-:W-:-:S00]  /*40d30*/  NOP ;  /* 0x0000000000007918 */ /* 0x000fc00000000000 */
        /* <DEDUP_REMOVED lines=12> */
.L_x_3:


//--------------------- .nv.global.init           --------------------------
	.section	.nv.global.init,"aw",@progbits
.nv.global.init:
	.type		_$_str,@object
	.size		_$_str,(.L_0 - _$_str)
_$_str:
        /*0000*/ 	.byte	0x5f, 0x5f, 0x43, 0x55, 0x44, 0x41, 0x5f, 0x46, 0x54, 0x5a, 0x00
.L_0:


//--------------------- .nv.shared.attn_fwd       --------------------------
	.section	.nv.shared.attn_fwd,"aw",@nobits
	.sectionflags	@""
	.align	16
	.zero		1024


//--------------------- .nv.shared.reserved.0     --------------------------
	.section	.nv.shared.reserved.0,"aw",@nobits
	.weak		__nv_reservedSMEM_offset_0_alias
	.size		__nv_reservedSMEM_offset_0_alias, 0, 64
	.other		__nv_reservedSMEM_offset_0_alias,@"STO_CUDA_RESERVED_SHARED STV_DEFAULT"
__nv_reservedSMEM_offset_0_alias:
	.zero		0
	.zero		64


//--------------------- .nv.constant0.attn_fwd    --------------------------
	.section	.nv.constant0.attn_fwd,"a",@progbits
	.sectionflags	@""
	.align	4
.nv.constant0.attn_fwd:
	.zero		1032


//--------------------- SYMBOLS --------------------------

	.type		.nv.reservedSmem.offset0,@object
	.size		.nv.reservedSmem.offset0,0x4
	.type		.nv.reservedSmem.cap,@object
	.size		.nv.reservedSmem.cap,0x4
